def matmul_kernel(
    a_ptr,
    b_ptr,
    c_ptr,
    M,
    N,
    K,
    stride_am,
    stride_ak,
    stride_bk,
    stride_bn,
    stride_cm,
    stride_cn,
    BLOCK_M: tl.constexpr,
    BLOCK_N: tl.constexpr,
    BLOCK_K: tl.constexpr,
    GROUP_M: tl.constexpr,
):
    pid = tl.program_id(axis=0)
    num_pid_m = tl.cdiv(M, BLOCK_M)
    num_pid_n = tl.cdiv(N, BLOCK_N)
    num_pid_in_group = GROUP_M * num_pid_n
    group_id = pid // num_pid_in_group
    first_pid_m = group_id * GROUP_M
    group_size_m = min(num_pid_m - first_pid_m, GROUP_M)
    pid_m = first_pid_m + ((pid % num_pid_in_group) % group_size_m)
    pid_n = (pid % num_pid_in_group) // group_size_m

    offs_am = (pid_m * BLOCK_M + tl.arange(0, BLOCK_M)) % M
    offs_bn = (pid_n * BLOCK_N + tl.arange(0, BLOCK_N)) % N
    offs_k = tl.arange(0, BLOCK_K)
    a_ptrs = a_ptr + offs_am[:, None] * stride_am + offs_k[None, :] * stride_ak
    b_ptrs = b_ptr + offs_k[:, None] * stride_bk + offs_bn[None, :] * stride_bn

    acc = tl.zeros((BLOCK_M, BLOCK_N), dtype=tl.float32)
    for kk in range(0, tl.cdiv(K, BLOCK_K)):
        a = tl.load(a_ptrs, mask=offs_k[None, :] < K - kk * BLOCK_K, other=0.0)
        b = tl.load(b_ptrs, mask=offs_k[:, None] < K - kk * BLOCK_K, other=0.0)
        acc = tl.dot(a, b, acc)
        a_ptrs += BLOCK_K * stride_ak
        b_ptrs += BLOCK_K * stride_bk

    c = acc.to(c_ptr.dtype.element_ty)
    offs_cm = pid_m * BLOCK_M + tl.arange(0, BLOCK_M)
    offs_cn = pid_n * BLOCK_N + tl.arange(0, BLOCK_N)
    c_ptrs = c_ptr + offs_cm[:, None] * stride_cm + offs_cn[None, :] * stride_cn
    mask = (offs_cm[:, None] < M) & (offs_cn[None, :] < N)
    tl.store(c_ptrs, c, mask=mask)

# config = {"BLOCK_K": 32, "BLOCK_M": 128, "BLOCK_N": 512, "GROUP_M": 8, "arch": "sm_100", "dtype": "fp32", "num_ctas": 1, "num_stages": 3, "num_warps": 2}
# arch = sm_100


// ===== COMPILED SASS (sm_100a) =====

	.target	sm_100a

	.elftype	@"ET_EXEC"


//--------------------- .note.nv.tkinfo           --------------------------
	.section	.note.nv.tkinfo,"",@"SHT_NOTE"
	.sectionflags	@"SHF_NOTE_NV_TKINFO"
	.tkinfo
        /*0018*/ 	.word	0x00000081
        /*0030*/ 	.string	""
        /*0030*/ 	.string	"ptxas-blackwell"
        /*0030*/ 	.string	"Cuda compilation tools, release 12.9, V12.9.86"
        /*0030*/ 	.string	"Build cuda_12.9.r12.9/compiler.36037853_0"
        /*0030*/ 	.string	"-v  -suppress-debug-info  -lineinfo  -arch sm_100a "



//--------------------- .note.nv.cuver            --------------------------
	.section	.note.nv.cuver,"",@"SHT_NOTE"
	.sectionflags	@"SHF_NOTE_NV_CUVER"
        /*0018*/ 	.short	0x0001
        /*001a*/ 	.short	0x0064
        /*001c*/ 	.short	0x0001
        /*001e*/ 	.short	0x0000
        /*0020*/ 	.short	0x0001
        /*0022*/ 	.short	0x0000


//--------------------- .nv.info                  --------------------------
	.section	.nv.info,"",@"SHT_CUDA_INFO"
	.align	4


	//----- nvinfo : EIATTR_REGCOUNT
	.align		4
        /*0000*/ 	.byte	0x04, 0x2f
        /*0002*/ 	.short	(.L_1 - .L_0)
	.align		4
.L_0:
        /*0004*/ 	.word	index@(matmul_kernel)
        /*0008*/ 	.word	0x000000ff


	//----- nvinfo : EIATTR_FRAME_SIZE
	.align		4
.L_1:
        /*000c*/ 	.byte	0x04, 0x11
        /*000e*/ 	.short	(.L_3 - .L_2)
	.align		4
.L_2:
        /*0010*/ 	.word	index@(matmul_kernel)
        /*0014*/ 	.word	0x00002a88


	//----- nvinfo : EIATTR_MIN_STACK_SIZE
	.align		4
.L_3:
        /*0018*/ 	.byte	0x04, 0x12
        /*001a*/ 	.short	(.L_5 - .L_4)
	.align		4
.L_4:
        /*001c*/ 	.word	index@(matmul_kernel)
        /*0020*/ 	.word	0x00002a88
.L_5:


//--------------------- .nv.info.matmul_kernel    --------------------------
	.section	.nv.info.matmul_kernel,"",@"SHT_CUDA_INFO"
	.sectionflags	@""
	.align	4


	//----- nvinfo : EIATTR_CUDA_API_VERSION
	.align		4
        /*0000*/ 	.byte	0x04, 0x37
        /*0002*/ 	.short	(.L_7 - .L_6)
.L_6:
        /*0004*/ 	.word	0x00000081


	//----- nvinfo : EIATTR_KPARAM_INFO
	.align		4
.L_7:
        /*0008*/ 	.byte	0x04, 0x17
        /*000a*/ 	.short	(.L_9 - .L_8)
.L_8:
        /*000c*/ 	.word	0x00000000
        /*0010*/ 	.short	0x000d
        /*0012*/ 	.short	0x0048
        /*0014*/ 	.byte	0x00, 0xf4, 0x21, 0x00


	//----- nvinfo : EIATTR_KPARAM_INFO
	.align		4
.L_9:
        /*0018*/ 	.byte	0x04, 0x17
        /*001a*/ 	.short	(.L_11 - .L_10)
.L_10:
        /*001c*/ 	.word	0x00000000
        /*0020*/ 	.short	0x000c
        /*0022*/ 	.short	0x0040
        /*0024*/ 	.byte	0x00, 0xf4, 0x21, 0x00


	//----- nvinfo : EIATTR_KPARAM_INFO
	.align		4
.L_11:
        /*0028*/ 	.byte	0x04, 0x17
        /*002a*/ 	.short	(.L_13 - .L_12)
.L_12:
        /*002c*/ 	.word	0x00000000
        /*0030*/ 	.short	0x000b
        /*0032*/ 	.short	0x0038
        /*0034*/ 	.byte	0x00, 0xf0, 0x11, 0x00


	//----- nvinfo : EIATTR_KPARAM_INFO
	.align		4
.L_13:
        /*0038*/ 	.byte	0x04, 0x17
        /*003a*/ 	.short	(.L_15 - .L_14)
.L_14:
        /*003c*/ 	.word	0x00000000
        /*0040*/ 	.short	0x000a
        /*0042*/ 	.short	0x0034
        /*0044*/ 	.byte	0x00, 0xf0, 0x11, 0x00


	//----- nvinfo : EIATTR_KPARAM_INFO
	.align		4
.L_15:
        /*0048*/ 	.byte	0x04, 0x17
        /*004a*/ 	.short	(.L_17 - .L_16)
.L_16:
        /*004c*/ 	.word	0x00000000
        /*0050*/ 	.short	0x0009
        /*0052*/ 	.short	0x0030
        /*0054*/ 	.byte	0x00, 0xf0, 0x11, 0x00


	//----- nvinfo : EIATTR_KPARAM_INFO
	.align		4
.L_17:
        /*0058*/ 	.byte	0x04, 0x17
        /*005a*/ 	.short	(.L_19 - .L_18)
.L_18:
        /*005c*/ 	.word	0x00000000
        /*0060*/ 	.short	0x0008
        /*0062*/ 	.short	0x002c
        /*0064*/ 	.byte	0x00, 0xf0, 0x11, 0x00


	//----- nvinfo : EIATTR_KPARAM_INFO
	.align		4
.L_19:
        /*0068*/ 	.byte	0x04, 0x17
        /*006a*/ 	.short	(.L_21 - .L_20)
.L_20:
        /*006c*/ 	.word	0x00000000
        /*0070*/ 	.short	0x0007
        /*0072*/ 	.short	0x0028
        /*0074*/ 	.byte	0x00, 0xf0, 0x11, 0x00


	//----- nvinfo : EIATTR_KPARAM_INFO
	.align		4
.L_21:
        /*0078*/ 	.byte	0x04, 0x17
        /*007a*/ 	.short	(.L_23 - .L_22)
.L_22:
        /*007c*/ 	.word	0x00000000
        /*0080*/ 	.short	0x0006
        /*0082*/ 	.short	0x0024
        /*0084*/ 	.byte	0x00, 0xf0, 0x11, 0x00


	//----- nvinfo : EIATTR_KPARAM_INFO
	.align		4
.L_23:
        /*0088*/ 	.byte	0x04, 0x17
        /*008a*/ 	.short	(.L_25 - .L_24)
.L_24:
        /*008c*/ 	.word	0x00000000
        /*0090*/ 	.short	0x0005
        /*0092*/ 	.short	0x0020
        /*0094*/ 	.byte	0x00, 0xf0, 0x11, 0x00


	//----- nvinfo : EIATTR_KPARAM_INFO
	.align		4
.L_25:
        /*0098*/ 	.byte	0x04, 0x17
        /*009a*/ 	.short	(.L_27 - .L_26)
.L_26:
        /*009c*/ 	.word	0x00000000
        /*00a0*/ 	.short	0x0004
        /*00a2*/ 	.short	0x001c
        /*00a4*/ 	.byte	0x00, 0xf0, 0x11, 0x00


	//----- nvinfo : EIATTR_KPARAM_INFO
	.align		4
.L_27:
        /*00a8*/ 	.byte	0x04, 0x17
        /*00aa*/ 	.short	(.L_29 - .L_28)
.L_28:
        /*00ac*/ 	.word	0x00000000
        /*00b0*/ 	.short	0x0003
        /*00b2*/ 	.short	0x0018
        /*00b4*/ 	.byte	0x00, 0xf0, 0x11, 0x00


	//----- nvinfo : EIATTR_KPARAM_INFO
	.align		4
.L_29:
        /*00b8*/ 	.byte	0x04, 0x17
        /*00ba*/ 	.short	(.L_31 - .L_30)
.L_30:
        /*00bc*/ 	.word	0x00000000
        /*00c0*/ 	.short	0x0002
        /*00c2*/ 	.short	0x0010
        /*00c4*/ 	.byte	0x00, 0xf4, 0x21, 0x00


	//----- nvinfo : EIATTR_KPARAM_INFO
	.align		4
.L_31:
        /*00c8*/ 	.byte	0x04, 0x17
        /*00ca*/ 	.short	(.L_33 - .L_32)
.L_32:
        /*00cc*/ 	.word	0x00000000
        /*00d0*/ 	.short	0x0001
        /*00d2*/ 	.short	0x0008
        /*00d4*/ 	.byte	0x00, 0xf4, 0x21, 0x00


	//----- nvinfo : EIATTR_KPARAM_INFO
	.align		4
.L_33:
        /*00d8*/ 	.byte	0x04, 0x17
        /*00da*/ 	.short	(.L_35 - .L_34)
.L_34:
        /*00dc*/ 	.word	0x00000000
        /*00e0*/ 	.short	0x0000
        /*00e2*/ 	.short	0x0000
        /*00e4*/ 	.byte	0x00, 0xf4, 0x21, 0x00


	//----- nvinfo : EIATTR_SPARSE_MMA_MASK
	.align		4
.L_35:
        /*00e8*/ 	.byte	0x03, 0x50
        /*00ea*/ 	.short	0x0000


	//----- nvinfo : EIATTR_MAXREG_COUNT
	.align		4
        /*00ec*/ 	.byte	0x03, 0x1b
        /*00ee*/ 	.short	0x00ff


	//----- nvinfo : EIATTR_NUM_BARRIERS
	.align		4
        /*00f0*/ 	.byte	0x02, 0x4c
        /*00f2*/ 	.byte	0x01
	.zero		1


	//----- nvinfo : EIATTR_ANNOTATIONS
	.align		4
        /*00f4*/ 	.byte	0x04, 0x55
        /*00f6*/ 	.short	(.L_37 - .L_36)


	//   ....[0]....
.L_36:
        /*00f8*/ 	.word	0x00000001
        /*00fc*/ 	.byte	0xc0, 0x00, 0x00, 0x00, 0x01, 0x00, 0x00, 0x00, 0xd0, 0x09, 0x00, 0x00, 0x01, 0x00, 0x00, 0x00
        /* <DEDUP_REMOVED lines=2533> */
        /*9f5c*/ 	.byte	0xf0, 0xcf, 0x02, 0x00, 0x01, 0x00, 0x00, 0x00, 0x00, 0xd0, 0x02, 0x00


	//----- nvinfo : EIATTR_VRC_CTA_INIT_COUNT
	.align		4
.L_37:
        /*9f68*/ 	.byte	0x02, 0x4a
	.zero		1
	.zero		1


	//----- nvinfo : EIATTR_EXIT_INSTR_OFFSETS
	.align		4
        /*9f6c*/ 	.byte	0x04, 0x1c
        /*9f6e*/ 	.short	(.L_39 - .L_38)


	//   ....[0]....
.L_38:
        /*9f70*/ 	.word	0x0007d510


	//   ....[1]....
        /*9f74*/ 	.word	0x0007d530


	//----- nvinfo : EIATTR_REQNTID
	.align		4
.L_39:
        /*9f78*/ 	.byte	0x04, 0x10
        /*9f7a*/ 	.short	(.L_41 - .L_40)
.L_40:
        /*9f7c*/ 	.word	0x00000040
        /*9f80*/ 	.word	0x00000001
        /*9f84*/ 	.word	0x00000001


	//----- nvinfo : EIATTR_CBANK_PARAM_SIZE
	.align		4
.L_41:
        /*9f88*/ 	.byte	0x03, 0x19
        /*9f8a*/ 	.short	0x0050


	//----- nvinfo : EIATTR_PARAM_CBANK
	.align		4
        /*9f8c*/ 	.byte	0x04, 0x0a
        /*9f8e*/ 	.short	(.L_43 - .L_42)
	.align		4
.L_42:
        /*9f90*/ 	.word	index@(.nv.constant0.matmul_kernel)
        /*9f94*/ 	.short	0x0380
        /*9f96*/ 	.short	0x0050


	//----- nvinfo : EIATTR_SW_WAR
	.align		4
.L_43:
        /*9f98*/ 	.byte	0x04, 0x36
        /*9f9a*/ 	.short	(.L_45 - .L_44)
.L_44:
        /*9f9c*/ 	.word	0x00000008
.L_45:


//--------------------- .nv.compat                --------------------------
	.section	.nv.compat,"",@"SHT_CUDA_COMPAT_INFO"
	.align	4
        /*0000*/ 	.byte	0x02, 0x02, 0x01, 0x00, 0x02, 0x05, 0x05, 0x00, 0x02, 0x03, 0x00, 0x00, 0x02, 0x06, 0x01, 0x00


//--------------------- .nv.callgraph             --------------------------
	.section	.nv.callgraph,"",@"SHT_CUDA_CALLGRAPH"
	.align	4
	.sectionentsize	8
	.align		4
        /*0000*/ 	.word	0x00000000
	.align		4
        /*0004*/ 	.word	0xffffffff
	.align		4
        /*0008*/ 	.word	0x00000000
	.align		4
        /*000c*/ 	.word	0xfffffffe
	.align		4
        /*0010*/ 	.word	0x00000000
	.align		4
        /*0014*/ 	.word	0xfffffffd
	.align		4
        /*0018*/ 	.word	0x00000000
	.align		4
        /*001c*/ 	.word	0xfffffffc


//--------------------- .text.matmul_kernel       --------------------------
	.section	.text.matmul_kernel,"ax",@progbits
	.align	128
        .global         matmul_kernel
        .type           matmul_kernel,@function
        .size           matmul_kernel,(.L_x_4 - matmul_kernel)
        .other          matmul_kernel,@"STO_CUDA_ENTRY STV_DEFAULT"
matmul_kernel:
.text.matmul_kernel:
[----:B------:R-:W1:Y:S08]  /*0000*/  LDC R1, c[0x0][0x37c] ;  /* 0x0000df00ff017b82 */ /* 0x000e700000000800 */
[----:B------:R-:W2:Y:S01]  /*0010*/  LDC.64 R2, c[0x0][0x398] ;  /* 0x0000e600ff027b82 */ /* 0x000ea20000000a00 */
[----:B-1----:R-:W-:Y:S01]  /*0020*/  VIADD R1, R1, 0xffffd578 ;  /* 0xffffd57801017836 */ /* 0x002fe20000000000 */
[----:B------:R-:W1:Y:S01]  /*0030*/  S2R R5, SR_CTAID.X ;  /* 0x0000000000057919 */ /* 0x000e620000002500 */
[----:B------:R-:W3:Y:S01]  /*0040*/  LDCU UR7, c[0x0][0x3a0] ;  /* 0x00007400ff0777ac */ /* 0x000ee20008000800 */
[----:B------:R-:W4:Y:S01]  /*0050*/  S2R R15, SR_TID.X ;  /* 0x00000000000f7919 */ /* 0x000f220000002100 */
[----:B------:R-:W1:Y:S01]  /*0060*/  LDCU UR5, c[0x0][0x3a0] ;  /* 0x00007400ff0577ac */ /* 0x000e620008000800 */
[----:B------:R-:W1:Y:S01]  /*0070*/  LDCU.128 UR8, c[0x0][0x380] ;  /* 0x00007000ff0877ac */ /* 0x000e620008000c00 */
[----:B------:R-:W1:Y:S01]  /*0080*/  LDCU UR6, c[0x0][0x3b0] ;  /* 0x00007600ff0677ac */ /* 0x000e620008000800 */
[----:B------:R-:W1:Y:S01]  /*0090*/  LDCU UR12, c[0x0][0x3b0] ;  /* 0x00007600ff0c77ac */ /* 0x000e620008000800 */
[----:B---3--:R-:W-:Y:S01]  /*00a0*/  UIADD3 UR7, UPT, UPT, UR7, 0x1f, URZ ;  /* 0x0000001f07077890 */ /* 0x008fe2000fffe0ff */
[----:B--2---:R-:W-:Y:S01]  /*00b0*/  IMAD.MOV.U32 R13, RZ, RZ, R3 ;  /* 0x000000ffff0d7224 */ /* 0x004fe200078e0003 */
[----:B------:R2:W-:Y:S01]  /*00c0*/  STL.64 [R1+0x1fb8], R2 ;  /* 0x001fb80201007387 */ /* 0x0005e20000100a00 */
[----:B------:R-:W-:Y:S01]  /*00d0*/  IMAD.MOV.U32 R17, RZ, RZ, R2 ;  /* 0x000000ffff117224 */ /* 0x000fe200078e0002 */
[----:B------:R-:W-:Y:S01]  /*00e0*/  UISETP.GT.AND UP0, UPT, UR7, 0x1f, UPT ;  /* 0x0000001f0700788c */ /* 0x000fe2000bf04270 */
[----:B------:R-:W-:Y:S01]  /*00f0*/  VIADD R0, R13, 0x1ff ;  /* 0x000001ff0d007836 */ /* 0x000fe20000000000 */
[----:B------:R-:W-:Y:S01]  /*0100*/  IABS R247, R13 ;  /* 0x0000000d00f77213 */ /* 0x000fe20000000000 */
[----:B------:R-:W3:Y:S01]  /*0110*/  LDCU UR13, c[0x0][0x3b0] ;  /* 0x00007600ff0d77ac */ /* 0x000ee20008000800 */
[----:B-1----:R-:W-:Y:S01]  /*0120*/  IABS R8, R5 ;  /* 0x0000000500087213 */ /* 0x002fe20000000000 */
[----:B------:R-:W-:Y:S01]  /*0130*/  USEL UR4, URZ, 0x4, !UP0 ;  /* 0x00000004ff047887 */ /* 0x000fe2000c000000 */
[----:B--2---:R-:W-:Y:S01]  /*0140*/  SHF.R.S32.HI R3, RZ, 0x1f, R0 ;  /* 0x0000001fff037819 */ /* 0x004fe20000011400 */
[----:B------:R-:W1:Y:S03]  /*0150*/  LDCU UR14, c[0x0][0x3b0] ;  /* 0x00007600ff0e77ac */ /* 0x000e660008000800 */
[----:B------:R-:W-:Y:S01]  /*0160*/  LEA.HI R3, R3, R0, RZ, 0x9 ;  /* 0x0000000003037211 */ /* 0x000fe200078f48ff */
[----:B------:R-:W2:Y:S03]  /*0170*/  LDCU UR16, c[0x0][0x3b0] ;  /* 0x00007600ff1077ac */ /* 0x000ea60008000800 */
[----:B------:R-:W-:Y:S01]  /*0180*/  SHF.R.S32.HI R3, RZ, 0x9, R3 ;  /* 0x00000009ff037819 */ /* 0x000fe20000011403 */
[----:B------:R-:W1:Y:S04]  /*0190*/  LDCU UR17, c[0x0][0x3b0] ;  /* 0x00007600ff1177ac */ /* 0x000e680008000800 */
[----:B------:R-:W-:Y:S01]  /*01a0*/  IMAD.SHL.U32 R4, R3, 0x8, RZ ;  /* 0x0000000803047824 */ /* 0x000fe200078e00ff */
[----:B------:R-:W1:Y:S04]  /*01b0*/  LDCU UR20, c[0x0][0x3b0] ;  /* 0x00007600ff1477ac */ /* 0x000e680008000800 */
[-C--:B------:R-:W-:Y:S01]  /*01c0*/  IABS R7, R4.reuse ;  /* 0x0000000400077213 */ /* 0x080fe20000000000 */
[----:B------:R-:W1:Y:S01]  /*01d0*/  LDCU UR21, c[0x0][0x3b0] ;  /* 0x00007600ff1577ac */ /* 0x000e620008000800 */
[----:B------:R-:W-:-:S02]  /*01e0*/  IABS R10, R4 ;  /* 0x00000004000a7213 */ /* 0x000fc40000000000 */
[----:B------:R-:W1:Y:S01]  /*01f0*/  I2F.RP R0, R7 ;  /* 0x0000000700007306 */ /* 0x000e620000209400 */
[----:B------:R-:W2:Y:S01]  /*0200*/  LDCU UR22, c[0x0][0x3b0] ;  /* 0x00007600ff1677ac */ /* 0x000ea20008000800 */
[----:B------:R-:W2:Y:S01]  /*0210*/  LDCU UR23, c[0x0][0x3b0] ;  /* 0x00007600ff1777ac */ /* 0x000ea20008000800 */
[----:B------:R-:W2:Y:S01]  /*0220*/  LDCU UR24, c[0x0][0x3b0] ;  /* 0x00007600ff1877ac */ /* 0x000ea20008000800 */
[----:B------:R-:W2:Y:S04]  /*0230*/  LDCU UR25, c[0x0][0x3b0] ;  /* 0x00007600ff1977ac */ /* 0x000ea80008000800 */
[----:B-1----:R-:W1:Y:S01]  /*0240*/  MUFU.RCP R0, R0 ;  /* 0x0000000000007308 */ /* 0x002e620000001000 */
[----:B------:R-:W2:Y:S01]  /*0250*/  LDCU UR26, c[0x0][0x3b0] ;  /* 0x00007600ff1a77ac */ /* 0x000ea20008000800 */
[----:B------:R-:W2:Y:S01]  /*0260*/  LDCU UR27, c[0x0][0x3b0] ;  /* 0x00007600ff1b77ac */ /* 0x000ea20008000800 */
[----:B------:R-:W2:Y:S01]  /*0270*/  LDCU UR28, c[0x0][0x3b0] ;  /* 0x00007600ff1c77ac */ /* 0x000ea20008000800 */
[----:B------:R-:W2:Y:S01]  /*0280*/  LDCU UR29, c[0x0][0x3b0] ;  /* 0x00007600ff1d77ac */ /* 0x000ea20008000800 */
[----:B-1----:R-:W-:Y:S01]  /*0290*/  VIADD R2, R0, 0xffffffe ;  /* 0x0ffffffe00027836 */ /* 0x002fe20000000000 */
[----:B------:R-:W1:Y:S01]  /*02a0*/  LDCU UR30, c[0x0][0x3b0] ;  /* 0x00007600ff1e77ac */ /* 0x000e620008000800 */
[----:B------:R-:W-:Y:S01]  /*02b0*/  IMAD.MOV R0, RZ, RZ, -R10 ;  /* 0x000000ffff007224 */ /* 0x000fe200078e0a0a */
[----:B------:R-:W-:Y:S01]  /*02c0*/  IABS R10, R17 ;  /* 0x00000011000a7213 */ /* 0x000fe20000000000 */
[----:B------:R2:W1:Y:S01]  /*02d0*/  F2I.FTZ.U32.TRUNC.NTZ R3, R2 ;  /* 0x0000000200037305 */ /* 0x000462000021f000 */
[----:B------:R-:W3:Y:S01]  /*02e0*/  LDCU UR31, c[0x0][0x3b0] ;  /* 0x00007600ff1f77ac */ /* 0x000ee20008000800 */
[----:B------:R-:W3:Y:S01]  /*02f0*/  LDCU UR32, c[0x0][0x3b0] ;  /* 0x00007600ff2077ac */ /* 0x000ee20008000800 */
[----:B--2---:R-:W-:Y:S01]  /*0300*/  IMAD.MOV.U32 R2, RZ, RZ, RZ ;  /* 0x000000ffff027224 */ /* 0x004fe200078e00ff */
[----:B------:R-:W2:Y:S01]  /*0310*/  LDCU UR33, c[0x0][0x3b0] ;  /* 0x00007600ff2177ac */ /* 0x000ea20008000800 */
[----:B------:R-:W2:Y:S01]  /*0320*/  LDCU UR39, c[0x0][0x3b0] ;  /* 0x00007600ff2777ac */ /* 0x000ea20008000800 */
[----:B-1----:R-:W-:Y:S01]  /*0330*/  IMAD.MOV R6, RZ, RZ, -R3 ;  /* 0x000000ffff067224 */ /* 0x002fe200078e0a03 */
[----:B------:R-:W1:Y:S03]  /*0340*/  LDCU UR40, c[0x0][0x3b0] ;  /* 0x00007600ff2877ac */ /* 0x000e660008000800 */
[----:B------:R-:W-:-:S02]  /*0350*/  IMAD R9, R6, R7, RZ ;  /* 0x0000000706097224 */ /* 0x000fc400078e02ff */
[----:B------:R-:W-:Y:S01]  /*0360*/  IMAD.MOV.U32 R6, RZ, RZ, R8 ;  /* 0x000000ffff067224 */ /* 0x000fe200078e0008 */
[----:B------:R-:W1:Y:S01]  /*0370*/  LDCU UR41, c[0x0][0x3b0] ;  /* 0x00007600ff2977ac */ /* 0x000e620008000800 */
[----:B------:R-:W-:Y:S01]  /*0380*/  IMAD.HI.U32 R3, R3, R9, R2 ;  /* 0x0000000903037227 */ /* 0x000fe200078e0002 */
[----:B------:R-:W1:Y:S05]  /*0390*/  LDCU UR42, c[0x0][0x3b0] ;  /* 0x00007600ff2a77ac */ /* 0x000e6a0008000800 */
[----:B------:R-:W-:Y:S01]  /*03a0*/  IMAD.HI.U32 R3, R3, R6, RZ ;  /* 0x0000000603037227 */ /* 0x000fe200078e00ff */
[----:B------:R-:W1:Y:S03]  /*03b0*/  LDCU UR43, c[0x0][0x3b0] ;  /* 0x00007600ff2b77ac */ /* 0x000e660008000800 */
[----:B------:R-:W-:Y:S01]  /*03c0*/  IMAD R0, R3, R0, R6 ;  /* 0x0000000003007224 */ /* 0x000fe200078e0206 */
[----:B------:R-:W1:Y:S04]  /*03d0*/  LDCU UR44, c[0x0][0x3b0] ;  /* 0x00007600ff2c77ac */ /* 0x000e680008000800 */
[----:B------:R-:W-:Y:S01]  /*03e0*/  ISETP.GT.U32.AND P1, PT, R7, R0, PT ;  /* 0x000000000700720c */ /* 0x000fe20003f24070 */
[----:B------:R-:W1:Y:S01]  /*03f0*/  LDCU UR45, c[0x0][0x3b0] ;  /* 0x00007600ff2d77ac */ /* 0x000e620008000800 */
[----:B------:R-:W1:Y:S01]  /*0400*/  LDCU UR46, c[0x0][0x3b0] ;  /* 0x00007600ff2e77ac */ /* 0x000e620008000800 */
[----:B------:R-:W1:Y:S10]  /*0410*/  LDCU UR47, c[0x0][0x3b0] ;  /* 0x00007600ff2f77ac */ /* 0x000e740008000800 */
[----:B------:R-:W-:Y:S01]  /*0420*/  @!P1 IMAD.IADD R0, R0, 0x1, -R7 ;  /* 0x0000000100009824 */ /* 0x000fe200078e0a07 */
[----:B------:R-:W1:Y:S01]  /*0430*/  LDCU UR48, c[0x0][0x3b0] ;  /* 0x00007600ff3077ac */ /* 0x000e620008000800 */
[----:B------:R-:W-:Y:S01]  /*0440*/  @!P1 VIADD R3, R3, 0x1 ;  /* 0x0000000103039836 */ /* 0x000fe20000000000 */
[----:B------:R-:W-:-:S02]  /*0450*/  ISETP.NE.AND P1, PT, R4, RZ, PT ;  /* 0x000000ff0400720c */ /* 0x000fc40003f25270 */
[----:B------:R-:W-:Y:S01]  /*0460*/  ISETP.GE.U32.AND P0, PT, R0, R7, PT ;  /* 0x000000070000720c */ /* 0x000fe20003f06070 */
[----:B------:R-:W1:Y:S01]  /*0470*/  LDCU UR49, c[0x0][0x3b0] ;  /* 0x00007600ff3177ac */ /* 0x000e620008000800 */
[-C--:B------:R-:W-:Y:S01]  /*0480*/  LOP3.LUT R0, R5, R4.reuse, RZ, 0x3c, !PT ;  /* 0x0000000405007212 */ /* 0x080fe200078e3cff */
[----:B------:R-:W1:Y:S03]  /*0490*/  LDCU UR50, c[0x0][0x3b0] ;  /* 0x00007600ff3277ac */ /* 0x000e660008000800 */
[----:B------:R-:W-:Y:S01]  /*04a0*/  ISETP.GE.AND P2, PT, R0, RZ, PT ;  /* 0x000000ff0000720c */ /* 0x000fe20003f46270 */
[----:B------:R-:W-:Y:S01]  /*04b0*/  VIADD R0, R17, 0x7f ;  /* 0x0000007f11007836 */ /* 0x000fe20000000000 */
[----:B------:R-:W1:Y:S05]  /*04c0*/  LDCU UR51, c[0x0][0x3b0] ;  /* 0x00007600ff3377ac */ /* 0x000e6a0008000800 */
[----:B------:R-:W-:Y:S01]  /*04d0*/  @P0 VIADD R3, R3, 0x1 ;  /* 0x0000000103030836 */ /* 0x000fe20000000000 */
[----:B------:R-:W1:Y:S03]  /*04e0*/  LDCU UR52, c[0x0][0x3b0] ;  /* 0x00007600ff3477ac */ /* 0x000e660008000800 */
[----:B------:R-:W-:Y:S01]  /*04f0*/  IMAD.MOV.U32 R2, RZ, RZ, R3 ;  /* 0x000000ffff027224 */ /* 0x000fe200078e0003 */
[----:B------:R-:W-:Y:S01]  /*0500*/  SHF.R.S32.HI R3, RZ, 0x1f, R0 ;  /* 0x0000001fff037819 */ /* 0x000fe20000011400 */
[----:B------:R-:W1:Y:S02]  /*0510*/  LDCU UR53, c[0x0][0x3b0] ;  /* 0x00007600ff3577ac */ /* 0x000e640008000800 */
[----:B------:R-:W-:Y:S01]  /*0520*/  @!P2 IMAD.MOV R2, RZ, RZ, -R2 ;  /* 0x000000ffff02a224 */ /* 0x000fe200078e0a02 */
[----:B------:R-:W-:Y:S01]  /*0530*/  @!P1 LOP3.LUT R2, RZ, R4, RZ, 0x33, !PT ;  /* 0x00000004ff029212 */ /* 0x000fe200078e33ff */
[----:B------:R-:W1:Y:S01]  /*0540*/  LDCU UR55, c[0x0][0x3b0] ;  /* 0x00007600ff3777ac */ /* 0x000e620008000800 */
[----:B------:R-:W-:-:S03]  /*0550*/  LEA.HI R3, R3, R0, RZ, 0x7 ;  /* 0x0000000003037211 */ /* 0x000fc600078f38ff */
[----:B------:R-:W-:Y:S01]  /*0560*/  IMAD.SHL.U32 R8, R2, 0x8, RZ ;  /* 0x0000000802087824 */ /* 0x000fe200078e00ff */
[----:B------:R-:W1:Y:S01]  /*0570*/  LDCU UR54, c[0x0][0x3b0] ;  /* 0x00007600ff3677ac */ /* 0x000e620008000800 */
[----:B------:R-:W-:-:S03]  /*0580*/  IMAD.MOV R2, RZ, RZ, -R2 ;  /* 0x000000ffff027224 */ /* 0x000fc600078e0a02 */
[----:B------:R-:W-:Y:S01]  /*0590*/  LEA.HI.SX32 R3, R3, -R8, 0x19 ;  /* 0x8000000803037211 */ /* 0x000fe200078fcaff */
[----:B------:R-:W-:Y:S01]  /*05a0*/  IMAD R12, R4, R2, R5 ;  /* 0x00000002040c7224 */ /* 0x000fe200078e0205 */
[----:B------:R-:W1:Y:S02]  /*05b0*/  LDCU UR56, c[0x0][0x3b0] ;  /* 0x00007600ff3877ac */ /* 0x000e640008000800 */
[----:B------:R-:W-:Y:S02]  /*05c0*/  VIMNMX R11, PT, PT, R3, 0x8, PT ;  /* 0x00000008030b7848 */ /* 0x000fe40003fe0100 */
[----:B------:R-:W-:Y:S01]  /*05d0*/  IABS R9, R12 ;  /* 0x0000000c00097213 */ /* 0x000fe20000000000 */
[----:B------:R-:W1:Y:S01]  /*05e0*/  LDCU UR57, c[0x0][0x3b0] ;  /* 0x00007600ff3977ac */ /* 0x000e620008000800 */
[-C--:B------:R-:W-:Y:S02]  /*05f0*/  IABS R7, R11.reuse ;  /* 0x0000000b00077213 */ /* 0x080fe40000000000 */
[----:B------:R-:W-:Y:S01]  /*0600*/  IABS R4, R11 ;  /* 0x0000000b00047213 */ /* 0x000fe20000000000 */
[----:B------:R-:W1:Y:S01]  /*0610*/  LDCU UR58, c[0x0][0x3b0] ;  /* 0x00007600ff3a77ac */ /* 0x000e620008000800 */
[----:B------:R-:W2:Y:S01]  /*0620*/  I2F.RP R0, R7 ;  /* 0x0000000700007306 */ /* 0x000ea20000209400 */
[----:B------:R-:W1:Y:S01]  /*0630*/  LDCU UR59, c[0x0][0x3b0] ;  /* 0x00007600ff3b77ac */ /* 0x000e620008000800 */
[----:B------:R-:W1:Y:S01]  /*0640*/  LDCU UR15, c[0x0][0x3b0] ;  /* 0x00007600ff0f77ac */ /* 0x000e620008000800 */
[----:B------:R-:W1:Y:S05]  /*0650*/  LDCU UR19, c[0x0][0x3b0] ;  /* 0x00007600ff1377ac */ /* 0x000e6a0008000800 */
[----:B--2---:R-:W2:Y:S01]  /*0660*/  MUFU.RCP R0, R0 ;  /* 0x0000000000007308 */ /* 0x004ea20000001000 */
[----:B------:R-:W1:Y:S01]  /*0670*/  LDCU UR18, c[0x0][0x3b0] ;  /* 0x00007600ff1277ac */ /* 0x000e620008000800 */
[----:B------:R-:W1:Y:S01]  /*0680*/  LDCU UR35, c[0x0][0x3b0] ;  /* 0x00007600ff2377ac */ /* 0x000e620008000800 */
[----:B------:R-:W1:Y:S01]  /*0690*/  LDCU UR34, c[0x0][0x3b0] ;  /* 0x00007600ff2277ac */ /* 0x000e620008000800 */
[----:B------:R-:W1:Y:S01]  /*06a0*/  LDCU UR37, c[0x0][0x3b0] ;  /* 0x00007600ff2577ac */ /* 0x000e620008000800 */
[----:B--2---:R-:W-:Y:S01]  /*06b0*/  VIADD R3, R0, 0xffffffe ;  /* 0x0ffffffe00037836 */ /* 0x004fe20000000000 */
[----:B------:R-:W2:Y:S01]  /*06c0*/  LDCU UR38, c[0x0][0x3b0] ;  /* 0x00007600ff2677ac */ /* 0x000ea20008000800 */
[----:B------:R-:W-:-:S02]  /*06d0*/  IMAD.MOV R0, RZ, RZ, -R4 ;  /* 0x000000ffff007224 */ /* 0x000fc400078e0a04 */
[----:B------:R-:W1:Y:S01]  /*06e0*/  I2F.RP R4, R247 ;  /* 0x000000f700047306 */ /* 0x000e620000209400 */
[----:B------:R-:W2:Y:S07]  /*06f0*/  LDCU UR36, c[0x0][0x3b0] ;  /* 0x00007600ff2477ac */ /* 0x000eae0008000800 */
[----:B------:R-:W2:Y:S08]  /*0700*/  F2I.FTZ.U32.TRUNC.NTZ R3, R3 ;  /* 0x0000000300037305 */ /* 0x000eb0000021f000 */
[----:B-1----:R-:W1:Y:S01]  /*0710*/  MUFU.RCP R4, R4 ;  /* 0x0000000400047308 */ /* 0x002e620000001000 */
[----:B--2---:R-:W-:-:S04]  /*0720*/  IMAD.MOV R6, RZ, RZ, -R3 ;  /* 0x000000ffff067224 */ /* 0x004fc800078e0a03 */
[----:B------:R-:W-:-:S04]  /*0730*/  IMAD.MOV.U32 R2, RZ, RZ, R6 ;  /* 0x000000ffff027224 */ /* 0x000fc800078e0006 */
[----:B------:R-:W-:Y:S02]  /*0740*/  IMAD R5, R2, R7, RZ ;  /* 0x0000000702057224 */ /* 0x000fe400078e02ff */
[----:B------:R-:W-:-:S04]  /*0750*/  IMAD.MOV.U32 R2, RZ, RZ, RZ ;  /* 0x000000ffff027224 */ /* 0x000fc800078e00ff */
[----:B------:R-:W-:Y:S02]  /*0760*/  IMAD.HI.U32 R2, R3, R5, R2 ;  /* 0x0000000503027227 */ /* 0x000fe400078e0002 */
[----:B------:R-:W2:Y:S02]  /*0770*/  I2F.RP R3, R10 ;  /* 0x0000000a00037306 */ /* 0x000ea40000209400 */
[----:B-1----:R-:W-:Y:S02]  /*0780*/  VIADD R5, R4, 0xffffffe ;  /* 0x0ffffffe04057836 */ /* 0x002fe40000000000 */
[----:B------:R-:W-:-:S04]  /*0790*/  IMAD.HI.U32 R2, R2, R9, RZ ;  /* 0x0000000902027227 */ /* 0x000fc800078e00ff */
[----:B------:R-:W-:Y:S01]  /*07a0*/  IMAD R0, R2, R0, R9 ;  /* 0x0000000002007224 */ /* 0x000fe200078e0209 */
[----:B----4-:R-:W-:Y:S01]  /*07b0*/  LOP3.LUT R9, R15, 0x3f, RZ, 0xc0, !PT ;  /* 0x0000003f0f097812 */ /* 0x010fe200078ec0ff */
[----:B------:R-:W-:Y:S01]  /*07c0*/  F2I.FTZ.U32.TRUNC.NTZ R5, R5 ;  /* 0x0000000500057305 */ /* 0x000fe2000021f000 */
[----:B------:R-:W-:Y:S02]  /*07d0*/  IMAD.MOV.U32 R4, RZ, RZ, RZ ;  /* 0x000000ffff047224 */ /* 0x000fe400078e00ff */
[----:B------:R-:W-:-:S05]  /*07e0*/  ISETP.GT.U32.AND P1, PT, R7, R0, PT ;  /* 0x000000000700720c */ /* 0x000fca0003f24070 */
[----:B--2---:R-:W1:Y:S08]  /*07f0*/  MUFU.RCP R3, R3 ;  /* 0x0000000300037308 */ /* 0x004e700000001000 */
[----:B------:R-:W-:Y:S02]  /*0800*/  @!P1 IMAD.IADD R0, R0, 0x1, -R7 ;  /* 0x0000000100009824 */ /* 0x000fe400078e0a07 */
[----:B------:R-:W-:Y:S01]  /*0810*/  @!P1 VIADD R2, R2, 0x1 ;  /* 0x0000000102029836 */ /* 0x000fe20000000000 */
[----:B------:R-:W-:-:S02]  /*0820*/  ISETP.NE.AND P1, PT, R11, RZ, PT ;  /* 0x000000ff0b00720c */ /* 0x000fc40003f25270 */
[----:B------:R-:W-:Y:S02]  /*0830*/  ISETP.GE.U32.AND P0, PT, R0, R7, PT ;  /* 0x000000070000720c */ /* 0x000fe40003f06070 */
[----:B------:R-:W-:Y:S01]  /*0840*/  LOP3.LUT R0, R12, R11, RZ, 0x3c, !PT ;  /* 0x0000000b0c007212 */ /* 0x000fe200078e3cff */
[----:B-1----:R-:W-:-:S03]  /*0850*/  VIADD R6, R3, 0xffffffe ;  /* 0x0ffffffe03067836 */ /* 0x002fc60000000000 */
[----:B------:R-:W-:Y:S01]  /*0860*/  ISETP.GE.AND P2, PT, R0, RZ, PT ;  /* 0x000000ff0000720c */ /* 0x000fe20003f46270 */
[----:B------:R-:W1:Y:S06]  /*0870*/  F2I.FTZ.U32.TRUNC.NTZ R3, R6 ;  /* 0x0000000600037305 */ /* 0x000e6c000021f000 */
[----:B------:R-:W-:-:S04]  /*0880*/  @P0 VIADD R2, R2, 0x1 ;  /* 0x0000000102020836 */ /* 0x000fc80000000000 */
[----:B------:R-:W-:Y:S02]  /*0890*/  IMAD.MOV.U32 R252, RZ, RZ, R2 ;  /* 0x000000fffffc7224 */ /* 0x000fe400078e0002 */
[----:B------:R-:W-:Y:S02]  /*08a0*/  IMAD.MOV.U32 R2, RZ, RZ, RZ ;  /* 0x000000ffff027224 */ /* 0x000fe400078e00ff */
[----:B------:R-:W-:Y:S01]  /*08b0*/  @!P2 IMAD.MOV R252, RZ, RZ, -R252 ;  /* 0x000000fffffca224 */ /* 0x000fe200078e0afc */
[----:B------:R-:W-:Y:S01]  /*08c0*/  @!P1 LOP3.LUT R252, RZ, R11, RZ, 0x33, !PT ;  /* 0x0000000bfffc9212 */ /* 0x000fe200078e33ff */
[----:B-1----:R-:W-:Y:S02]  /*08d0*/  IMAD.MOV R7, RZ, RZ, -R3 ;  /* 0x000000ffff077224 */ /* 0x002fe400078e0a03 */
[----:B------:R-:W-:Y:S02]  /*08e0*/  IMAD.MOV R6, RZ, RZ, -R5 ;  /* 0x000000ffff067224 */ /* 0x000fe400078e0a05 */
[----:B------:R-:W-:-:S02]  /*08f0*/  IMAD.MOV R0, RZ, RZ, -R252 ;  /* 0x000000ffff007224 */ /* 0x000fc400078e0afc */
[----:B------:R-:W-:Y:S02]  /*0900*/  IMAD R7, R7, R10, RZ ;  /* 0x0000000a07077224 */ /* 0x000fe400078e02ff */
[----:B------:R-:W-:Y:S02]  /*0910*/  IMAD R0, R11, R0, R12 ;  /* 0x000000000b007224 */ /* 0x000fe400078e020c */
[----:B------:R-:W-:Y:S01]  /*0920*/  IMAD.HI.U32 R2, R3, R7, R2 ;  /* 0x0000000703027227 */ /* 0x000fe200078e0002 */
[----:B------:R-:W-:-:S03]  /*0930*/  SHF.R.U32.HI R7, RZ, 0x5, R15 ;  /* 0x00000005ff077819 */ /* 0x000fc6000001160f */
[----:B------:R-:W-:Y:S01]  /*0940*/  IMAD.IADD R0, R8, 0x1, R0 ;  /* 0x0000000108007824 */ /* 0x000fe200078e0200 */
[----:B------:R-:W-:Y:S01]  /*0950*/  SGXT.U32 R7, R7, 0x1 ;  /* 0x000000010707781a */ /* 0x000fe20000000000 */
[----:B------:R-:W-:Y:S01]  /*0960*/  IMAD.SHL.U32 R252, R252, 0x200, RZ ;  /* 0x00000200fcfc7824 */ /* 0x000fe200078e00ff */
[----:B------:R-:W-:Y:S01]  /*0970*/  LOP3.LUT R8, R15, 0x1f, RZ, 0xc0, !PT ;  /* 0x0000001f0f087812 */ /* 0x000fe200078ec0ff */
[----:B------:R-:W-:Y:S02]  /*0980*/  IMAD R16, R0, 0x80, R9 ;  /* 0x0000008000107824 */ /* 0x000fe400078e0209 */
[----:B------:R-:W-:Y:S01]  /*0990*/  IMAD R13, R6, R247, RZ ;  /* 0x000000f7060d7224 */ /* 0x000fe200078e02ff */
[----:B------:R-:W-:Y:S01]  /*09a0*/  ISETP.GE.AND P2, PT, R8, UR5, PT ;  /* 0x0000000508007c0c */ /* 0x000fe2000bf46270 */
[C---:B------:R-:W-:Y:S01]  /*09b0*/  VIADD R18, R16.reuse, 0x40 ;  /* 0x0000004010127836 */ /* 0x040fe20000000000 */
[----:B------:R-:W-:Y:S01]  /*09c0*/  IABS R9, R16 ;  /* 0x0000001000097213 */ /* 0x000fe20000000000 */
[----:B------:R1:W-:Y:S01]  /*09d0*/  STL [R1+0xa84], R16 ;  /* 0x000a841001007387 */ /* 0x0003e20000100800 */
[----:B------:R-:W-:Y:S01]  /*09e0*/  ISETP.GE.AND P6, PT, R16, RZ, PT ;  /* 0x000000ff1000720c */ /* 0x000fe20003fc6270 */
[----:B------:R-:W2:Y:S01]  /*09f0*/  LDCU UR5, c[0x0][0x3b0] ;  /* 0x00007600ff0577ac */ /* 0x000ea20008000800 */
[----:B------:R-:W-:Y:S01]  /*0a00*/  IABS R11, R18 ;  /* 0x00000012000b7213 */ /* 0x000fe20000000000 */
[C---:B------:R-:W-:Y:S01]  /*0a10*/  IMAD.HI.U32 R0, R2.reuse, R9, RZ ;  /* 0x0000000902007227 */ /* 0x040fe200078e00ff */
[----:B------:R4:W-:Y:S03]  /*0a20*/  STL [R1+0xa8c], R18 ;  /* 0x000a8c1201007387 */ /* 0x0009e60000100800 */
[----:B------:R-:W-:Y:S01]  /*0a30*/  IMAD.HI.U32 R3, R2, R11, RZ ;  /* 0x0000000b02037227 */ /* 0x000fe200078e00ff */
[----:B------:R-:W-:Y:S01]  /*0a40*/  LOP3.LUT R2, R252, R7, RZ, 0xfc, !PT ;  /* 0x00000007fc027212 */ /* 0x000fe200078efcff */
[----:B------:R-:W-:Y:S02]  /*0a50*/  STL [R1+0x2018], R252 ;  /* 0x002018fc01007387 */ /* 0x000fe40000100800 */
[----:B------:R-:W-:Y:S01]  /*0a60*/  IMAD.MOV R7, RZ, RZ, -R3 ;  /* 0x000000ffff077224 */ /* 0x000fe200078e0a03 */
[----:B------:R-:W-:Y:S01]  /*0a70*/  LOP3.LUT R14, R2, 0x1fe, RZ, 0xfc, !PT ;  /* 0x000001fe020e7812 */ /* 0x000fe200078efcff */
[----:B------:R-:W-:Y:S01]  /*0a80*/  IMAD.MOV R6, RZ, RZ, -R0 ;  /* 0x000000ffff067224 */ /* 0x000fe200078e0a00 */
[----:B------:R-:W-:Y:S01]  /*0a90*/  IABS R8, R2 ;  /* 0x0000000200087213 */ /* 0x000fe20000000000 */
[----:B------:R-:W-:Y:S01]  /*0aa0*/  IMAD.HI.U32 R0, R5, R13, R4 ;  /* 0x0000000d05007227 */ /* 0x000fe200078e0004 */
[----:B------:R-:W-:-:S02]  /*0ab0*/  IABS R246, R14 ;  /* 0x0000000e00f67213 */ /* 0x000fc40000000000 */
[----:B------:R-:W-:Y:S01]  /*0ac0*/  LOP3.LUT R13, R2, 0x2, RZ, 0xfc, !PT ;  /* 0x00000002020d7812 */ /* 0x000fe200078efcff */
[----:B------:R-:W-:Y:S01]  /*0ad0*/  IMAD R5, R10, R7, R11 ;  /* 0x000000070a057224 */ /* 0x000fe200078e020b */
[----:B------:R-:W-:Y:S01]  /*0ae0*/  ISETP.GE.AND P5, PT, R14, RZ, PT ;  /* 0x000000ff0e00720c */ /* 0x000fe20003fa6270 */
[----:B------:R-:W-:Y:S01]  /*0af0*/  IMAD R3, R10, R6, R9 ;  /* 0x000000060a037224 */ /* 0x000fe200078e0209 */
[----:B------:R-:W-:Y:S01]  /*0b00*/  IABS R9, R13 ;  /* 0x0000000d00097213 */ /* 0x000fe20000000000 */
[----:B------:R-:W-:Y:S01]  /*0b10*/  IMAD.HI.U32 R4, R0, R246, RZ ;  /* 0x000000f600047227 */ /* 0x000fe200078e00ff */
[C---:B------:R-:W-:Y:S02]  /*0b20*/  ISETP.GT.U32.AND P1, PT, R10.reuse, R5, PT ;  /* 0x000000050a00720c */ /* 0x040fe40003f24070 */
[----:B------:R-:W-:Y:S01]  /*0b30*/  ISETP.GT.U32.AND P0, PT, R10, R3, PT ;  /* 0x000000030a00720c */ /* 0x000fe20003f04070 */
[----:B------:R-:W-:Y:S01]  /*0b40*/  IMAD.MOV R11, RZ, RZ, -R4 ;  /* 0x000000ffff0b7224 */ /* 0x000fe200078e0a04 */
[C---:B------:R-:W-:Y:S01]  /*0b50*/  LOP3.LUT R14, R2.reuse, 0x4, RZ, 0xfc, !PT ;  /* 0x00000004020e7812 */ /* 0x040fe200078efcff */
[----:B------:R-:W-:Y:S01]  /*0b60*/  IMAD.U32 R7, RZ, RZ, UR4 ;  /* 0x00000004ff077e24 */ /* 0x000fe2000f8e00ff */
[----:B------:R-:W-:Y:S01]  /*0b70*/  LOP3.LUT R15, R2, 0x6, RZ, 0xfc, !PT ;  /* 0x00000006020f7812 */ /* 0x000fe200078efcff */
[----:B------:R-:W-:Y:S01]  /*0b80*/  IMAD.HI.U32 R4, R0, R8, RZ ;  /* 0x0000000800047227 */ /* 0x000fe200078e00ff */
[----:B-1----:R-:W-:Y:S01]  /*0b90*/  LOP3.LUT R16, R2, 0x8, RZ, 0xfc, !PT ;  /* 0x0000000802107812 */ /* 0x002fe200078efcff */
[----:B------:R-:W1:Y:S01]  /*0ba0*/  LDCU UR4, c[0x0][0x3a4] ;  /* 0x00007480ff0477ac */ /* 0x000e620008000800 */
[----:B------:R-:W-:Y:S01]  /*0bb0*/  SEL R7, R7, RZ, !P2 ;  /* 0x000000ff07077207 */ /* 0x000fe20005000000 */
[----:B------:R-:W-:Y:S01]  /*0bc0*/  IMAD R246, R247, R11, R246 ;  /* 0x0000000bf7f67224 */ /* 0x000fe200078e02f6 */
[----:B------:R-:W-:Y:S01]  /*0bd0*/  IABS R11, R15 ;  /* 0x0000000f000b7213 */ /* 0x000fe20000000000 */
[----:B------:R-:W-:Y:S01]  /*0be0*/  @!P1 IMAD.IADD R5, R5, 0x1, -R10 ;  /* 0x0000000105059824 */ /* 0x000fe200078e0a0a */
[----:B------:R-:W-:Y:S01]  /*0bf0*/  ISETP.GE.AND P4, PT, R13, RZ, PT ;  /* 0x000000ff0d00720c */ /* 0x000fe20003f86270 */
[----:B------:R-:W-:Y:S01]  /*0c00*/  IMAD.HI.U32 R6, R0, R9, RZ ;  /* 0x0000000900067227 */ /* 0x000fe200078e00ff */
[----:B------:R-:W-:-:S02]  /*0c10*/  ISETP.GT.U32.AND P2, PT, R247, R246, PT ;  /* 0x000000f6f700720c */ /* 0x000fc40003f44070 */
[----:B------:R-:W-:Y:S01]  /*0c20*/  ISETP.GT.U32.AND P3, PT, R10, R5, PT ;  /* 0x000000050a00720c */ /* 0x000fe20003f64070 */
[----:B------:R-:W-:Y:S01]  /*0c30*/  IMAD.MOV R4, RZ, RZ, -R4 ;  /* 0x000000ffff047224 */ /* 0x000fe200078e0a04 */
[----:B------:R-:W-:Y:S01]  /*0c40*/  IABS R13, R16 ;  /* 0x00000010000d7213 */ /* 0x000fe20000000000 */
[----:B------:R-:W-:Y:S01]  /*0c50*/  IMAD.MOV R12, RZ, RZ, -R6 ;  /* 0x000000ffff0c7224 */ /* 0x000fe200078e0a06 */
[----:B------:R-:W-:Y:S01]  /*0c60*/  LOP3.LUT R19, R2, 0x16, RZ, 0xfc, !PT ;  /* 0x0000001602137812 */ /* 0x000fe200078efcff */
[----:B------:R-:W-:Y:S01]  /*0c70*/  @!P0 IMAD.IADD R3, R3, 0x1, -R10 ;  /* 0x0000000103038824 */ /* 0x000fe200078e0a0a */
[----:B------:R-:W-:Y:S01]  /*0c80*/  ISETP.NE.U32.AND P0, PT, R7, RZ, PT ;  /* 0x000000ff0700720c */ /* 0x000fe20003f05070 */
[C---:B------:R-:W-:Y:S01]  /*0c90*/  IMAD R6, R247.reuse, R4, R8 ;  /* 0x00000004f7067224 */ /* 0x040fe200078e0208 */
[----:B------:R-:W-:Y:S01]  /*0ca0*/  LOP3.LUT R4, RZ, R17, RZ, 0x33, !PT ;  /* 0x00000011ff047212 */ /* 0x000fe200078e33ff */
[----:B------:R-:W-:Y:S01]  /*0cb0*/  IMAD R8, R247, R12, R9 ;  /* 0x0000000cf7087224 */ /* 0x000fe200078e0209 */
[----:B------:R-:W-:Y:S01]  /*0cc0*/  ISETP.GT.U32.AND P1, PT, R10, R3, PT ;  /* 0x000000030a00720c */ /* 0x000fe20003f24070 */
[----:B------:R-:W-:Y:S01]  /*0cd0*/  @!P2 IMAD.IADD R246, R246, 0x1, -R247 ;  /* 0x00000001f6f6a824 */ /* 0x000fe200078e0af7 */
[----:B------:R-:W-:Y:S01]  /*0ce0*/  ISETP.GE.AND P2, PT, R18, RZ, PT ;  /* 0x000000ff1200720c */ /* 0x000fe20003f46270 */
[----:B------:R-:W-:Y:S01]  /*0cf0*/  @!P3 IMAD.IADD R5, R5, 0x1, -R10 ;  /* 0x000000010505b824 */ /* 0x000fe200078e0a0a */
[----:B------:R-:W-:Y:S01]  /*0d00*/  ISETP.GT.U32.AND P3, PT, R247, R6, PT ;  /* 0x00000006f700720c */ /* 0x000fe20003f64070 */
[----:B------:R-:W-:Y:S01]  /*0d10*/  IMAD.HI.U32 R9, R0, R11, RZ ;  /* 0x0000000b00097227 */ /* 0x000fe200078e00ff */
[----:B----4-:R-:W-:-:S02]  /*0d20*/  LOP3.LUT R18, R2, 0x14, RZ, 0xfc, !PT ;  /* 0x0000001402127812 */ /* 0x010fc400078efcff */
[C---:B------:R-:W-:Y:S02]  /*0d30*/  LOP3.LUT R22, R2.reuse, 0x30, RZ, 0xfc, !PT ;  /* 0x0000003002167812 */ /* 0x040fe400078efcff */
[C---:B------:R-:W-:Y:S02]  /*0d40*/  LOP3.LUT R30, R2.reuse, 0x34, RZ, 0xfc, !PT ;  /* 0x00000034021e7812 */ /* 0x040fe400078efcff */
[----:B------:R-:W-:Y:S01]  /*0d50*/  LOP3.LUT R31, R2, 0x36, RZ, 0xfc, !PT ;  /* 0x00000036021f7812 */ /* 0x000fe200078efcff */
[----:B------:R-:W-:Y:S01]  /*0d60*/  @!P1 IMAD.IADD R3, R3, 0x1, -R10 ;  /* 0x0000000103039824 */ /* 0x000fe200078e0a0a */
[----:B------:R-:W-:Y:S01]  /*0d70*/  ISETP.NE.AND P1, PT, R17, RZ, PT ;  /* 0x000000ff1100720c */ /* 0x000fe20003f25270 */
[----:B------:R-:W-:Y:S01]  /*0d80*/  @!P2 IMAD.MOV R5, RZ, RZ, -R5 ;  /* 0x000000ffff05a224 */ /* 0x000fe200078e0a05 */
[----:B------:R-:W-:Y:S01]  /*0d90*/  IABS R10, R14 ;  /* 0x0000000e000a7213 */ /* 0x000fe20000000000 */
[----:B------:R-:W-:Y:S01]  /*0da0*/  @!P3 IMAD.IADD R6, R6, 0x1, -R247 ;  /* 0x000000010606b824 */ /* 0x000fe200078e0af7 */
[C---:B------:R-:W-:Y:S01]  /*0db0*/  ISETP.GT.U32.AND P3, PT, R247.reuse, R8, PT ;  /* 0x00000008f700720c */ /* 0x040fe20003f64070 */
[----:B------:R-:W-:Y:S01]  /*0dc0*/  @!P6 IMAD.MOV R3, RZ, RZ, -R3 ;  /* 0x000000ffff03e224 */ /* 0x000fe200078e0a03 */
[C---:B------:R-:W-:Y:S01]  /*0dd0*/  ISETP.GT.U32.AND P2, PT, R247.reuse, R246, PT ;  /* 0x000000f6f700720c */ /* 0x040fe20003f44070 */
[----:B------:R-:W-:Y:S01]  /*0de0*/  IMAD.HI.U32 R7, R0, R10, RZ ;  /* 0x0000000a00077227 */ /* 0x000fe200078e00ff */
[----:B------:R-:W-:-:S02]  /*0df0*/  ISETP.GT.U32.AND P6, PT, R247, R6, PT ;  /* 0x00000006f700720c */ /* 0x000fc40003fc4070 */
[C---:B------:R-:W-:Y:S01]  /*0e00*/  SEL R12, R4.reuse, R3, !P1 ;  /* 0x00000003040c7207 */ /* 0x040fe20004800000 */
[----:B------:R-:W-:Y:S01]  /*0e10*/  IMAD.MOV R7, RZ, RZ, -R7 ;  /* 0x000000ffff077224 */ /* 0x000fe200078e0a07 */
[----:B------:R-:W-:Y:S02]  /*0e20*/  SEL R3, R4, R5, !P1 ;  /* 0x0000000504037207 */ /* 0x000fe40004800000 */
[C---:B------:R-:W-:Y:S01]  /*0e30*/  ISETP.GE.AND P1, PT, R2.reuse, RZ, PT ;  /* 0x000000ff0200720c */ /* 0x040fe20003f26270 */
[----:B------:R4:W-:Y:S01]  /*0e40*/  STL [R1+0x100], R12 ;  /* 0x0001000c01007387 */ /* 0x0009e20000100800 */
[C---:B------:R-:W-:Y:S01]  /*0e50*/  IMAD R4, R247.reuse, R7, R10 ;  /* 0x00000007f7047224 */ /* 0x040fe200078e020a */
[----:B------:R-:W-:Y:S01]  /*0e60*/  LOP3.LUT R32, R2, 0x38, RZ, 0xfc, !PT ;  /* 0x0000003802207812 */ /* 0x000fe200078efcff */
[--C-:B------:R-:W-:Y:S01]  /*0e70*/  @!P3 IMAD.IADD R8, R8, 0x1, -R247.reuse ;  /* 0x000000010808b824 */ /* 0x100fe200078e0af7 */
[----:B------:R1:W-:Y:S01]  /*0e80*/  STL [R1+0x104], R3 ;  /* 0x0001040301007387 */ /* 0x0003e20000100800 */
[--C-:B------:R-:W-:Y:S01]  /*0e90*/  @!P2 IMAD.IADD R246, R246, 0x1, -R247.reuse ;  /* 0x00000001f6f6a824 */ /* 0x100fe200078e0af7 */
[----:B------:R-:W-:Y:S01]  /*0ea0*/  ISETP.GE.AND P3, PT, R14, RZ, PT ;  /* 0x000000ff0e00720c */ /* 0x000fe20003f66270 */
[----:B------:R-:W-:Y:S01]  /*0eb0*/  @!P6 IMAD.IADD R6, R6, 0x1, -R247 ;  /* 0x000000010606e824 */ /* 0x000fe200078e0af7 */
[C---:B------:R-:W-:Y:S01]  /*0ec0*/  ISETP.GT.U32.AND P6, PT, R247.reuse, R8, PT ;  /* 0x00000008f700720c */ /* 0x040fe20003fc4070 */
[----:B------:R-:W-:Y:S01]  /*0ed0*/  @!P5 IMAD.MOV R246, RZ, RZ, -R246 ;  /* 0x000000fffff6d224 */ /* 0x000fe200078e0af6 */
[C---:B------:R-:W-:Y:S01]  /*0ee0*/  ISETP.GT.U32.AND P2, PT, R247.reuse, R4, PT ;  /* 0x00000004f700720c */ /* 0x040fe20003f44070 */
[----:B----4-:R-:W-:Y:S01]  /*0ef0*/  IMAD.MOV R12, RZ, RZ, -R9 ;  /* 0x000000ffff0c7224 */ /* 0x010fe200078e0a09 */
[C---:B------:R-:W-:Y:S01]  /*0f00*/  LOP3.LUT R9, R2.reuse, 0xa, RZ, 0xfc, !PT ;  /* 0x0000000a02097812 */ /* 0x040fe200078efcff */
[----:B------:R-:W-:Y:S01]  /*0f10*/  IMAD.MOV.U32 R17, RZ, RZ, R6 ;  /* 0x000000ffff117224 */ /* 0x000fe200078e0006 */
[----:B------:R-:W-:Y:S01]  /*0f20*/  IABS R23, R30 ;  /* 0x0000001e00177213 */ /* 0x000fe20000000000 */
[C---:B------:R-:W-:Y:S01]  /*0f30*/  IMAD R10, R247.reuse, R12, R11 ;  /* 0x0000000cf70a7224 */ /* 0x040fe200078e020b */
[----:B------:R-:W-:Y:S01]  /*0f40*/  IABS R7, R9 ;  /* 0x0000000900077213 */ /* 0x000fe20000000000 */
[----:B------:R-:W-:Y:S01]  /*0f50*/  @!P1 IMAD.MOV R17, RZ, RZ, -R17 ;  /* 0x000000ffff119224 */ /* 0x000fe200078e0a11 */
[----:B------:R-:W-:Y:S01]  /*0f60*/  LOP3.LUT R11, R2, 0xc, RZ, 0xfc, !PT ;  /* 0x0000000c020b7812 */ /* 0x000fe200078efcff */
[----:B-1----:R-:W-:Y:S01]  /*0f70*/  IMAD.HI.U32 R3, R0, R13, RZ ;  /* 0x0000000d00037227 */ /* 0x002fe200078e00ff */
[----:B------:R-:W-:-:S02]  /*0f80*/  ISETP.GT.U32.AND P1, PT, R247, R10, PT ;  /* 0x0000000af700720c */ /* 0x000fc40003f24070 */
[----:B------:R1:W-:Y:S01]  /*0f90*/  STL [R1+0x1c], R17 ;  /* 0x00001c1101007387 */ /* 0x0003e20000100800 */
[----:B------:R-:W-:Y:S01]  /*0fa0*/  IMAD.MOV R12, RZ, RZ, -R3 ;  /* 0x000000ffff0c7224 */ /* 0x000fe200078e0a03 */
[----:B------:R-:W-:Y:S01]  /*0fb0*/  IABS R25, R31 ;  /* 0x0000001f00197213 */ /* 0x000fe20000000000 */
[----:B------:R-:W-:Y:S01]  /*0fc0*/  @!P6 IMAD.IADD R8, R8, 0x1, -R247 ;  /* 0x000000010808e824 */ /* 0x000fe200078e0af7 */
[----:B------:R-:W-:Y:S01]  /*0fd0*/  STL [R1+0x20c8], R246 ;  /* 0x0020c8f601007387 */ /* 0x000fe20000100800 */
[C---:B------:R-:W-:Y:S01]  /*0fe0*/  IMAD R6, R247.reuse, R12, R13 ;  /* 0x0000000cf7067224 */ /* 0x040fe200078e020d */
[----:B------:R-:W-:Y:S01]  /*0ff0*/  LOP3.LUT R13, R2, 0xe, RZ, 0xfc, !PT ;  /* 0x0000000e020d7812 */ /* 0x000fe200078efcff */
[----:B------:R-:W-:Y:S01]  /*1000*/  IMAD.HI.U32 R3, R0, R7, RZ ;  /* 0x0000000700037227 */ /* 0x000fe200078e00ff */
[----:B------:R-:W-:Y:S02]  /*1010*/  IABS R12, R11 ;  /* 0x0000000b000c7213 */ /* 0x000fe40000000000 */
[C---:B------:R-:W-:Y:S01]  /*1020*/  ISETP.GT.U32.AND P6, PT, R247.reuse, R6, PT ;  /* 0x00000006f700720c */ /* 0x040fe20003fc4070 */
[----:B------:R-:W-:Y:S01]  /*1030*/  @!P1 IMAD.IADD R10, R10, 0x1, -R247 ;  /* 0x000000010a0a9824 */ /* 0x000fe200078e0af7 */
[----:B------:R-:W-:Y:S01]  /*1040*/  IABS R14, R13 ;  /* 0x0000000d000e7213 */ /* 0x000fe20000000000 */
[----:B-1----:R-:W-:Y:S01]  /*1050*/  IMAD.MOV.U32 R17, RZ, RZ, R8 ;  /* 0x000000ffff117224 */ /* 0x002fe200078e0008 */
[----:B------:R-:W-:Y:S01]  /*1060*/  LOP3.LUT R33, R2, 0x3a, RZ, 0xfc, !PT ;  /* 0x0000003a02217812 */ /* 0x000fe200078efcff */
[----:B------:R-:W-:Y:S01]  /*1070*/  IMAD.MOV R8, RZ, RZ, -R3 ;  /* 0x000000ffff087224 */ /* 0x000fe200078e0a03 */
[----:B------:R-:W-:Y:S01]  /*1080*/  ISETP.GT.U32.AND P5, PT, R247, R10, PT ;  /* 0x0000000af700720c */ /* 0x000fe20003fa4070 */
[----:B------:R-:W-:Y:S01]  /*1090*/  IMAD.HI.U32 R3, R0, R14, RZ ;  /* 0x0000000e00037227 */ /* 0x000fe200078e00ff */
[----:B------:R-:W-:-:S02]  /*10a0*/  IABS R26, R32 ;  /* 0x00000020001a7213 */ /* 0x000fc40000000000 */
[----:B------:R-:W-:Y:S01]  /*10b0*/  IABS R27, R33 ;  /* 0x00000021001b7213 */ /* 0x000fe20000000000 */
[C---:B------:R-:W-:Y:S01]  /*10c0*/  IMAD R8, R247.reuse, R8, R7 ;  /* 0x00000008f7087224 */ /* 0x040fe200078e0207 */
[----:B------:R-:W-:Y:S01]  /*10d0*/  IABS R7, R18 ;  /* 0x0000001200077213 */ /* 0x000fe20000000000 */
[----:B------:R-:W-:Y:S01]  /*10e0*/  @!P6 IMAD.IADD R6, R6, 0x1, -R247 ;  /* 0x000000010606e824 */ /* 0x000fe200078e0af7 */
[C---:B------:R-:W-:Y:S01]  /*10f0*/  LOP3.LUT R34, R2.reuse, 0x3c, RZ, 0xfc, !PT ;  /* 0x0000003c02227812 */ /* 0x040fe200078efcff */
[----:B------:R-:W-:Y:S01]  /*1100*/  IMAD.MOV R3, RZ, RZ, -R3 ;  /* 0x000000ffff037224 */ /* 0x000fe200078e0a03 */
[----:B------:R-:W-:Y:S01]  /*1110*/  LOP3.LUT R36, R2, 0x40, RZ, 0xfc, !PT ;  /* 0x0000004002247812 */ /* 0x000fe200078efcff */
[----:B------:R-:W-:Y:S01]  /*1120*/  IMAD.HI.U32 R5, R0, R12, RZ ;  /* 0x0000000c00057227 */ /* 0x000fe200078e00ff */
[C---:B------:R-:W-:Y:S02]  /*1130*/  ISETP.GT.U32.AND P6, PT, R247.reuse, R6, PT ;  /* 0x00000006f700720c */ /* 0x040fe40003fc4070 */
[----:B------:R-:W-:Y:S01]  /*1140*/  IABS R28, R36 ;  /* 0x00000024001c7213 */ /* 0x000fe20000000000 */
[--C-:B------:R-:W-:Y:S01]  /*1150*/  @!P5 IMAD.IADD R10, R10, 0x1, -R247.reuse ;  /* 0x000000010a0ad824 */ /* 0x100fe200078e0af7 */
[C---:B------:R-:W-:Y:S01]  /*1160*/  ISETP.GT.U32.AND P5, PT, R247.reuse, R8, PT ;  /* 0x00000008f700720c */ /* 0x040fe20003fa4070 */
[----:B------:R-:W-:Y:S01]  /*1170*/  IMAD R14, R247, R3, R14 ;  /* 0x00000003f70e7224 */ /* 0x000fe200078e020e */
[----:B------:R-:W-:Y:S01]  /*1180*/  LOP3.LUT R35, R2, 0x3e, RZ, 0xfc, !PT ;  /* 0x0000003e02237812 */ /* 0x000fe200078efcff */
[----:B------:R-:W-:Y:S01]  /*1190*/  @!P2 IMAD.IADD R4, R4, 0x1, -R247 ;  /* 0x000000010404a824 */ /* 0x000fe200078e0af7 */
[----:B------:R-:W-:Y:S01]  /*11a0*/  ISETP.GE.AND P2, PT, R15, RZ, PT ;  /* 0x000000ff0f00720c */ /* 0x000fe20003f46270 */
[----:B------:R-:W-:Y:S01]  /*11b0*/  IMAD.MOV R5, RZ, RZ, -R5 ;  /* 0x000000ffff057224 */ /* 0x000fe200078e0a05 */
[----:B------:R-:W-:Y:S01]  /*11c0*/  LOP3.LUT R15, R2, 0x10, RZ, 0xfc, !PT ;  /* 0x00000010020f7812 */ /* 0x000fe200078efcff */
[----:B------:R-:W-:Y:S01]  /*11d0*/  @!P4 IMAD.MOV R17, RZ, RZ, -R17 ;  /* 0x000000ffff11c224 */ /* 0x000fe200078e0a11 */
[C---:B------:R-:W-:Y:S01]  /*11e0*/  ISETP.GT.U32.AND P1, PT, R247.reuse, R4, PT ;  /* 0x00000004f700720c */ /* 0x040fe20003f24070 */
[C---:B------:R-:W-:Y:S01]  /*11f0*/  IMAD R12, R247.reuse, R5, R12 ;  /* 0x00000005f70c7224 */ /* 0x040fe200078e020c */
[----:B------:R-:W-:Y:S01]  /*1200*/  IABS R251, R15 ;  /* 0x0000000f00fb7213 */ /* 0x000fe20000000000 */
[--C-:B------:R-:W-:Y:S01]  /*1210*/  @!P6 IMAD.IADD R6, R6, 0x1, -R247.reuse ;  /* 0x000000010606e824 */ /* 0x100fe200078e0af7 */
[----:B------:R1:W-:Y:S01]  /*1220*/  STL [R1+0x18], R17 ;  /* 0x0000181101007387 */ /* 0x0003e20000100800 */
[----:B------:R-:W-:Y:S01]  /*1230*/  @!P5 IMAD.IADD R8, R8, 0x1, -R247 ;  /* 0x000000010808d824 */ /* 0x000fe200078e0af7 */
[C---:B------:R-:W-:Y:S01]  /*1240*/  ISETP.GT.U32.AND P5, PT, R247.reuse, R14, PT ;  /* 0x0000000ef700720c */ /* 0x040fe20003fa4070 */
[----:B------:R-:W-:Y:S01]  /*1250*/  IMAD.HI.U32 R3, R0, R251, RZ ;  /* 0x000000fb00037227 */ /* 0x000fe200078e00ff */
[----:B------:R-:W-:-:S02]  /*1260*/  ISETP.GT.U32.AND P6, PT, R247, R12, PT ;  /* 0x0000000cf700720c */ /* 0x000fc40003fc4070 */
[----:B------:R-:W-:Y:S01]  /*1270*/  ISETP.GE.AND P4, PT, R16, RZ, PT ;  /* 0x000000ff1000720c */ /* 0x000fe20003f86270 */
[----:B------:R-:W-:Y:S01]  /*1280*/  IMAD.MOV R16, RZ, RZ, -R3 ;  /* 0x000000ffff107224 */ /* 0x000fe200078e0a03 */
[----:B------:R-:W-:Y:S01]  /*1290*/  LOP3.LUT R42, R2, 0x4e, RZ, 0xfc, !PT ;  /* 0x0000004e022a7812 */ /* 0x000fe200078efcff */
[----:B------:R-:W-:Y:S01]  /*12a0*/  @!P1 IMAD.IADD R4, R4, 0x1, -R247 ;  /* 0x0000000104049824 */ /* 0x000fe200078e0af7 */
[----:B-1----:R-:W-:Y:S01]  /*12b0*/  LOP3.LUT R17, R2, 0x12, RZ, 0xfc, !PT ;  /* 0x0000001202117812 */ /* 0x002fe200078efcff */
[----:B------:R-:W-:Y:S01]  /*12c0*/  IMAD.MOV.U32 R20, RZ, RZ, R10 ;  /* 0x000000ffff147224 */ /* 0x000fe200078e000a */
[----:B------:R-:W-:Y:S01]  /*12d0*/  ISETP.GE.AND P1, PT, R9, RZ, PT ;  /* 0x000000ff0900720c */ /* 0x000fe20003f26270 */
[C---:B------:R-:W-:Y:S01]  /*12e0*/  IMAD R251, R247.reuse, R16, R251 ;  /* 0x00000010f7fb7224 */ /* 0x040fe200078e02fb */
[----:B------:R-:W-:Y:S01]  /*12f0*/  IABS R250, R17 ;  /* 0x0000001100fa7213 */ /* 0x000fe20000000000 */
[--C-:B------:R-:W-:Y:S01]  /*1300*/  @!P5 IMAD.IADD R14, R14, 0x1, -R247.reuse ;  /* 0x000000010e0ed824 */ /* 0x100fe200078e0af7 */
[----:B------:R-:W-:Y:S01]  /*1310*/  ISETP.GT.U32.AND P5, PT, R247, R8, PT ;  /* 0x00000008f700720c */ /* 0x000fe20003fa4070 */
[----:B------:R-:W-:Y:S01]  /*1320*/  @!P6 IMAD.IADD R12, R12, 0x1, -R247 ;  /* 0x000000010c0ce824 */ /* 0x000fe200078e0af7 */
[----:B------:R-:W-:Y:S01]  /*1330*/  IABS R9, R19 ;  /* 0x0000001300097213 */ /* 0x000fe20000000000 */
[----:B------:R-:W-:Y:S01]  /*1340*/  IMAD.HI.U32 R3, R0, R250, RZ ;  /* 0x000000fa00037227 */ /* 0x000fe200078e00ff */
[----:B------:R-:W-:-:S02]  /*1350*/  ISETP.GE.AND P6, PT, R11, RZ, PT ;  /* 0x000000ff0b00720c */ /* 0x000fc40003fc6270 */
[C---:B------:R-:W-:Y:S01]  /*1360*/  LOP3.LUT R11, R2.reuse, 0x1a, RZ, 0xfc, !PT ;  /* 0x0000001a020b7812 */ /* 0x040fe200078efcff */
[----:B------:R-:W-:Y:S01]  /*1370*/  IMAD.MOV.U32 R21, RZ, RZ, R4 ;  /* 0x000000ffff157224 */ /* 0x000fe200078e0004 */
[----:B------:R-:W-:Y:S01]  /*1380*/  IABS R37, R42 ;  /* 0x0000002a00257213 */ /* 0x000fe20000000000 */
[----:B------:R-:W-:Y:S01]  /*1390*/  IMAD.MOV R3, RZ, RZ, -R3 ;  /* 0x000000ffff037224 */ /* 0x000fe200078e0a03 */
[C---:B------:R-:W-:Y:S01]  /*13a0*/  LOP3.LUT R41, R2.reuse, 0x4c, RZ, 0xfc, !PT ;  /* 0x0000004c02297812 */ /* 0x040fe200078efcff */
[----:B------:R-:W-:Y:S01]  /*13b0*/  IMAD.MOV.U32 R10, RZ, RZ, R6 ;  /* 0x000000ffff0a7224 */ /* 0x000fe200078e0006 */
[C---:B------:R-:W-:Y:S01]  /*13c0*/  LOP3.LUT R43, R2.reuse, 0x50, RZ, 0xfc, !PT ;  /* 0x00000050022b7812 */ /* 0x040fe200078efcff */
[----:B------:R-:W-:Y:S01]  /*13d0*/  @!P3 IMAD.MOV R21, RZ, RZ, -R21 ;  /* 0x000000ffff15b224 */ /* 0x000fe200078e0a15 */
[C---:B------:R-:W-:Y:S01]  /*13e0*/  ISETP.GT.U32.AND P3, PT, R247.reuse, R12, PT ;  /* 0x0000000cf700720c */ /* 0x040fe20003f64070 */
[C---:B------:R-:W-:Y:S01]  /*13f0*/  IMAD R250, R247.reuse, R3, R250 ;  /* 0x00000003f7fa7224 */ /* 0x040fe200078e02fa */
[----:B------:R-:W-:Y:S01]  /*1400*/  LOP3.LUT R44, R2, 0x52, RZ, 0xfc, !PT ;  /* 0x00000052022c7812 */ /* 0x000fe200078efcff */
[----:B------:R-:W-:Y:S01]  /*1410*/  @!P4 IMAD.MOV R10, RZ, RZ, -R10 ;  /* 0x000000ffff0ac224 */ /* 0x000fe200078e0a0a */
[C---:B------:R-:W-:Y:S01]  /*1420*/  ISETP.GT.U32.AND P4, PT, R247.reuse, R251, PT ;  /* 0x000000fbf700720c */ /* 0x040fe20003f84070 */
[----:B------:R-:W-:Y:S01]  /*1430*/  @!P2 IMAD.MOV R20, RZ, RZ, -R20 ;  /* 0x000000ffff14a224 */ /* 0x000fe200078e0a14 */
[----:B------:R1:W-:Y:S01]  /*1440*/  STL [R1+0x14], R21 ;  /* 0x0000141501007387 */ /* 0x0003e20000100800 */
[----:B------:R-:W-:Y:S01]  /*1450*/  IMAD.MOV.U32 R4, RZ, RZ, R9 ;  /* 0x000000ffff047224 */ /* 0x000fe200078e0009 */
[C---:B------:R-:W-:Y:S01]  /*1460*/  ISETP.GT.U32.AND P2, PT, R247.reuse, R14, PT ;  /* 0x0000000ef700720c */ /* 0x040fe20003f44070 */
[----:B------:R-:W-:Y:S01]  /*1470*/  @!P5 IMAD.IADD R8, R8, 0x1, -R247 ;  /* 0x000000010808d824 */ /* 0x000fe200078e0af7 */
[----:B------:R-:W-:Y:S01]  /*1480*/  ISETP.GT.U32.AND P5, PT, R247, R250, PT ;  /* 0x000000faf700720c */ /* 0x000fe20003fa4070 */
[----:B------:R-:W-:Y:S01]  /*1490*/  IMAD.HI.U32 R5, R0, R7, RZ ;  /* 0x0000000700057227 */ /* 0x000fe200078e00ff */
[----:B------:R4:W-:Y:S01]  /*14a0*/  STL [R1+0x10], R20 ;  /* 0x0000101401007387 */ /* 0x0009e20000100800 */
[----:B------:R-:W-:-:S02]  /*14b0*/  IABS R9, R11 ;  /* 0x0000000b00097213 */ /* 0x000fc40000000000 */
[----:B------:R-:W-:Y:S01]  /*14c0*/  IMAD.HI.U32 R3, R0, R4, RZ ;  /* 0x0000000400037227 */ /* 0x000fe200078e00ff */
[----:B------:R2:W-:Y:S01]  /*14d0*/  STL [R1+0xc], R10 ;  /* 0x00000c0a01007387 */ /* 0x0005e20000100800 */
[C---:B-1----:R-:W-:Y:S02]  /*14e0*/  LOP3.LUT R21, R2.reuse, 0x2e, RZ, 0xfc, !PT ;  /* 0x0000002e02157812 */ /* 0x042fe400078efcff */
[----:B------:R-:W-:Y:S01]  /*14f0*/  IMAD.MOV R6, RZ, RZ, -R5 ;  /* 0x000000ffff067224 */ /* 0x000fe200078e0a05 */
[C---:B------:R-:W-:Y:S01]  /*1500*/  LOP3.LUT R45, R2.reuse, 0x54, RZ, 0xfc, !PT ;  /* 0x00000054022d7812 */ /* 0x040fe200078efcff */
[----:B------:R-:W-:Y:S01]  /*1510*/  IMAD.MOV R3, RZ, RZ, -R3 ;  /* 0x000000ffff037224 */ /* 0x000fe200078e0a03 */
[C---:B----4-:R-:W-:Y:S01]  /*1520*/  LOP3.LUT R20, R2.reuse, 0x2a, RZ, 0xfc, !PT ;  /* 0x0000002a02147812 */ /* 0x050fe200078efcff */
[----:B------:R-:W-:Y:S01]  /*1530*/  IMAD R6, R247, R6, R7 ;  /* 0x00000006f7067224 */ /* 0x000fe200078e0207 */
[----:B------:R-:W-:Y:S01]  /*1540*/  LOP3.LUT R47, R2, 0x58, RZ, 0xfc, !PT ;  /* 0x00000058022f7812 */ /* 0x000fe200078efcff */
[--C-:B------:R-:W-:Y:S01]  /*1550*/  @!P3 IMAD.IADD R12, R12, 0x1, -R247.reuse ;  /* 0x000000010c0cb824 */ /* 0x100fe200078e0af7 */
[----:B--2---:R-:W-:Y:S01]  /*1560*/  LOP3.LUT R10, R2, 0x18, RZ, 0xfc, !PT ;  /* 0x00000018020a7812 */ /* 0x004fe200078efcff */
[--C-:B------:R-:W-:Y:S01]  /*1570*/  @!P4 IMAD.IADD R251, R251, 0x1, -R247.reuse ;  /* 0x00000001fbfbc824 */ /* 0x100fe200078e0af7 */
[C---:B------:R-:W-:Y:S01]  /*1580*/  ISETP.GT.U32.AND P3, PT, R247.reuse, R6, PT ;  /* 0x00000006f700720c */ /* 0x040fe20003f64070 */
[C---:B------:R-:W-:Y:S01]  /*1590*/  IMAD R7, R247.reuse, R3, R4 ;  /* 0x00000003f7077224 */ /* 0x040fe200078e0204 */
[----:B------:R-:W-:Y:S01]  /*15a0*/  IABS R5, R10 ;  /* 0x0000000a00057213 */ /* 0x000fe20000000000 */
[--C-:B------:R-:W-:Y:S01]  /*15b0*/  @!P5 IMAD.IADD R250, R250, 0x1, -R247.reuse ;  /* 0x00000001fafad824 */ /* 0x100fe200078e0af7 */
[----:B------:R-:W-:Y:S01]  /*15c0*/  ISETP.GT.U32.AND P5, PT, R247, R251, PT ;  /* 0x000000fbf700720c */ /* 0x000fe20003fa4070 */
[----:B------:R-:W-:Y:S01]  /*15d0*/  @!P2 IMAD.IADD R14, R14, 0x1, -R247 ;  /* 0x000000010e0ea824 */ /* 0x000fe200078e0af7 */
[----:B------:R-:W-:Y:S01]  /*15e0*/  ISETP.GE.AND P4, PT, R15, RZ, PT ;  /* 0x000000ff0f00720c */ /* 0x000fe20003f86270 */
[----:B------:R-:W-:Y:S01]  /*15f0*/  IMAD.MOV.U32 R4, RZ, RZ, R5 ;  /* 0x000000ffff047224 */ /* 0x000fe200078e0005 */
[----:B------:R-:W-:Y:S01]  /*1600*/  ISETP.GE.AND P2, PT, R13, RZ, PT ;  /* 0x000000ff0d00720c */ /* 0x000fe20003f46270 */
[----:B------:R-:W-:Y:S01]  /*1610*/  IMAD.MOV.U32 R5, RZ, RZ, R12 ;  /* 0x000000ffff057224 */ /* 0x000fe200078e000c */
[----:B------:R-:W-:Y:S01]  /*1620*/  LOP3.LUT R12, R2, 0x1e, RZ, 0xfc, !PT ;  /* 0x0000001e020c7812 */ /* 0x000fe200078efcff */
[----:B------:R-:W-:Y:S01]  /*1630*/  IMAD.HI.U32 R3, R0, R4, RZ ;  /* 0x0000000400037227 */ /* 0x000fe200078e00ff */
[----:B------:R-:W-:-:S02]  /*1640*/  IABS R40, R47 ;  /* 0x0000002f00287213 */ /* 0x000fc40000000000 */
[C---:B------:R-:W-:Y:S01]  /*1650*/  LOP3.LUT R46, R2.reuse, 0x56, RZ, 0xfc, !PT ;  /* 0x00000056022e7812 */ /* 0x040fe200078efcff */
[----:B------:R-:W-:Y:S01]  /*1660*/  @!P6 IMAD.MOV R5, RZ, RZ, -R5 ;  /* 0x000000ffff05e224 */ /* 0x000fe200078e0a05 */
[----:B------:R-:W-:Y:S01]  /*1670*/  ISETP.GT.U32.AND P6, PT, R247, R7, PT ;  /* 0x00000007f700720c */ /* 0x000fe20003fc4070 */
[----:B------:R-:W-:Y:S01]  /*1680*/  IMAD.MOV.U32 R16, RZ, RZ, R8 ;  /* 0x000000ffff107224 */ /* 0x000fe200078e0008 */
[----:B------:R-:W-:Y:S01]  /*1690*/  IABS R39, R46 ;  /* 0x0000002e00277213 */ /* 0x000fe20000000000 */
[----:B------:R-:W-:Y:S01]  /*16a0*/  IMAD.MOV R8, RZ, RZ, -R3 ;  /* 0x000000ffff087224 */ /* 0x000fe200078e0a03 */
[----:B------:R-:W-:Y:S01]  /*16b0*/  LOP3.LUT R48, R2, 0x5c, RZ, 0xfc, !PT ;  /* 0x0000005c02307812 */ /* 0x000fe200078efcff */
[--C-:B------:R-:W-:Y:S01]  /*16c0*/  @!P3 IMAD.IADD R6, R6, 0x1, -R247.reuse ;  /* 0x000000010606b824 */ /* 0x100fe200078e0af7 */
[----:B------:R-:W-:Y:S01]  /*16d0*/  LOP3.LUT R49, R2, 0x64, RZ, 0xfc, !PT ;  /* 0x0000006402317812 */ /* 0x000fe200078efcff */
[--C-:B------:R-:W-:Y:S01]  /*16e0*/  @!P5 IMAD.IADD R251, R251, 0x1, -R247.reuse ;  /* 0x00000001fbfbd824 */ /* 0x100fe200078e0af7 */
[----:B------:R-:W-:Y:S01]  /*16f0*/  ISETP.GE.AND P5, PT, R18, RZ, PT ;  /* 0x000000ff1200720c */ /* 0x000fe20003fa6270 */
[C---:B------:R-:W-:Y:S01]  /*1700*/  IMAD R8, R247.reuse, R8, R4 ;  /* 0x00000008f7087224 */ /* 0x040fe200078e0204 */
[----:B------:R-:W-:Y:S01]  /*1710*/  ISETP.GT.U32.AND P3, PT, R247, R6, PT ;  /* 0x00000006f700720c */ /* 0x000fe20003f64070 */
[----:B------:R-:W-:Y:S01]  /*1720*/  IMAD.MOV.U32 R252, RZ, RZ, R14 ;  /* 0x000000fffffc7224 */ /* 0x000fe200078e000e */
[C---:B------:R-:W-:Y:S01]  /*1730*/  LOP3.LUT R18, R2.reuse, 0x24, RZ, 0xfc, !PT ;  /* 0x0000002402127812 */ /* 0x040fe200078efcff */
[----:B------:R-:W-:Y:S01]  /*1740*/  @!P6 IMAD.IADD R7, R7, 0x1, -R247 ;  /* 0x000000010707e824 */ /* 0x000fe200078e0af7 */
[----:B------:R-:W-:Y:S01]  /*1750*/  LOP3.LUT R50, R2, 0x66, RZ, 0xfc, !PT ;  /* 0x0000006602327812 */ /* 0x000fe200078efcff */
[----:B------:R-:W-:Y:S01]  /*1760*/  @!P4 IMAD.MOV R251, RZ, RZ, -R251 ;  /* 0x000000fffffbc224 */ /* 0x000fe200078e0afb */
[C---:B------:R-:W-:Y:S01]  /*1770*/  ISETP.GT.U32.AND P4, PT, R247.reuse, R8, PT ;  /* 0x00000008f700720c */ /* 0x040fe20003f84070 */
[----:B------:R-:W-:Y:S01]  /*1780*/  @!P1 IMAD.MOV R16, RZ, RZ, -R16 ;  /* 0x000000ffff109224 */ /* 0x000fe200078e0a10 */
[C---:B------:R-:W-:Y:S01]  /*1790*/  ISETP.GT.U32.AND P6, PT, R247.reuse, R7, PT ;  /* 0x00000007f700720c */ /* 0x040fe20003fc4070 */
[----:B------:R-:W-:Y:S01]  /*17a0*/  @!P2 IMAD.MOV R252, RZ, RZ, -R252 ;  /* 0x000000fffffca224 */ /* 0x000fe200078e0afc */
[----:B------:R-:W-:Y:S01]  /*17b0*/  ISETP.GT.U32.AND P1, PT, R247, R250, PT ;  /* 0x000000faf700720c */ /* 0x000fe20003f24070 */
[----:B------:R-:W-:Y:S01]  /*17c0*/  IMAD.HI.U32 R3, R0, R9, RZ ;  /* 0x0000000900037227 */ /* 0x000fe200078e00ff */
[----:B------:R1:W-:Y:S01]  /*17d0*/  STL [R1+0x8], R16 ;  /* 0x0000081001007387 */ /* 0x0003e20000100800 */
[----:B------:R-:W-:-:S02]  /*17e0*/  ISETP.GE.AND P2, PT, R17, RZ, PT ;  /* 0x000000ff1100720c */ /* 0x000fc40003f46270 */
[----:B------:R-:W-:Y:S01]  /*17f0*/  IMAD.MOV R4, RZ, RZ, -R3 ;  /* 0x000000ffff047224 */ /* 0x000fe200078e0a03 */
[----:B------:R-:W-:Y:S01]  /*1800*/  STL [R1+0x20b8], R252 ;  /* 0x0020b8fc01007387 */ /* 0x000fe20000100800 */
[----:B------:R-:W-:Y:S01]  /*1810*/  @!P3 IMAD.IADD R6, R6, 0x1, -R247 ;  /* 0x000000010606b824 */ /* 0x000fe200078e0af7 */
[----:B------:R-:W-:Y:S01]  /*1820*/  ISETP.GE.AND P3, PT, R10, RZ, PT ;  /* 0x000000ff0a00720c */ /* 0x000fe20003f66270 */
[----:B------:R-:W-:Y:S01]  /*1830*/  IMAD R9, R247, R4, R9 ;  /* 0x00000004f7097224 */ /* 0x000fe200078e0209 */
[----:B------:R2:W-:Y:S01]  /*1840*/  STL [R1+0x4], R5 ;  /* 0x0000040501007387 */ /* 0x0005e20000100800 */
[--C-:B------:R-:W-:Y:S01]  /*1850*/  @!P4 IMAD.IADD R8, R8, 0x1, -R247.reuse ;  /* 0x000000010808c824 */ /* 0x100fe200078e0af7 */
[----:B-1----:R-:W-:Y:S01]  /*1860*/  LOP3.LUT R16, R2, 0x20, RZ, 0xfc, !PT ;  /* 0x0000002002107812 */ /* 0x002fe200078efcff */
[--C-:B------:R-:W-:Y:S01]  /*1870*/  @!P6 IMAD.IADD R7, R7, 0x1, -R247.reuse ;  /* 0x000000010707e824 */ /* 0x100fe200078e0af7 */
[C---:B------:R-:W-:Y:S01]  /*1880*/  ISETP.GT.U32.AND P6, PT, R247.reuse, R9, PT ;  /* 0x00000009f700720c */ /* 0x040fe20003fc4070 */
[----:B------:R-:W-:Y:S01]  /*1890*/  @!P1 IMAD.IADD R250, R250, 0x1, -R247 ;  /* 0x00000001fafa9824 */ /* 0x000fe200078e0af7 */
[----:B------:R-:W-:Y:S01]  /*18a0*/  ISETP.GT.U32.AND P4, PT, R247, R8, PT ;  /* 0x00000008f700720c */ /* 0x000fe20003f84070 */
[----:B------:R-:W-:Y:S01]  /*18b0*/  @!P5 IMAD.MOV R6, RZ, RZ, -R6 ;  /* 0x000000ffff06d224 */ /* 0x000fe200078e0a06 */
[----:B------:R-:W-:Y:S01]  /*18c0*/  ISETP.GE.AND P1, PT, R19, RZ, PT ;  /* 0x000000ff1300720c */ /* 0x000fe20003f26270 */
[----:B------:R-:W-:Y:S01]  /*18d0*/  @!P2 IMAD.MOV R250, RZ, RZ, -R250 ;  /* 0x000000fffffaa224 */ /* 0x000fe200078e0afa */
[----:B--2---:R-:W-:Y:S01]  /*18e0*/  LOP3.LUT R5, R2, 0x1c, RZ, 0xfc, !PT ;  /* 0x0000001c02057812 */ /* 0x004fe200078efcff */
[----:B------:R-:W-:Y:S01]  /*18f0*/  IMAD.HI.U32 R24, R0, R27, RZ ;  /* 0x0000001b00187227 */ /* 0x000fe200078e00ff */
[----:B------:R-:W-:Y:S01]  /*1900*/  ISETP.GE.AND P2, PT, R11, RZ, PT ;  /* 0x000000ff0b00720c */ /* 0x000fe20003f46270 */
[----:B------:R-:W-:Y:S01]  /*1910*/  STL [R1+0x20bc], R251 ;  /* 0x0020bcfb01007387 */ /* 0x000fe20000100800 */
[----:B------:R-:W-:-:S02]  /*1920*/  IABS R10, R5 ;  /* 0x00000005000a7213 */ /* 0x000fc40000000000 */
[----:B------:R-:W-:Y:S01]  /*1930*/  IABS R11, R12 ;  /* 0x0000000c000b7213 */ /* 0x000fe20000000000 */
[----:B------:R-:W-:Y:S01]  /*1940*/  @!P6 IMAD.IADD R9, R9, 0x1, -R247 ;  /* 0x000000010909e824 */ /* 0x000fe200078e0af7 */
[----:B------:R-:W-:Y:S01]  /*1950*/  ISETP.GE.AND P5, PT, R5, RZ, PT ;  /* 0x000000ff0500720c */ /* 0x000fe20003fa6270 */
[----:B------:R-:W-:Y:S01]  /*1960*/  IMAD.HI.U32 R3, R0, R10, RZ ;  /* 0x0000000a00037227 */ /* 0x000fe200078e00ff */
[----:B------:R-:W-:Y:S01]  /*1970*/  IABS R5, R16 ;  /* 0x0000001000057213 */ /* 0x000fe20000000000 */
[----:B------:R-:W-:Y:S01]  /*1980*/  STL [R1+0x20c0], R250 ;  /* 0x0020c0fa01007387 */ /* 0x000fe20000100800 */
[C---:B------:R-:W-:Y:S01]  /*1990*/  ISETP.GT.U32.AND P6, PT, R247.reuse, R9, PT ;  /* 0x00000009f700720c */ /* 0x040fe20003fc4070 */
[----:B------:R-:W-:Y:S01]  /*19a0*/  IMAD.MOV R4, RZ, RZ, -R3 ;  /* 0x000000ffff047224 */ /* 0x000fe200078e0a03 */
[----:B------:R-:W-:Y:S01]  /*19b0*/  LOP3.LUT R17, R2, 0x22, RZ, 0xfc, !PT ;  /* 0x0000002202117812 */ /* 0x000fe200078efcff */
[----:B------:R-:W-:Y:S01]  /*19c0*/  @!P4 IMAD.IADD R8, R8, 0x1, -R247 ;  /* 0x000000010808c824 */ /* 0x000fe200078e0af7 */
[----:B------:R-:W-:Y:S01]  /*19d0*/  IABS R14, R18 ;  /* 0x00000012000e7213 */ /* 0x000fe20000000000 */
[C---:B------:R-:W-:Y:S01]  /*19e0*/  IMAD R10, R247.reuse, R4, R10 ;  /* 0x00000004f70a7224 */ /* 0x040fe200078e020a */
[----:B------:R-:W-:Y:S01]  /*19f0*/  IABS R13, R17 ;  /* 0x00000011000d7213 */ /* 0x000fe20000000000 */
[----:B------:R-:W-:Y:S01]  /*1a00*/  IMAD.HI.U32 R3, R0, R11, RZ ;  /* 0x0000000b00037227 */ /* 0x000fe200078e00ff */
[----:B------:R-:W-:Y:S01]  /*1a10*/  LOP3.LUT R19, R2, 0x26, RZ, 0xfc, !PT ;  /* 0x0000002602137812 */ /* 0x000fe200078efcff */
[----:B------:R-:W-:Y:S01]  /*1a20*/  STL [R1+0x20c4], R6 ;  /* 0x0020c40601007387 */ /* 0x000fe20000100800 */
[C---:B------:R-:W-:Y:S01]  /*1a30*/  ISETP.GT.U32.AND P4, PT, R247.reuse, R10, PT ;  /* 0x0000000af700720c */ /* 0x040fe20003f84070 */
[----:B------:R-:W-:Y:S01]  /*1a40*/  @!P1 IMAD.MOV R7, RZ, RZ, -R7 ;  /* 0x000000ffff079224 */ /* 0x000fe200078e0a07 */
[----:B------:R-:W-:Y:S01]  /*1a50*/  ISETP.GE.AND P1, PT, R12, RZ, PT ;  /* 0x000000ff0c00720c */ /* 0x000fe20003f26270 */
[----:B------:R-:W-:Y:S01]  /*1a60*/  IMAD.MOV R12, RZ, RZ, -R3 ;  /* 0x000000ffff0c7224 */ /* 0x000fe200078e0a03 */
[----:B------:R-:W-:Y:S01]  /*1a70*/  IABS R15, R19 ;  /* 0x00000013000f7213 */ /* 0x000fe20000000000 */
[----:B------:R-:W-:Y:S01]  /*1a80*/  IMAD.HI.U32 R4, R0, R5, RZ ;  /* 0x0000000500047227 */ /* 0x000fe200078e00ff */
[C---:B------:R-:W-:Y:S01]  /*1a90*/  LOP3.LUT R53, R2.reuse, 0x68, RZ, 0xfc, !PT ;  /* 0x0000006802357812 */ /* 0x040fe200078efcff */
[----:B------:R-:W-:Y:S01]  /*1aa0*/  STL [R1+0x20cc], R7 ;  /* 0x0020cc0701007387 */ /* 0x000fe20000100800 */
[C---:B------:R-:W-:Y:S01]  /*1ab0*/  LOP3.LUT R54, R2.reuse, 0x6a, RZ, 0xfc, !PT ;  /* 0x0000006a02367812 */ /* 0x040fe200078efcff */
[----:B------:R-:W-:Y:S01]  /*1ac0*/  IMAD R11, R247, R12, R11 ;  /* 0x0000000cf70b7224 */ /* 0x000fe200078e020b */
[C---:B------:R-:W-:Y:S01]  /*1ad0*/  LOP3.LUT R55, R2.reuse, 0x6c, RZ, 0xfc, !PT ;  /* 0x0000006c02377812 */ /* 0x040fe200078efcff */
[----:B------:R-:W-:Y:S01]  /*1ae0*/  IMAD.MOV R4, RZ, RZ, -R4 ;  /* 0x000000ffff047224 */ /* 0x000fe200078e0a04 */
[----:B------:R-:W-:Y:S01]  /*1af0*/  LOP3.LUT R56, R2, 0x6e, RZ, 0xfc, !PT ;  /* 0x0000006e02387812 */ /* 0x000fe200078efcff */
[--C-:B------:R-:W-:Y:S01]  /*1b00*/  @!P4 IMAD.IADD R10, R10, 0x1, -R247.reuse ;  /* 0x000000010a0ac824 */ /* 0x100fe200078e0af7 */
[----:B------:R-:W-:Y:S01]  /*1b10*/  IABS R51, R55 ;  /* 0x0000003700337213 */ /* 0x000fe20000000000 */
[----:B------:R-:W-:Y:S01]  /*1b20*/  @!P6 IMAD.IADD R9, R9, 0x1, -R247 ;  /* 0x000000010909e824 */ /* 0x000fe200078e0af7 */
[C---:B------:R-:W-:Y:S01]  /*1b30*/  ISETP.GT.U32.AND P6, PT, R247.reuse, R11, PT ;  /* 0x0000000bf700720c */ /* 0x040fe20003fc4070 */
[----:B------:R-:W-:Y:S01]  /*1b40*/  @!P3 IMAD.MOV R8, RZ, RZ, -R8 ;  /* 0x000000ffff08b224 */ /* 0x000fe200078e0a08 */
[----:B------:R-:W-:Y:S01]  /*1b50*/  ISETP.GT.U32.AND P3, PT, R247, R10, PT ;  /* 0x0000000af700720c */ /* 0x000fe20003f64070 */
[----:B------:R-:W-:Y:S01]  /*1b60*/  IMAD.HI.U32 R3, R0, R13, RZ ;  /* 0x0000000d00037227 */ /* 0x000fe200078e00ff */
[----:B------:R-:W-:-:S02]  /*1b70*/  IABS R52, R56 ;  /* 0x0000003800347213 */ /* 0x000fc40000000000 */
[C---:B------:R-:W-:Y:S01]  /*1b80*/  LOP3.LUT R57, R2.reuse, 0x70, RZ, 0xfc, !PT ;  /* 0x0000007002397812 */ /* 0x040fe200078efcff */
[C---:B------:R-:W-:Y:S01]  /*1b90*/  IMAD R12, R247.reuse, R4, R5 ;  /* 0x00000004f70c7224 */ /* 0x040fe200078e0205 */
[C---:B------:R-:W-:Y:S01]  /*1ba0*/  LOP3.LUT R5, R2.reuse, 0x28, RZ, 0xfc, !PT ;  /* 0x0000002802057812 */ /* 0x040fe200078efcff */
[----:B------:R-:W-:Y:S01]  /*1bb0*/  IMAD.MOV R4, RZ, RZ, -R3 ;  /* 0x000000ffff047224 */ /* 0x000fe200078e0a03 */
[----:B------:R-:W-:Y:S01]  /*1bc0*/  LOP3.LUT R59, R2, 0x76, RZ, 0xfc, !PT ;  /* 0x00000076023b7812 */ /* 0x000fe200078efcff */
[----:B------:R-:W-:Y:S01]  /*1bd0*/  IMAD.HI.U32 R3, R0, R14, RZ ;  /* 0x0000000e00037227 */ /* 0x000fe200078e00ff */
[C---:B------:R-:W-:Y:S01]  /*1be0*/  ISETP.GT.U32.AND P4, PT, R247.reuse, R12, PT ;  /* 0x0000000cf700720c */ /* 0x040fe20003f84070 */
[----:B------:R-:W-:Y:S01]  /*1bf0*/  STL [R1+0x20d0], R8 ;  /* 0x0020d00801007387 */ /* 0x000fe20000100800 */
[C---:B------:R-:W-:Y:S01]  /*1c00*/  LOP3.LUT R61, R2.reuse, 0x78, RZ, 0xfc, !PT ;  /* 0x00000078023d7812 */ /* 0x040fe200078efcff */
[----:B------:R-:W-:Y:S01]  /*1c10*/  IMAD R13, R247, R4, R13 ;  /* 0x00000004f70d7224 */ /* 0x000fe200078e020d */
[C---:B------:R-:W-:Y:S01]  /*1c20*/  LOP3.LUT R58, R2.reuse, 0x74, RZ, 0xfc, !PT ;  /* 0x00000074023a7812 */ /* 0x040fe200078efcff */
[--C-:B------:R-:W-:Y:S01]  /*1c30*/  @!P6 IMAD.IADD R11, R11, 0x1, -R247.reuse ;  /* 0x000000010b0be824 */ /* 0x100fe200078e0af7 */
[----:B------:R-:W-:Y:S01]  /*1c40*/  LOP3.LUT R62, R2, 0x7c, RZ, 0xfc, !PT ;  /* 0x0000007c023e7812 */ /* 0x000fe200078efcff */
[----:B------:R-:W-:Y:S01]  /*1c50*/  @!P3 IMAD.IADD R10, R10, 0x1, -R247 ;  /* 0x000000010a0ab824 */ /* 0x000fe200078e0af7 */
[C---:B------:R-:W-:Y:S01]  /*1c60*/  ISETP.GT.U32.AND P3, PT, R247.reuse, R13, PT ;  /* 0x0000000df700720c */ /* 0x040fe20003f64070 */
[----:B------:R-:W-:Y:S01]  /*1c70*/  IMAD.MOV R3, RZ, RZ, -R3 ;  /* 0x000000ffff037224 */ /* 0x000fe200078e0a03 */
[----:B------:R-:W-:Y:S01]  /*1c80*/  ISETP.GT.U32.AND P6, PT, R247, R11, PT ;  /* 0x0000000bf700720c */ /* 0x000fe20003fc4070 */
[----:B------:R-:W-:Y:S01]  /*1c90*/  IMAD.HI.U32 R4, R0, R15, RZ ;  /* 0x0000000f00047227 */ /* 0x000fe200078e00ff */
[----:B------:R-:W-:-:S02]  /*1ca0*/  LOP3.LUT R63, R2, 0x7e, RZ, 0xfc, !PT ;  /* 0x0000007e023f7812 */ /* 0x000fc400078efcff */
[----:B------:R-:W-:Y:S01]  /*1cb0*/  LOP3.LUT R64, R2, 0x80, RZ, 0xfc, !PT ;  /* 0x0000008002407812 */ /* 0x000fe200078efcff */
[----:B------:R-:W-:Y:S01]  /*1cc0*/  @!P4 IMAD.IADD R12, R12, 0x1, -R247 ;  /* 0x000000010c0cc824 */ /* 0x000fe200078e0af7 */
[----:B------:R-:W-:Y:S01]  /*1cd0*/  LOP3.LUT R65, R2, 0x82, RZ, 0xfc, !PT ;  /* 0x0000008202417812 */ /* 0x000fe200078efcff */
[C---:B------:R-:W-:Y:S01]  /*1ce0*/  IMAD R14, R247.reuse, R3, R14 ;  /* 0x00000003f70e7224 */ /* 0x040fe200078e020e */
[----:B------:R-:W-:Y:S01]  /*1cf0*/  IABS R60, R64 ;  /* 0x00000040003c7213 */ /* 0x000fe20000000000 */
[----:B------:R-:W-:Y:S01]  /*1d00*/  @!P2 IMAD.MOV R9, RZ, RZ, -R9 ;  /* 0x000000ffff09a224 */ /* 0x000fe200078e0a09 */
[----:B------:R-:W-:Y:S01]  /*1d10*/  ISETP.GT.U32.AND P4, PT, R247, R12, PT ;  /* 0x0000000cf700720c */ /* 0x000fe20003f84070 */
[--C-:B------:R-:W-:Y:S01]  /*1d20*/  @!P3 IMAD.IADD R13, R13, 0x1, -R247.reuse ;  /* 0x000000010d0db824 */ /* 0x100fe200078e0af7 */
[----:B------:R-:W-:Y:S01]  /*1d30*/  ISETP.GE.AND P2, PT, R16, RZ, PT ;  /* 0x000000ff1000720c */ /* 0x000fe20003f46270 */
[----:B------:R-:W-:Y:S01]  /*1d40*/  IMAD.MOV R4, RZ, RZ, -R4 ;  /* 0x000000ffff047224 */ /* 0x000fe200078e0a04 */
[----:B------:R-:W-:Y:S01]  /*1d50*/  IABS R16, R5 ;  /* 0x0000000500107213 */ /* 0x000fe20000000000 */
[----:B------:R-:W-:Y:S01]  /*1d60*/  @!P6 IMAD.IADD R11, R11, 0x1, -R247 ;  /* 0x000000010b0be824 */ /* 0x000fe200078e0af7 */
[C---:B------:R-:W-:Y:S01]  /*1d70*/  ISETP.GT.U32.AND P6, PT, R247.reuse, R14, PT ;  /* 0x0000000ef700720c */ /* 0x040fe20003fc4070 */
[----:B------:R-:W-:Y:S01]  /*1d80*/  @!P5 IMAD.MOV R10, RZ, RZ, -R10 ;  /* 0x000000ffff0ad224 */ /* 0x000fe200078e0a0a */
[C---:B------:R-:W-:Y:S01]  /*1d90*/  ISETP.GT.U32.AND P3, PT, R247.reuse, R13, PT ;  /* 0x0000000df700720c */ /* 0x040fe20003f64070 */
[----:B------:R-:W-:Y:S01]  /*1da0*/  IMAD R15, R247, R4, R15 ;  /* 0x00000004f70f7224 */ /* 0x000fe200078e020f */
[----:B------:R-:W-:Y:S01]  /*1db0*/  ISETP.GE.AND P5, PT, R17, RZ, PT ;  /* 0x000000ff1100720c */ /* 0x000fe20003fa6270 */
[----:B------:R-:W-:Y:S01]  /*1dc0*/  IMAD.HI.U32 R3, R0, R16, RZ ;  /* 0x0000001000037227 */ /* 0x000fe200078e00ff */
[----:B------:R-:W-:Y:S01]  /*1dd0*/  IABS R17, R20 ;  /* 0x0000001400117213 */ /* 0x000fe20000000000 */
[----:B------:R-:W-:Y:S01]  /*1de0*/  STL [R1+0x20d4], R9 ;  /* 0x0020d40901007387 */ /* 0x000fe20000100800 */
[----:B------:R-:W-:Y:S01]  /*1df0*/  LOP3.LUT R66, R2, 0x86, RZ, 0xfc, !PT ;  /* 0x0000008602427812 */ /* 0x000fe200078efcff */
[----:B------:R-:W-:Y:S01]  /*1e00*/  @!P4 IMAD.IADD R12, R12, 0x1, -R247 ;  /* 0x000000010c0cc824 */ /* 0x000fe200078e0af7 */
[----:B------:R-:W-:Y:S01]  /*1e10*/  ISETP.GT.U32.AND P4, PT, R247, R15, PT ;  /* 0x0000000ff700720c */ /* 0x000fe20003f84070 */
[----:B------:R-:W-:Y:S01]  /*1e20*/  IMAD.MOV R4, RZ, RZ, -R3 ;  /* 0x000000ffff047224 */ /* 0x000fe200078e0a03 */
[----:B------:R-:W-:Y:S01]  /*1e30*/  LOP3.LUT R67, R2, 0x88, RZ, 0xfc, !PT ;  /* 0x0000008802437812 */ /* 0x000fe200078efcff */
[--C-:B------:R-:W-:Y:S01]  /*1e40*/  @!P6 IMAD.IADD R14, R14, 0x1, -R247.reuse ;  /* 0x000000010e0ee824 */ /* 0x100fe200078e0af7 */
[C---:B------:R-:W-:Y:S01]  /*1e50*/  LOP3.LUT R69, R2.reuse, 0x8a, RZ, 0xfc, !PT ;  /* 0x0000008a02457812 */ /* 0x040fe200078efcff */
[----:B------:R-:W-:Y:S01]  /*1e60*/  @!P3 IMAD.IADD R13, R13, 0x1, -R247 ;  /* 0x000000010d0db824 */ /* 0x000fe200078e0af7 */
[----:B------:R-:W-:Y:S01]  /*1e70*/  ISETP.GE.AND P3, PT, R5, RZ, PT ;  /* 0x000000ff0500720c */ /* 0x000fe20003f66270 */
[C---:B------:R-:W-:Y:S01]  /*1e80*/  IMAD R16, R247.reuse, R4, R16 ;  /* 0x00000004f7107224 */ /* 0x040fe200078e0210 */
[C---:B------:R-:W-:Y:S01]  /*1e90*/  ISETP.GT.U32.AND P6, PT, R247.reuse, R14, PT ;  /* 0x0000000ef700720c */ /* 0x040fe20003fc4070 */
[----:B------:R-:W-:Y:S01]  /*1ea0*/  @!P5 IMAD.MOV R13, RZ, RZ, -R13 ;  /* 0x000000ffff0dd224 */ /* 0x000fe200078e0a0d */
[----:B------:R-:W-:Y:S01]  /*1eb0*/  LOP3.LUT R5, R2, 0x2c, RZ, 0xfc, !PT ;  /* 0x0000002c02057812 */ /* 0x000fe200078efcff */
[----:B------:R-:W-:Y:S01]  /*1ec0*/  @!P1 IMAD.MOV R11, RZ, RZ, -R11 ;  /* 0x000000ffff0b9224 */ /* 0x000fe200078e0a0b */
[----:B------:R-:W-:Y:S01]  /*1ed0*/  ISETP.GT.U32.AND P5, PT, R247, R16, PT ;  /* 0x00000010f700720c */ /* 0x000fe20003fa4070 */
        /* <DEDUP_REMOVED lines=9> */
[----:B------:R-:W-:Y:S01]  /*1f70*/  ISETP.GE.AND P6, PT, R20, RZ, PT ;  /* 0x000000ff1400720c */ /* 0x000fe20003fc6270 */
[----:B------:R-:W-:Y:S01]  /*1f80*/  IMAD R17, R247, R4, R17 ;  /* 0x00000004f7117224 */ /* 0x000fe200078e0211 */
[----:B------:R-:W-:Y:S01]  /*1f90*/  IABS R20, R22 ;  /* 0x0000001600147213 */ /* 0x000fe20000000000 */
[--C-:B------:R-:W-:Y:S01]  /*1fa0*/  @!P5 IMAD.IADD R16, R16, 0x1, -R247.reuse ;  /* 0x000000011010d824 */ /* 0x100fe200078e0af7 */
[----:B------:R-:W-:Y:S01]  /*1fb0*/  ISETP.GE.AND P5, PT, R5, RZ, PT ;  /* 0x000000ff0500720c */ /* 0x000fe20003fa6270 */
[----:B------:R-:W-:Y:S01]  /*1fc0*/  @!P1 IMAD.MOV R14, RZ, RZ, -R14 ;  /* 0x000000ffff0e9224 */ /* 0x000fe200078e0a0e */
[----:B------:R-:W-:Y:S01]  /*1fd0*/  LOP3.LUT R71, R2, 0x8e, RZ, 0xfc, !PT ;  /* 0x0000008e02477812 */ /* 0x000fe200078efcff */
[----:B------:R-:W-:Y:S01]  /*1fe0*/  IMAD.HI.U32 R3, R0, R18, RZ ;  /* 0x0000001200037227 */ /* 0x000fe200078e00ff */
[----:B------:R-:W-:Y:S01]  /*1ff0*/  ISETP.GT.U32.AND P1, PT, R247, R16, PT ;  /* 0x00000010f700720c */ /* 0x000fe20003f24070 */
[----:B------:R1:W-:Y:S01]  /*2000*/  STL [R1+0x20dc], R11 ;  /* 0x0020dc0b01007387 */ /* 0x0003e20000100800 */
[----:B------:R-:W-:Y:S01]  /*2010*/  LOP3.LUT R72, R2, 0x90, RZ, 0xfc, !PT ;  /* 0x0000009002487812 */ /* 0x000fe200078efcff */
[----:B------:R-:W-:Y:S01]  /*2020*/  @!P4 IMAD.IADD R15, R15, 0x1, -R247 ;  /* 0x000000010f0fc824 */ /* 0x000fe200078e0af7 */
[----:B------:R-:W-:Y:S01]  /*2030*/  ISETP.GT.U32.AND P4, PT, R247, R17, PT ;  /* 0x00000011f700720c */ /* 0x000fe20003f84070 */
[----:B------:R-:W-:Y:S01]  /*2040*/  IMAD.MOV R3, RZ, RZ, -R3 ;  /* 0x000000ffff037224 */ /* 0x000fe200078e0a03 */
[----:B------:R-:W-:Y:S01]  /*2050*/  IABS R68, R72 ;  /* 0x0000004800447213 */ /* 0x000fe20000000000 */
[----:B------:R-:W-:Y:S01]  /*2060*/  @!P2 IMAD.MOV R12, RZ, RZ, -R12 ;  /* 0x000000ffff0ca224 */ /* 0x000fe200078e0a0c */
[----:B------:R-:W-:Y:S01]  /*2070*/  ISETP.GE.AND P2, PT, R19, RZ, PT ;  /* 0x000000ff1300720c */ /* 0x000fe20003f46270 */
[----:B------:R-:W-:Y:S01]  /*2080*/  IMAD R18, R247, R3, R18 ;  /* 0x00000003f7127224 */ /* 0x000fe200078e0212 */
[----:B------:R-:W-:Y:S01]  /*2090*/  IABS R19, R21 ;  /* 0x0000001500137213 */ /* 0x000fe20000000000 */
[----:B------:R-:W-:Y:S01]  /*20a0*/  IMAD.HI.U32 R5, R0, R20, RZ ;  /* 0x0000001400057227 */ /* 0x000fe200078e00ff */
[C---:B------:R-:W-:Y:S01]  /*20b0*/  LOP3.LUT R3, R2.reuse, 0x32, RZ, 0xfc, !PT ;  /* 0x0000003202037812 */ /* 0x040fe200078efcff */
[----:B------:R2:W-:Y:S01]  /*20c0*/  STL [R1+0x20e0], R12 ;  /* 0x0020e00c01007387 */ /* 0x0005e20000100800 */
[----:B------:R-:W-:Y:S01]  /*20d0*/  LOP3.LUT R74, R2, 0x94, RZ, 0xfc, !PT ;  /* 0x00000094024a7812 */ /* 0x000fe200078efcff */
[--C-:B------:R-:W-:Y:S01]  /*20e0*/  @!P1 IMAD.IADD R16, R16, 0x1, -R247.reuse ;  /* 0x0000000110109824 */ /* 0x100fe200078e0af7 */
[----:B------:R-:W-:Y:S01]  /*20f0*/  ISETP.GE.AND P1, PT, R22, RZ, PT ;  /* 0x000000ff1600720c */ /* 0x000fe20003f26270 */
[----:B------:R-:W-:Y:S01]  /*2100*/  @!P4 IMAD.IADD R17, R17, 0x1, -R247 ;  /* 0x000000011111c824 */ /* 0x000fe200078e0af7 */
[----:B------:R-:W-:Y:S01]  /*2110*/  LOP3.LUT R75, R2, 0x96, RZ, 0xfc, !PT ;  /* 0x00000096024b7812 */ /* 0x000fe200078efcff */
[----:B------:R-:W-:Y:S01]  /*2120*/  @!P3 IMAD.MOV R16, RZ, RZ, -R16 ;  /* 0x000000ffff10b224 */ /* 0x000fe200078e0a10 */
[C---:B------:R-:W-:Y:S01]  /*2130*/  ISETP.GT.U32.AND P3, PT, R247.reuse, R18, PT ;  /* 0x00000012f700720c */ /* 0x040fe20003f64070 */
[----:B------:R-:W-:Y:S01]  /*2140*/  IMAD.HI.U32 R4, R0, R19, RZ ;  /* 0x0000001300047227 */ /* 0x000fe200078e00ff */
[----:B------:R-:W-:-:S02]  /*2150*/  ISETP.GT.U32.AND P4, PT, R247, R17, PT ;  /* 0x00000011f700720c */ /* 0x000fc40003f84070 */
[C---:B------:R-:W-:Y:S01]  /*2160*/  LOP3.LUT R76, R2.reuse, 0x98, RZ, 0xfc, !PT ;  /* 0x00000098024c7812 */ /* 0x040fe200078efcff */
[----:B------:R-:W-:Y:S01]  /*2170*/  IMAD.MOV R4, RZ, RZ, -R4 ;  /* 0x000000ffff047224 */ /* 0x000fe200078e0a04 */
[C---:B------:R-:W-:Y:S01]  /*2180*/  LOP3.LUT R77, R2.reuse, 0x9a, RZ, 0xfc, !PT ;  /* 0x0000009a024d7812 */ /* 0x040fe200078efcff */
[----:B------:R-:W-:Y:S01]  /*2190*/  IMAD.MOV R5, RZ, RZ, -R5 ;  /* 0x000000ffff057224 */ /* 0x000fe200078e0a05 */
[C---:B------:R-:W-:Y:S01]  /*21a0*/  LOP3.LUT R81, R2.reuse, 0xa0, RZ, 0xfc, !PT ;  /* 0x000000a002517812 */ /* 0x040fe200078efcff */
[C---:B------:R-:W-:Y:S01]  /*21b0*/  IMAD R19, R247.reuse, R4, R19 ;  /* 0x00000004f7137224 */ /* 0x040fe200078e0213 */
[----:B------:R-:W-:Y:S01]  /*21c0*/  IABS R73, R77 ;  /* 0x0000004d00497213 */ /* 0x000fe20000000000 */
[----:B------:R-:W-:Y:S01]  /*21d0*/  IMAD R20, R247, R5, R20 ;  /* 0x00000005f7147224 */ /* 0x000fe200078e0214 */
[----:B------:R-:W-:Y:S01]  /*21e0*/  LOP3.LUT R80, R2, 0x9e, RZ, 0xfc, !PT ;  /* 0x0000009e02507812 */ /* 0x000fe200078efcff */
[--C-:B------:R-:W-:Y:S01]  /*21f0*/  @!P3 IMAD.IADD R18, R18, 0x1, -R247.reuse ;  /* 0x000000011212b824 */ /* 0x100fe200078e0af7 */
[----:B------:R-:W-:Y:S01]  /*2200*/  LOP3.LUT R83, R2, 0xa4, RZ, 0xfc, !PT ;  /* 0x000000a402537812 */ /* 0x000fe200078efcff */
[----:B------:R-:W-:Y:S01]  /*2210*/  @!P4 IMAD.IADD R17, R17, 0x1, -R247 ;  /* 0x000000011111c824 */ /* 0x000fe200078e0af7 */
[----:B------:R-:W-:Y:S01]  /*2220*/  ISETP.GE.AND P4, PT, R3, RZ, PT ;  /* 0x000000ff0300720c */ /* 0x000fe20003f86270 */
[----:B------:R-:W-:Y:S01]  /*2230*/  @!P2 IMAD.MOV R15, RZ, RZ, -R15 ;  /* 0x000000ffff0fa224 */ /* 0x000fe200078e0a0f */
[C---:B------:R-:W-:Y:S01]  /*2240*/  ISETP.GT.U32.AND P3, PT, R247.reuse, R18, PT ;  /* 0x00000012f700720c */ /* 0x040fe20003f64070 */
[----:B------:R-:W-:Y:S01]  /*2250*/  @!P6 IMAD.MOV R17, RZ, RZ, -R17 ;  /* 0x000000ffff11e224 */ /* 0x000fe200078e0a11 */
[----:B------:R-:W-:Y:S01]  /*2260*/  ISETP.GT.U32.AND P6, PT, R247, R19, PT ;  /* 0x00000013f700720c */ /* 0x000fe20003fc4070 */
[----:B------:R-:W-:Y:S01]  /*2270*/  IMAD.HI.U32 R4, R0, R25, RZ ;  /* 0x0000001900047227 */ /* 0x000fe200078e00ff */
[----:B------:R-:W-:-:S02]  /*2280*/  ISETP.GE.AND P2, PT, R21, RZ, PT ;  /* 0x000000ff1500720c */ /* 0x000fc40003f46270 */
[----:B------:R-:W-:Y:S01]  /*2290*/  IABS R21, R3 ;  /* 0x0000000300157213 */ /* 0x000fe20000000000 */
[----:B------:R-:W-:Y:S01]  /*22a0*/  IMAD.HI.U32 R5, R0, R26, RZ ;  /* 0x0000001a00057227 */ /* 0x000fe200078e00ff */
[----:B------:R-:W-:Y:S02]  /*22b0*/  IABS R78, R83 ;  /* 0x00000053004e7213 */ /* 0x000fe40000000000 */
[----:B------:R-:W-:Y:S01]  /*22c0*/  LOP3.LUT R84, R2, 0xa6, RZ, 0xfc, !PT ;  /* 0x000000a602547812 */ /* 0x000fe200078efcff */
[----:B------:R-:W-:Y:S01]  /*22d0*/  IMAD.HI.U32 R3, R0, R21, RZ ;  /* 0x0000001500037227 */ /* 0x000fe200078e00ff */
[----:B------:R-:W-:Y:S02]  /*22e0*/  LOP3.LUT R85, R2, 0xa8, RZ, 0xfc, !PT ;  /* 0x000000a802557812 */ /* 0x000fe400078efcff */
[----:B------:R-:W-:Y:S01]  /*22f0*/  IABS R79, R84 ;  /* 0x00000054004f7213 */ /* 0x000fe20000000000 */
[--C-:B------:R-:W-:Y:S01]  /*2300*/  @!P3 IMAD.IADD R18, R18, 0x1, -R247.reuse ;  /* 0x000000011212b824 */ /* 0x100fe200078e0af7 */
[----:B------:R-:W-:Y:S01]  /*2310*/  ISETP.GT.U32.AND P3, PT, R247, R20, PT ;  /* 0x00000014f700720c */ /* 0x000fe20003f64070 */
[----:B------:R-:W-:Y:S01]  /*2320*/  @!P6 IMAD.IADD R19, R19, 0x1, -R247 ;  /* 0x000000011313e824 */ /* 0x000fe200078e0af7 */
[C---:B------:R-:W-:Y:S01]  /*2330*/  LOP3.LUT R86, R2.reuse, 0xaa, RZ, 0xfc, !PT ;  /* 0x000000aa02567812 */ /* 0x040fe200078efcff */
[----:B------:R-:W-:Y:S01]  /*2340*/  IMAD.MOV R22, RZ, RZ, -R3 ;  /* 0x000000ffff167224 */ /* 0x000fe200078e0a03 */
[----:B------:R-:W-:Y:S01]  /*2350*/  LOP3.LUT R87, R2, 0xac, RZ, 0xfc, !PT ;  /* 0x000000ac02577812 */ /* 0x000fe200078efcff */
[----:B------:R-:W-:Y:S01]  /*2360*/  IMAD.HI.U32 R3, R0, R23, RZ ;  /* 0x0000001700037227 */ /* 0x000fe200078e00ff */
[----:B------:R-:W-:-:S02]  /*2370*/  ISETP.GT.U32.AND P6, PT, R247, R19, PT ;  /* 0x00000013f700720c */ /* 0x000fc40003fc4070 */
[----:B------:R-:W-:Y:S01]  /*2380*/  IABS R82, R87 ;  /* 0x0000005700527213 */ /* 0x000fe20000000000 */
[C---:B------:R-:W-:Y:S01]  /*2390*/  IMAD R21, R247.reuse, R22, R21 ;  /* 0x00000016f7157224 */ /* 0x040fe200078e0215 */
[C---:B------:R-:W-:Y:S01]  /*23a0*/  LOP3.LUT R88, R2.reuse, 0xb2, RZ, 0xfc, !PT ;  /* 0x000000b202587812 */ /* 0x040fe200078efcff */
[----:B------:R-:W-:Y:S01]  /*23b0*/  IMAD.MOV R22, RZ, RZ, -R3 ;  /* 0x000000ffff167224 */ /* 0x000fe200078e0a03 */
[----:B------:R-:W-:Y:S01]  /*23c0*/  LOP3.LUT R89, R2, 0xb4, RZ, 0xfc, !PT ;  /* 0x000000b402597812 */ /* 0x000fe200078efcff */
[----:B------:R-:W-:Y:S01]  /*23d0*/  @!P3 IMAD.IADD R20, R20, 0x1, -R247 ;  /* 0x000000011414b824 */ /* 0x000fe200078e0af7 */
[C---:B------:R-:W-:Y:S01]  /*23e0*/  LOP3.LUT R90, R2.reuse, 0xb6, RZ, 0xfc, !PT ;  /* 0x000000b6025a7812 */ /* 0x040fe200078efcff */
[----:B------:R-:W-:Y:S01]  /*23f0*/  IMAD.MOV R4, RZ, RZ, -R4 ;  /* 0x000000ffff047224 */ /* 0x000fe200078e0a04 */
[C---:B------:R-:W-:Y:S01]  /*2400*/  LOP3.LUT R91, R2.reuse, 0xb8, RZ, 0xfc, !PT ;  /* 0x000000b8025b7812 */ /* 0x040fe200078efcff */
[----:B------:R-:W-:Y:S01]  /*2410*/  IMAD.MOV R5, RZ, RZ, -R5 ;  /* 0x000000ffff057224 */ /* 0x000fe200078e0a05 */
[----:B------:R-:W-:Y:S01]  /*2420*/  ISETP.GT.U32.AND P3, PT, R247, R20, PT ;  /* 0x00000014f700720c */ /* 0x000fe20003f64070 */
[----:B------:R-:W-:Y:S01]  /*2430*/  @!P6 IMAD.IADD R19, R19, 0x1, -R247 ;  /* 0x000000011313e824 */ /* 0x000fe200078e0af7 */
[C---:B------:R-:W-:Y:S01]  /*2440*/  ISETP.GT.U32.AND P6, PT, R247.reuse, R21, PT ;  /* 0x00000015f700720c */ /* 0x040fe20003fc4070 */
[C---:B------:R-:W-:Y:S01]  /*2450*/  IMAD R22, R247.reuse, R22, R23 ;  /* 0x00000016f7167224 */ /* 0x040fe200078e0217 */
[C---:B------:R-:W-:Y:S01]  /*2460*/  LOP3.LUT R92, R2.reuse, 0xba, RZ, 0xfc, !PT ;  /* 0x000000ba025c7812 */ /* 0x040fe200078efcff */
[C---:B------:R-:W-:Y:S01]  /*2470*/  IMAD R23, R247.reuse, R4, R25 ;  /* 0x00000004f7177224 */ /* 0x040fe200078e0219 */
[C---:B------:R-:W-:Y:S01]  /*2480*/  LOP3.LUT R95, R2.reuse, 0xc2, RZ, 0xfc, !PT ;  /* 0x000000c2025f7812 */ /* 0x040fe200078efcff */
[----:B------:R-:W-:Y:S01]  /*2490*/  IMAD.MOV R4, RZ, RZ, -R24 ;  /* 0x000000ffff047224 */ /* 0x000fe200078e0a18 */
[----:B------:R-:W-:Y:S01]  /*24a0*/  LOP3.LUT R103, R2, 0xc6, RZ, 0xfc, !PT ;  /* 0x000000c602677812 */ /* 0x000fe200078efcff */
[C---:B------:R-:W-:Y:S01]  /*24b0*/  IMAD R24, R247.reuse, R5, R26 ;  /* 0x00000005f7187224 */ /* 0x040fe200078e021a */
[----:B------:R-:W-:Y:S01]  /*24c0*/  IABS R26, R34 ;  /* 0x00000022001a7213 */ /* 0x000fe20000000000 */
[C---:B------:R-:W-:Y:S01]  /*24d0*/  IMAD R25, R247.reuse, R4, R27 ;  /* 0x00000004f7197224 */ /* 0x040fe200078e021b */
[----:B------:R-:W-:Y:S01]  /*24e0*/  IABS R27, R35 ;  /* 0x00000023001b7213 */ /* 0x000fe20000000000 */
[----:B------:R-:W-:Y:S01]  /*24f0*/  @!P5 IMAD.MOV R18, RZ, RZ, -R18 ;  /* 0x000000ffff12d224 */ /* 0x000fe200078e0a12 */
[C---:B------:R-:W-:Y:S01]  /*2500*/  ISETP.GT.U32.AND P5, PT, R247.reuse, R22, PT ;  /* 0x00000016f700720c */ /* 0x040fe20003fa4070 */
[--C-:B------:R-:W-:Y:S01]  /*2510*/  @!P3 IMAD.IADD R20, R20, 0x1, -R247.reuse ;  /* 0x000000011414b824 */ /* 0x100fe200078e0af7 */
[----:B------:R-:W-:Y:S01]  /*2520*/  ISETP.GT.U32.AND P3, PT, R247, R24, PT ;  /* 0x00000018f700720c */ /* 0x000fe20003f64070 */
[----:B------:R-:W-:Y:S01]  /*2530*/  @!P6 IMAD.IADD R21, R21, 0x1, -R247 ;  /* 0x000000011515e824 */ /* 0x000fe200078e0af7 */
[----:B------:R-:W-:Y:S01]  /*2540*/  ISETP.GT.U32.AND P6, PT, R247, R25, PT ;  /* 0x00000019f700720c */ /* 0x000fe20003fc4070 */
[----:B------:R-:W-:Y:S01]  /*2550*/  IMAD.HI.U32 R3, R0, R26, RZ ;  /* 0x0000001a00037227 */ /* 0x000fe200078e00ff */
[----:B------:R-:W-:-:S02]  /*2560*/  IABS R94, R95 ;  /* 0x0000005f005e7213 */ /* 0x000fc40000000000 */
[C---:B------:R-:W-:Y:S01]  /*2570*/  LOP3.LUT R104, R2.reuse, 0xc8, RZ, 0xfc, !PT ;  /* 0x000000c802687812 */ /* 0x040fe200078efcff */
[----:B------:R-:W-:Y:S01]  /*2580*/  @!P2 IMAD.MOV R19, RZ, RZ, -R19 ;  /* 0x000000ffff13a224 */ /* 0x000fe200078e0a13 */
[C---:B------:R-:W-:Y:S01]  /*2590*/  ISETP.GT.U32.AND P2, PT, R247.reuse, R23, PT ;  /* 0x00000017f700720c */ /* 0x040fe20003f44070 */
[----:B------:R-:W-:Y:S01]  /*25a0*/  IMAD.MOV R5, RZ, RZ, -R3 ;  /* 0x000000ffff057224 */ /* 0x000fe200078e0a03 */
[----:B------:R-:W-:Y:S01]  /*25b0*/  LOP3.LUT R105, R2, 0xca, RZ, 0xfc, !PT ;  /* 0x000000ca02697812 */ /* 0x000fe200078efcff */
[--C-:B------:R-:W-:Y:S01]  /*25c0*/  @!P5 IMAD.IADD R22, R22, 0x1, -R247.reuse ;  /* 0x000000011616d824 */ /* 0x100fe200078e0af7 */
[----:B------:R-:W-:Y:S01]  /*25d0*/  ISETP.GT.U32.AND P5, PT, R247, R21, PT ;  /* 0x00000015f700720c */ /* 0x000fe20003fa4070 */
[--C-:B------:R-:W-:Y:S01]  /*25e0*/  @!P3 IMAD.IADD R24, R24, 0x1, -R247.reuse ;  /* 0x000000011818b824 */ /* 0x100fe200078e0af7 */
[----:B------:R-:W-:Y:S01]  /*25f0*/  IABS R96, R103 ;  /* 0x0000006700607213 */ /* 0x000fe20000000000 */
[----:B------:R-:W-:Y:S01]  /*2600*/  @!P6 IMAD.IADD R25, R25, 0x1, -R247 ;  /* 0x000000011919e824 */ /* 0x000fe200078e0af7 */
[----:B------:R-:W-:Y:S01]  /*2610*/  IABS R98, R104 ;  /* 0x0000006800627213 */ /* 0x000fe20000000000 */
[----:B------:R-:W-:Y:S01]  /*2620*/  IMAD.HI.U32 R3, R0, R28, RZ ;  /* 0x0000001c00037227 */ /* 0x000fe200078e00ff */
[----:B------:R-:W-:-:S02]  /*2630*/  ISETP.GT.U32.AND P6, PT, R247, R24, PT ;  /* 0x00000018f700720c */ /* 0x000fc40003fc4070 */
[C---:B------:R-:W-:Y:S01]  /*2640*/  LOP3.LUT R106, R2.reuse, 0xcc, RZ, 0xfc, !PT ;  /* 0x000000cc026a7812 */ /* 0x040fe200078efcff */
[----:B------:R-:W-:Y:S01]  /*2650*/  IMAD R26, R247, R5, R26 ;  /* 0x00000005f71a7224 */ /* 0x000fe200078e021a */
[----:B------:R-:W-:Y:S01]  /*2660*/  LOP3.LUT R5, R2, 0x42, RZ, 0xfc, !PT ;  /* 0x0000004202057812 */ /* 0x000fe200078efcff */
[----:B------:R-:W-:Y:S01]  /*2670*/  IMAD.MOV R3, RZ, RZ, -R3 ;  /* 0x000000ffff037224 */ /* 0x000fe200078e0a03 */
[----:B------:R-:W-:Y:S01]  /*2680*/  IABS R99, R105 ;  /* 0x0000006900637213 */ /* 0x000fe20000000000 */
[--C-:B------:R-:W-:Y:S01]  /*2690*/  @!P5 IMAD.IADD R21, R21, 0x1, -R247.reuse ;  /* 0x000000011515d824 */ /* 0x100fe200078e0af7 */
[C---:B------:R-:W-:Y:S01]  /*26a0*/  ISETP.GT.U32.AND P5, PT, R247.reuse, R26, PT ;  /* 0x0000001af700720c */ /* 0x040fe20003fa4070 */
[----:B------:R-:W-:Y:S01]  /*26b0*/  IMAD R28, R247, R3, R28 ;  /* 0x00000003f71c7224 */ /* 0x000fe200078e021c */
[----:B------:R-:W-:Y:S01]  /*26c0*/  IABS R29, R5 ;  /* 0x00000005001d7213 */ /* 0x000fe20000000000 */
[--C-:B------:R-:W-:Y:S01]  /*26d0*/  @!P2 IMAD.IADD R23, R23, 0x1, -R247.reuse ;  /* 0x000000011717a824 */ /* 0x100fe200078e0af7 */
[C---:B------:R-:W-:Y:S01]  /*26e0*/  ISETP.GT.U32.AND P2, PT, R247.reuse, R22, PT ;  /* 0x00000016f700720c */ /* 0x040fe20003f44070 */
[----:B------:R-:W-:Y:S01]  /*26f0*/  @!P6 IMAD.IADD R24, R24, 0x1, -R247 ;  /* 0x000000011818e824 */ /* 0x000fe200078e0af7 */
[C---:B------:R-:W-:Y:S01]  /*2700*/  ISETP.GT.U32.AND P6, PT, R247.reuse, R28, PT ;  /* 0x0000001cf700720c */ /* 0x040fe20003fc4070 */
[----:B------:R-:W-:Y:S01]  /*2710*/  IMAD.HI.U32 R4, R0, R27, RZ ;  /* 0x0000001b00047227 */ /* 0x000fe200078e00ff */
[----:B------:R-:W-:-:S02]  /*2720*/  ISETP.GT.U32.AND P3, PT, R247, R23, PT ;  /* 0x00000017f700720c */ /* 0x000fc40003f64070 */
[----:B------:R-:W-:Y:S01]  /*2730*/  IABS R101, R106 ;  /* 0x0000006a00657213 */ /* 0x000fe20000000000 */
[----:B------:R-:W-:Y:S01]  /*2740*/  @!P1 IMAD.MOV R20, RZ, RZ, -R20 ;  /* 0x000000ffff149224 */ /* 0x000fe200078e0a14 */
[C---:B------:R-:W-:Y:S01]  /*2750*/  ISETP.GT.U32.AND P1, PT, R247.reuse, R25, PT ;  /* 0x00000019f700720c */ /* 0x040fe20003f24070 */
[----:B------:R-:W-:Y:S01]  /*2760*/  IMAD.MOV R4, RZ, RZ, -R4 ;  /* 0x000000ffff047224 */ /* 0x000fe200078e0a04 */
[----:B------:R-:W-:Y:S01]  /*2770*/  LOP3.LUT R107, R2, 0xce, RZ, 0xfc, !PT ;  /* 0x000000ce026b7812 */ /* 0x000fe200078efcff */
[----:B------:R-:W-:Y:S01]  /*2780*/  @!P5 IMAD.IADD R26, R26, 0x1, -R247 ;  /* 0x000000011a1ad824 */ /* 0x000fe200078e0af7 */
[----:B------:R-:W-:Y:S01]  /*2790*/  ISETP.GE.AND P5, PT, R32, RZ, PT ;  /* 0x000000ff2000720c */ /* 0x000fe20003fa6270 */
[C---:B------:R-:W-:Y:S01]  /*27a0*/  IMAD R27, R247.reuse, R4, R27 ;  /* 0x00000004f71b7224 */ /* 0x040fe200078e021b */
[----:B------:R-:W-:Y:S01]  /*27b0*/  LOP3.LUT R109, R2, 0xd2, RZ, 0xfc, !PT ;  /* 0x000000d2026d7812 */ /* 0x000fe200078efcff */
[--C-:B------:R-:W-:Y:S01]  /*27c0*/  @!P2 IMAD.IADD R22, R22, 0x1, -R247.reuse ;  /* 0x000000011616a824 */ /* 0x100fe200078e0af7 */
[----:B------:R-:W-:Y:S01]  /*27d0*/  LOP3.LUT R108, R2, 0xd0, RZ, 0xfc, !PT ;  /* 0x000000d0026c7812 */ /* 0x000fe200078efcff */
[----:B------:R-:W-:Y:S01]  /*27e0*/  @!P6 IMAD.IADD R28, R28, 0x1, -R247 ;  /* 0x000000011c1ce824 */ /* 0x000fe200078e0af7 */
[C---:B------:R-:W-:Y:S01]  /*27f0*/  ISETP.GT.U32.AND P2, PT, R247.reuse, R27, PT ;  /* 0x0000001bf700720c */ /* 0x040fe20003f44070 */
[----:B------:R-:W-:Y:S01]  /*2800*/  IMAD.HI.U32 R3, R0, R29, RZ ;  /* 0x0000001d00037227 */ /* 0x000fe200078e00ff */
[----:B------:R-:W-:-:S02]  /*2810*/  ISETP.GT.U32.AND P6, PT, R247, R26, PT ;  /* 0x0000001af700720c */ /* 0x000fc40003fc4070 */
[C---:B------:R-:W-:Y:S01]  /*2820*/  LOP3.LUT R110, R2.reuse, 0xd4, RZ, 0xfc, !PT ;  /* 0x000000d4026e7812 */ /* 0x040fe200078efcff */
[----:B------:R-:W-:Y:S01]  /*2830*/  @!P1 IMAD.IADD R25, R25, 0x1, -R247 ;  /* 0x0000000119199824 */ /* 0x000fe200078e0af7 */
[----:B------:R-:W-:Y:S01]  /*2840*/  ISETP.GE.AND P1, PT, R31, RZ, PT ;  /* 0x000000ff1f00720c */ /* 0x000fe20003f26270 */
[----:B------:R-:W-:Y:S01]  /*2850*/  IMAD.MOV R4, RZ, RZ, -R3 ;  /* 0x000000ffff047224 */ /* 0x000fe200078e0a03 */
[----:B------:R-:W-:Y:S01]  /*2860*/  LOP3.LUT R31, R2, 0x44, RZ, 0xfc, !PT ;  /* 0x00000044021f7812 */ /* 0x000fe200078efcff */
[----:B------:R-:W-:Y:S01]  /*2870*/  @!P3 IMAD.IADD R23, R23, 0x1, -R247 ;  /* 0x000000011717b824 */ /* 0x000fe200078e0af7 */
[----:B------:R-:W-:Y:S01]  /*2880*/  ISETP.GE.AND P3, PT, R30, RZ, PT ;  /* 0x000000ff1e00720c */ /* 0x000fe20003f66270 */
[----:B------:R-:W-:Y:S01]  /*2890*/  @!P4 IMAD.MOV R21, RZ, RZ, -R21 ;  /* 0x000000ffff15c224 */ /* 0x000fe200078e0a15 */
[----:B------:R-:W-:Y:S01]  /*28a0*/  IABS R30, R31 ;  /* 0x0000001f001e7213 */ /* 0x000fe20000000000 */
[C---:B------:R-:W-:Y:S01]  /*28b0*/  IMAD R29, R247.reuse, R4, R29 ;  /* 0x00000004f71d7224 */ /* 0x040fe200078e021d */
[----:B------:R-:W-:Y:S01]  /*28c0*/  ISETP.GT.U32.AND P4, PT, R247, R28, PT ;  /* 0x0000001cf700720c */ /* 0x000fe20003f84070 */
[--C-:B------:R-:W-:Y:S01]  /*28d0*/  @!P2 IMAD.IADD R27, R27, 0x1, -R247.reuse ;  /* 0x000000011b1ba824 */ /* 0x100fe200078e0af7 */
[----:B------:R-:W-:Y:S01]  /*28e0*/  ISETP.GE.AND P2, PT, R33, RZ, PT ;  /* 0x000000ff2100720c */ /* 0x000fe20003f46270 */
[----:B------:R-:W-:Y:S01]  /*28f0*/  @!P6 IMAD.IADD R26, R26, 0x1, -R247 ;  /* 0x000000011a1ae824 */ /* 0x000fe200078e0af7 */
[----:B------:R-:W-:Y:S01]  /*2900*/  ISETP.GE.AND P6, PT, R36, RZ, PT ;  /* 0x000000ff2400720c */ /* 0x000fe20003fc6270 */
[----:B------:R-:W-:Y:S01]  /*2910*/  IMAD.HI.U32 R3, R0, R30, RZ ;  /* 0x0000001e00037227 */ /* 0x000fe200078e00ff */
[----:B------:R-:W-:-:S02]  /*2920*/  LOP3.LUT R4, R2, 0x48, RZ, 0xfc, !PT ;  /* 0x0000004802047812 */ /* 0x000fc400078efcff */
[----:B------:R-:W-:Y:S01]  /*2930*/  IABS R36, R41 ;  /* 0x0000002900247213 */ /* 0x000fe20000000000 */
[----:B------:R-:W-:Y:S01]  /*2940*/  @!P5 IMAD.MOV R24, RZ, RZ, -R24 ;  /* 0x000000ffff18d224 */ /* 0x000fe200078e0a18 */
[C---:B------:R-:W-:Y:S01]  /*2950*/  ISETP.GT.U32.AND P5, PT, R247.reuse, R29, PT ;  /* 0x0000001df700720c */ /* 0x040fe20003fa4070 */
[----:B------:R-:W-:Y:S01]  /*2960*/  IMAD.MOV R3, RZ, RZ, -R3 ;  /* 0x000000ffff037224 */ /* 0x000fe200078e0a03 */
[----:B------:R-:W-:Y:S01]  /*2970*/  IABS R33, R4 ;  /* 0x0000000400217213 */ /* 0x000fe20000000000 */
[----:B------:R-:W-:Y:S01]  /*2980*/  @!P3 IMAD.MOV R22, RZ, RZ, -R22 ;  /* 0x000000ffff16b224 */ /* 0x000fe200078e0a16 */
[----:B------:R-:W-:Y:S01]  /*2990*/  ISETP.GT.U32.AND P3, PT, R247, R27, PT ;  /* 0x0000001bf700720c */ /* 0x000fe20003f64070 */
[----:B------:R-:W-:Y:S01]  /*29a0*/  @!P1 IMAD.MOV R23, RZ, RZ, -R23 ;  /* 0x000000ffff179224 */ /* 0x000fe200078e0a17 */
[----:B------:R-:W-:Y:S01]  /*29b0*/  ISETP.GE.AND P1, PT, R34, RZ, PT ;  /* 0x000000ff2200720c */ /* 0x000fe20003f26270 */
[----:B------:R-:W-:Y:S01]  /*29c0*/  @!P4 IMAD.IADD R28, R28, 0x1, -R247 ;  /* 0x000000011c1cc824 */ /* 0x000fe200078e0af7 */
[----:B------:R-:W-:Y:S01]  /*29d0*/  ISETP.GE.AND P4, PT, R31, RZ, PT ;  /* 0x000000ff1f00720c */ /* 0x000fe20003f86270 */
[----:B------:R-:W-:Y:S01]  /*29e0*/  IMAD R30, R247, R3, R30 ;  /* 0x00000003f71e7224 */ /* 0x000fe200078e021e */
[----:B------:R-:W-:Y:S01]  /*29f0*/  LOP3.LUT R3, R2, 0x46, RZ, 0xfc, !PT ;  /* 0x0000004602037812 */ /* 0x000fe200078efcff */
[----:B------:R-:W-:Y:S01]  /*2a00*/  @!P2 IMAD.MOV R25, RZ, RZ, -R25 ;  /* 0x000000ffff19a224 */ /* 0x000fe200078e0a19 */
[----:B------:R-:W-:Y:S01]  /*2a10*/  ISETP.GE.AND P2, PT, R35, RZ, PT ;  /* 0x000000ff2300720c */ /* 0x000fe20003f46270 */
[----:B------:R-:W-:Y:S01]  /*2a20*/  @!P6 IMAD.MOV R28, RZ, RZ, -R28 ;  /* 0x000000ffff1ce224 */ /* 0x000fe200078e0a1c */
[----:B------:R-:W-:Y:S01]  /*2a30*/  ISETP.GT.U32.AND P6, PT, R247, R30, PT ;  /* 0x0000001ef700720c */ /* 0x000fe20003fc4070 */
[--C-:B------:R-:W-:Y:S01]  /*2a40*/  @!P5 IMAD.IADD R29, R29, 0x1, -R247.reuse ;  /* 0x000000011d1dd824 */ /* 0x100fe200078e0af7 */
[----:B------:R-:W-:Y:S01]  /*2a50*/  IABS R31, R3 ;  /* 0x00000003001f7213 */ /* 0x000fe20000000000 */
[----:B------:R-:W-:Y:S01]  /*2a60*/  @!P3 IMAD.IADD R27, R27, 0x1, -R247 ;  /* 0x000000011b1bb824 */ /* 0x000fe200078e0af7 */
[----:B------:R-:W-:Y:S01]  /*2a70*/  ISETP.GE.AND P3, PT, R5, RZ, PT ;  /* 0x000000ff0500720c */ /* 0x000fe20003f66270 */
[----:B------:R-:W-:Y:S01]  /*2a80*/  @!P1 IMAD.MOV R26, RZ, RZ, -R26 ;  /* 0x000000ffff1a9224 */ /* 0x000fe200078e0a1a */
[----:B------:R-:W-:Y:S01]  /*2a90*/  ISETP.GT.U32.AND P5, PT, R247, R29, PT ;  /* 0x0000001df700720c */ /* 0x000fe20003fa4070 */
[----:B------:R-:W-:Y:S01]  /*2aa0*/  IMAD.HI.U32 R32, R0, R37, RZ ;  /* 0x0000002500207227 */ /* 0x000fe200078e00ff */
[----:B------:R-:W-:-:S02]  /*2ab0*/  ISETP.GE.AND P1, PT, R3, RZ, PT ;  /* 0x000000ff0300720c */ /* 0x000fc40003f26270 */
[----:B------:R-:W-:Y:S01]  /*2ac0*/  LOP3.LUT R5, R2, 0x4a, RZ, 0xfc, !PT ;  /* 0x0000004a02057812 */ /* 0x000fe200078efcff */
[----:B------:R-:W-:Y:S01]  /*2ad0*/  IMAD.HI.U32 R3, R0, R31, RZ ;  /* 0x0000001f00037227 */ /* 0x000fe200078e00ff */
[----:B------:R-:W-:Y:S02]  /*2ae0*/  LOP3.LUT R116, R2, 0xe0, RZ, 0xfc, !PT ;  /* 0x000000e002747812 */ /* 0x000fe400078efcff */
[----:B------:R-:W-:Y:S01]  /*2af0*/  IABS R35, R5 ;  /* 0x0000000500237213 */ /* 0x000fe20000000000 */
[----:B------:R-:W-:Y:S01]  /*2b00*/  @!P2 IMAD.MOV R27, RZ, RZ, -R27 ;  /* 0x000000ffff1ba224 */ /* 0x000fe200078e0a1b */
[----:B------:R-:W-:Y:S01]  /*2b10*/  ISETP.GE.AND P2, PT, R4, RZ, PT ;  /* 0x000000ff0400720c */ /* 0x000fe20003f46270 */
[----:B------:R-:W-:Y:S01]  /*2b20*/  @!P6 IMAD.IADD R30, R30, 0x1, -R247 ;  /* 0x000000011e1ee824 */ /* 0x000fe200078e0af7 */
[C---:B------:R-:W-:Y:S01]  /*2b30*/  LOP3.LUT R115, R2.reuse, 0xde, RZ, 0xfc, !PT ;  /* 0x000000de02737812 */ /* 0x040fe200078efcff */
[----:B------:R-:W-:Y:S01]  /*2b40*/  IMAD.MOV R4, RZ, RZ, -R3 ;  /* 0x000000ffff047224 */ /* 0x000fe200078e0a03 */
[----:B------:R-:W-:Y:S01]  /*2b50*/  LOP3.LUT R117, R2, 0xe2, RZ, 0xfc, !PT ;  /* 0x000000e202757812 */ /* 0x000fe200078efcff */
[----:B------:R-:W-:Y:S01]  /*2b60*/  @!P5 IMAD.IADD R29, R29, 0x1, -R247 ;  /* 0x000000011d1dd824 */ /* 0x000fe200078e0af7 */
[C---:B------:R-:W-:Y:S01]  /*2b70*/  ISETP.GT.U32.AND P6, PT, R247.reuse, R30, PT ;  /* 0x0000001ef700720c */ /* 0x040fe20003fc4070 */
[----:B------:R-:W-:Y:S01]  /*2b80*/  IMAD R31, R247, R4, R31 ;  /* 0x00000004f71f7224 */ /* 0x000fe200078e021f */
[----:B------:R-:W-:Y:S01]  /*2b90*/  ISETP.GE.AND P5, PT, R5, RZ, PT ;  /* 0x000000ff0500720c */ /* 0x000fe20003fa6270 */
[----:B------:R-:W-:Y:S01]  /*2ba0*/  IMAD.HI.U32 R3, R0, R33, RZ ;  /* 0x0000002100037227 */ /* 0x000fe200078e00ff */
[----:B------:R-:W-:-:S02]  /*2bb0*/  LOP3.LUT R118, R2, 0xe4, RZ, 0xfc, !PT ;  /* 0x000000e402767812 */ /* 0x000fc400078efcff */
[C---:B------:R-:W-:Y:S01]  /*2bc0*/  LOP3.LUT R119, R2.reuse, 0xe6, RZ, 0xfc, !PT ;  /* 0x000000e602777812 */ /* 0x040fe200078efcff */
[----:B------:R-:W-:Y:S01]  /*2bd0*/  IMAD.MOV R34, RZ, RZ, -R3 ;  /* 0x000000ffff227224 */ /* 0x000fe200078e0a03 */
[----:B------:R-:W-:Y:S01]  /*2be0*/  LOP3.LUT R120, R2, 0xe8, RZ, 0xfc, !PT ;  /* 0x000000e802787812 */ /* 0x000fe200078efcff */
[----:B------:R-:W-:Y:S01]  /*2bf0*/  @!P3 IMAD.MOV R29, RZ, RZ, -R29 ;  /* 0x000000ffff1db224 */ /* 0x000fe200078e0a1d */
[C---:B------:R-:W-:Y:S01]  /*2c00*/  ISETP.GT.U32.AND P3, PT, R247.reuse, R31, PT ;  /* 0x0000001ff700720c */ /* 0x040fe20003f64070 */
[----:B------:R-:W-:Y:S01]  /*2c10*/  IMAD.HI.U32 R4, R0, R35, RZ ;  /* 0x0000002300047227 */ /* 0x000fe200078e00ff */
[----:B------:R-:W-:Y:S02]  /*2c20*/  IABS R111, R119 ;  /* 0x00000077006f7213 */ /* 0x000fe40000000000 */
[C---:B------:R-:W-:Y:S01]  /*2c30*/  LOP3.LUT R121, R2.reuse, 0xea, RZ, 0xfc, !PT ;  /* 0x000000ea02797812 */ /* 0x040fe200078efcff */
[----:B------:R-:W-:Y:S01]  /*2c40*/  IMAD.MOV R38, RZ, RZ, -R32 ;  /* 0x000000ffff267224 */ /* 0x000fe200078e0a20 */
[----:B------:R-:W-:Y:S01]  /*2c50*/  IABS R113, R120 ;  /* 0x0000007800717213 */ /* 0x000fe20000000000 */
[C---:B------:R-:W-:Y:S01]  /*2c60*/  IMAD R32, R247.reuse, R34, R33 ;  /* 0x00000022f7207224 */ /* 0x040fe200078e0221 */
[----:B------:R-:W-:Y:S01]  /*2c70*/  IABS R114, R121 ;  /* 0x0000007900727213 */ /* 0x000fe20000000000 */
[----:B------:R-:W-:Y:S01]  /*2c80*/  IMAD.MOV R4, RZ, RZ, -R4 ;  /* 0x000000ffff047224 */ /* 0x000fe200078e0a04 */
[----:B------:R-:W-:Y:S01]  /*2c90*/  LOP3.LUT R122, R2, 0xee, RZ, 0xfc, !PT ;  /* 0x000000ee027a7812 */ /* 0x000fe200078efcff */
[----:B------:R-:W-:Y:S01]  /*2ca0*/  @!P6 IMAD.IADD R30, R30, 0x1, -R247 ;  /* 0x000000011e1ee824 */ /* 0x000fe200078e0af7 */
[C---:B------:R-:W-:Y:S01]  /*2cb0*/  ISETP.GT.U32.AND P6, PT, R247.reuse, R32, PT ;  /* 0x00000020f700720c */ /* 0x040fe20003fc4070 */
[----:B------:R-:W-:Y:S01]  /*2cc0*/  IMAD R33, R247, R4, R35 ;  /* 0x00000004f7217224 */ /* 0x000fe200078e0223 */
[C---:B------:R-:W-:Y:S01]  /*2cd0*/  LOP3.LUT R125, R2.reuse, 0xf8, RZ, 0xfc, !PT ;  /* 0x000000f8027d7812 */ /* 0x040fe200078efcff */
[----:B------:R-:W-:Y:S01]  /*2ce0*/  @!P3 IMAD.IADD R31, R31, 0x1, -R247 ;  /* 0x000000011f1fb824 */ /* 0x000fe200078e0af7 */
[----:B------:R-:W-:Y:S01]  /*2cf0*/  LOP3.LUT R126, R2, 0xfa, RZ, 0xfc, !PT ;  /* 0x000000fa027e7812 */ /* 0x000fe200078efcff */
[----:B------:R-:W-:Y:S01]  /*2d00*/  IMAD.HI.U32 R5, R0, R36, RZ ;  /* 0x0000002400057227 */ /* 0x000fe200078e00ff */
[----:B------:R-:W-:-:S02]  /*2d10*/  ISETP.GT.U32.AND P3, PT, R247, R33, PT ;  /* 0x00000021f700720c */ /* 0x000fc40003f64070 */
[C---:B------:R-:W-:Y:S01]  /*2d20*/  LOP3.LUT R128, R2.reuse, 0xfe, RZ, 0xfc, !PT ;  /* 0x000000fe02807812 */ /* 0x040fe200078efcff */
[----:B------:R-:W-:Y:S01]  /*2d30*/  IMAD.MOV R5, RZ, RZ, -R5 ;  /* 0x000000ffff057224 */ /* 0x000fe200078e0a05 */
[----:B------:R-:W-:Y:S01]  /*2d40*/  LOP3.LUT R127, R2, 0xfc, RZ, 0xfc, !PT ;  /* 0x000000fc027f7812 */ /* 0x000fe200078efcff */
[C---:B------:R-:W-:Y:S01]  /*2d50*/  IMAD R35, R247.reuse, R38, R37 ;  /* 0x00000026f7237224 */ /* 0x040fe200078e0225 */
[----:B------:R-:W-:Y:S01]  /*2d60*/  IABS R37, R44 ;  /* 0x0000002c00257213 */ /* 0x000fe20000000000 */
[----:B------:R-:W-:Y:S01]  /*2d70*/  @!P6 IMAD.IADD R32, R32, 0x1, -R247 ;  /* 0x000000012020e824 */ /* 0x000fe200078e0af7 */
[C---:B------:R-:W-:Y:S01]  /*2d80*/  ISETP.GT.U32.AND P6, PT, R247.reuse, R31, PT ;  /* 0x0000001ff700720c */ /* 0x040fe20003fc4070 */
[----:B------:R-:W-:Y:S01]  /*2d90*/  IMAD R34, R247, R5, R36 ;  /* 0x00000005f7227224 */ /* 0x000fe200078e0224 */
[----:B------:R-:W-:Y:S01]  /*2da0*/  IABS R36, R43 ;  /* 0x0000002b00247213 */ /* 0x000fe20000000000 */
[----:B------:R-:W-:Y:S01]  /*2db0*/  IMAD.HI.U32 R4, R0, R37, RZ ;  /* 0x0000002500047227 */ /* 0x000fe200078e00ff */
[----:B------:R-:W-:-:S02]  /*2dc0*/  IABS R38, R45 ;  /* 0x0000002d00267213 */ /* 0x000fc40000000000 */
[----:B------:R-:W-:Y:S01]  /*2dd0*/  IABS R123, R128 ;  /* 0x00000080007b7213 */ /* 0x000fe20000000000 */
[--C-:B------:R-:W-:Y:S01]  /*2de0*/  @!P3 IMAD.IADD R33, R33, 0x1, -R247.reuse ;  /* 0x000000012121b824 */ /* 0x100fe200078e0af7 */
[----:B------:R-:W-:Y:S01]  /*2df0*/  LOP3.LUT R129, R2, 0x100, RZ, 0xfc, !PT ;  /* 0x0000010002817812 */ /* 0x000fe200078efcff */
[----:B------:R-:W-:Y:S01]  /*2e00*/  IMAD.HI.U32 R3, R0, R36, RZ ;  /* 0x0000002400037227 */ /* 0x000fe200078e00ff */
[C---:B------:R-:W-:Y:S02]  /*2e10*/  LOP3.LUT R131, R2.reuse, 0x102, RZ, 0xfc, !PT ;  /* 0x0000010202837812 */ /* 0x040fe400078efcff */
[----:B------:R-:W-:Y:S01]  /*2e20*/  ISETP.GT.U32.AND P3, PT, R247, R33, PT ;  /* 0x00000021f700720c */ /* 0x000fe20003f64070 */
[----:B------:R-:W-:Y:S01]  /*2e30*/  @!P6 IMAD.IADD R31, R31, 0x1, -R247 ;  /* 0x000000011f1fe824 */ /* 0x000fe200078e0af7 */
[C---:B------:R-:W-:Y:S01]  /*2e40*/  ISETP.GT.U32.AND P6, PT, R247.reuse, R34, PT ;  /* 0x00000022f700720c */ /* 0x040fe20003fc4070 */
[----:B------:R-:W-:Y:S01]  /*2e50*/  IMAD.MOV R3, RZ, RZ, -R3 ;  /* 0x000000ffff037224 */ /* 0x000fe200078e0a03 */
[----:B------:R-:W-:Y:S01]  /*2e60*/  IABS R124, R129 ;  /* 0x00000081007c7213 */ /* 0x000fe20000000000 */
[----:B------:R-:W-:Y:S01]  /*2e70*/  IMAD.MOV R4, RZ, RZ, -R4 ;  /* 0x000000ffff047224 */ /* 0x000fe200078e0a04 */
[C---:B------:R-:W-:Y:S01]  /*2e80*/  LOP3.LUT R132, R2.reuse, 0x106, RZ, 0xfc, !PT ;  /* 0x0000010602847812 */ /* 0x040fe200078efcff */
[C---:B------:R-:W-:Y:S01]  /*2e90*/  IMAD R36, R247.reuse, R3, R36 ;  /* 0x00000003f7247224 */ /* 0x040fe200078e0224 */
[C---:B------:R-:W-:Y:S01]  /*2ea0*/  LOP3.LUT R133, R2.reuse, 0x108, RZ, 0xfc, !PT ;  /* 0x0000010802857812 */ /* 0x040fe200078efcff */
[----:B------:R-:W-:Y:S01]  /*2eb0*/  @!P4 IMAD.MOV R30, RZ, RZ, -R30 ;  /* 0x000000ffff1ec224 */ /* 0x000fe200078e0a1e */
[C---:B------:R-:W-:Y:S01]  /*2ec0*/  ISETP.GT.U32.AND P4, PT, R247.reuse, R32, PT ;  /* 0x00000020f700720c */ /* 0x040fe20003f84070 */
[----:B------:R-:W-:Y:S01]  /*2ed0*/  IMAD R37, R247, R4, R37 ;  /* 0x00000004f7257224 */ /* 0x000fe200078e0225 */
[----:B------:R-:W-:Y:S01]  /*2ee0*/  LOP3.LUT R134, R2, 0x10a, RZ, 0xfc, !PT ;  /* 0x0000010a02867812 */ /* 0x000fe200078efcff */
[--C-:B------:R-:W-:Y:S01]  /*2ef0*/  @!P3 IMAD.IADD R33, R33, 0x1, -R247.reuse ;  /* 0x000000012121b824 */ /* 0x100fe200078e0af7 */
[C---:B------:R-:W-:Y:S01]  /*2f00*/  ISETP.GT.U32.AND P3, PT, R247.reuse, R36, PT ;  /* 0x00000024f700720c */ /* 0x040fe20003f64070 */
[----:B------:R-:W-:Y:S01]  /*2f10*/  @!P6 IMAD.IADD R34, R34, 0x1, -R247 ;  /* 0x000000012222e824 */ /* 0x000fe200078e0af7 */
[----:B------:R-:W-:Y:S01]  /*2f20*/  ISETP.GT.U32.AND P6, PT, R247, R37, PT ;  /* 0x00000025f700720c */ /* 0x000fe20003fc4070 */
[----:B------:R-:W-:Y:S01]  /*2f30*/  IMAD.HI.U32 R3, R0, R38, RZ ;  /* 0x0000002600037227 */ /* 0x000fe200078e00ff */
[----:B------:R-:W-:-:S02]  /*2f40*/  IABS R130, R134 ;  /* 0x0000008600827213 */ /* 0x000fc40000000000 */
[C---:B------:R-:W-:Y:S01]  /*2f50*/  LOP3.LUT R135, R2.reuse, 0x10e, RZ, 0xfc, !PT ;  /* 0x0000010e02877812 */ /* 0x040fe200078efcff */
[----:B------:R-:W-:Y:S01]  /*2f60*/  IMAD.MOV R3, RZ, RZ, -R3 ;  /* 0x000000ffff037224 */ /* 0x000fe200078e0a03 */
[----:B------:R-:W-:Y:S01]  /*2f70*/  LOP3.LUT R136, R2, 0x110, RZ, 0xfc, !PT ;  /* 0x0000011002887812 */ /* 0x000fe200078efcff */
[--C-:B------:R-:W-:Y:S01]  /*2f80*/  @!P4 IMAD.IADD R32, R32, 0x1, -R247.reuse ;  /* 0x000000012020c824 */ /* 0x100fe200078e0af7 */
[C---:B------:R-:W-:Y:S01]  /*2f90*/  ISETP.GT.U32.AND P4, PT, R247.reuse, R35, PT ;  /* 0x00000023f700720c */ /* 0x040fe20003f84070 */
[C---:B------:R-:W-:Y:S01]  /*2fa0*/  IMAD R38, R247.reuse, R3, R38 ;  /* 0x00000003f7267224 */ /* 0x040fe200078e0226 */
[----:B------:R-:W-:Y:S01]  /*2fb0*/  LOP3.LUT R137, R2, 0x112, RZ, 0xfc, !PT ;  /* 0x0000011202897812 */ /* 0x000fe200078efcff */
[----:B------:R-:W-:Y:S01]  /*2fc0*/  @!P3 IMAD.IADD R36, R36, 0x1, -R247 ;  /* 0x000000012424b824 */ /* 0x000fe200078e0af7 */
[----:B------:R-:W-:Y:S01]  /*2fd0*/  ISETP.GT.U32.AND P3, PT, R247, R34, PT ;  /* 0x00000022f700720c */ /* 0x000fe20003f64070 */
[----:B------:R-:W-:Y:S01]  /*2fe0*/  IMAD.HI.U32 R5, R0, R40, RZ ;  /* 0x0000002800057227 */ /* 0x000fe200078e00ff */
[----:B------:R-:W-:-:S02]  /*2ff0*/  LOP3.LUT R138, R2, 0x114, RZ, 0xfc, !PT ;  /* 0x00000114028a7812 */ /* 0x000fc400078efcff */
[C---:B------:R-:W-:Y:S01]  /*3000*/  LOP3.LUT R139, R2.reuse, 0x118, RZ, 0xfc, !PT ;  /* 0x00000118028b7812 */ /* 0x040fe200078efcff */
[----:B------:R-:W-:Y:S01]  /*3010*/  @!P6 IMAD.IADD R37, R37, 0x1, -R247 ;  /* 0x000000012525e824 */ /* 0x000fe200078e0af7 */
[C---:B------:R-:W-:Y:S01]  /*3020*/  ISETP.GT.U32.AND P6, PT, R247.reuse, R36, PT ;  /* 0x00000024f700720c */ /* 0x040fe20003fc4070 */
[----:B------:R-:W-:Y:S01]  /*3030*/  @!P5 IMAD.MOV R33, RZ, RZ, -R33 ;  /* 0x000000ffff21d224 */ /* 0x000fe200078e0a21 */
[C---:B------:R-:W-:Y:S01]  /*3040*/  ISETP.GT.U32.AND P5, PT, R247.reuse, R38, PT ;  /* 0x00000026f700720c */ /* 0x040fe20003fa4070 */
[----:B------:R-:W-:Y:S01]  /*3050*/  IMAD.MOV R5, RZ, RZ, -R5 ;  /* 0x000000ffff057224 */ /* 0x000fe200078e0a05 */
[----:B------:R-:W-:Y:S01]  /*3060*/  LOP3.LUT R140, R2, 0x11a, RZ, 0xfc, !PT ;  /* 0x0000011a028c7812 */ /* 0x000fe200078efcff */
[----:B------:R-:W-:Y:S01]  /*3070*/  IMAD.HI.U32 R4, R0, R39, RZ ;  /* 0x0000002700047227 */ /* 0x000fe200078e00ff */
[C---:B------:R-:W-:Y:S02]  /*3080*/  LOP3.LUT R143, R2.reuse, 0x11e, RZ, 0xfc, !PT ;  /* 0x0000011e028f7812 */ /* 0x040fe400078efcff */
[C---:B------:R-:W-:Y:S01]  /*3090*/  LOP3.LUT R144, R2.reuse, 0x120, RZ, 0xfc, !PT ;  /* 0x0000012002907812 */ /* 0x040fe200078efcff */
[----:B------:R-:W-:Y:S01]  /*30a0*/  IMAD R40, R247, R5, R40 ;  /* 0x00000005f7287224 */ /* 0x000fe200078e0228 */
[C---:B------:R-:W-:Y:S01]  /*30b0*/  LOP3.LUT R5, R2.reuse, 0x5a, RZ, 0xfc, !PT ;  /* 0x0000005a02057812 */ /* 0x040fe200078efcff */
[----:B------:R-:W-:Y:S01]  /*30c0*/  @!P4 IMAD.IADD R35, R35, 0x1, -R247 ;  /* 0x000000012323c824 */ /* 0x000fe200078e0af7 */
[----:B------:R-:W-:Y:S01]  /*30d0*/  ISETP.GE.AND P4, PT, R41, RZ, PT ;  /* 0x000000ff2900720c */ /* 0x000fe20003f86270 */
[----:B------:R-:W-:Y:S01]  /*30e0*/  IMAD.MOV R4, RZ, RZ, -R4 ;  /* 0x000000ffff047224 */ /* 0x000fe200078e0a04 */
[----:B------:R-:W-:Y:S01]  /*30f0*/  IABS R41, R5 ;  /* 0x0000000500297213 */ /* 0x000fe20000000000 */
[----:B------:R-:W-:Y:S01]  /*3100*/  @!P2 IMAD.MOV R32, RZ, RZ, -R32 ;  /* 0x000000ffff20a224 */ /* 0x000fe200078e0a20 */
[C---:B------:R-:W-:Y:S01]  /*3110*/  ISETP.GT.U32.AND P2, PT, R247.reuse, R37, PT ;  /* 0x00000025f700720c */ /* 0x040fe20003f44070 */
[C---:B------:R-:W-:Y:S01]  /*3120*/  IMAD R39, R247.reuse, R4, R39 ;  /* 0x00000004f7277224 */ /* 0x040fe200078e0227 */
[----:B------:R-:W-:Y:S01]  /*3130*/  LOP3.LUT R145, R2, 0x122, RZ, 0xfc, !PT ;  /* 0x0000012202917812 */ /* 0x000fe200078efcff */
[--C-:B------:R-:W-:Y:S01]  /*3140*/  @!P6 IMAD.IADD R36, R36, 0x1, -R247.reuse ;  /* 0x000000012424e824 */ /* 0x100fe200078e0af7 */
[----:B------:R-:W-:Y:S01]  /*3150*/  ISETP.GT.U32.AND P6, PT, R247, R40, PT ;  /* 0x00000028f700720c */ /* 0x000fe20003fc4070 */
[----:B------:R-:W-:Y:S01]  /*3160*/  @!P5 IMAD.IADD R38, R38, 0x1, -R247 ;  /* 0x000000012626d824 */ /* 0x000fe200078e0af7 */
[----:B------:R-:W-:Y:S01]  /*3170*/  ISETP.GE.AND P5, PT, R44, RZ, PT ;  /* 0x000000ff2c00720c */ /* 0x000fe20003fa6270 */
[----:B------:R-:W-:Y:S01]  /*3180*/  IMAD.HI.U32 R3, R0, R41, RZ ;  /* 0x0000002900037227 */ /* 0x000fe200078e00ff */
[----:B------:R-:W-:-:S02]  /*3190*/  IABS R141, R144 ;  /* 0x00000090008d7213 */ /* 0x000fc40000000000 */
[----:B------:R-:W-:Y:S01]  /*31a0*/  IABS R142, R145 ;  /* 0x00000091008e7213 */ /* 0x000fe20000000000 */
[----:B------:R-:W-:Y:S01]  /*31b0*/  @!P1 IMAD.MOV R31, RZ, RZ, -R31 ;  /* 0x000000ffff1f9224 */ /* 0x000fe200078e0a1f */
[C---:B------:R-:W-:Y:S01]  /*31c0*/  ISETP.GT.U32.AND P1, PT, R247.reuse, R35, PT ;  /* 0x00000023f700720c */ /* 0x040fe20003f24070 */
[----:B------:R-:W-:Y:S01]  /*31d0*/  @!P3 IMAD.IADD R34, R34, 0x1, -R247 ;  /* 0x000000012222b824 */ /* 0x000fe200078e0af7 */
[----:B------:R-:W-:Y:S01]  /*31e0*/  ISETP.GT.U32.AND P3, PT, R247, R39, PT ;  /* 0x00000027f700720c */ /* 0x000fe20003f64070 */
[----:B------:R-:W-:Y:S01]  /*31f0*/  IMAD.MOV R4, RZ, RZ, -R3 ;  /* 0x000000ffff047224 */ /* 0x000fe200078e0a03 */
[C---:B------:R-:W-:Y:S01]  /*3200*/  LOP3.LUT R146, R2.reuse, 0x126, RZ, 0xfc, !PT ;  /* 0x0000012602927812 */ /* 0x040fe200078efcff */
[----:B------:R-:W-:Y:S01]  /*3210*/  @!P2 IMAD.IADD R37, R37, 0x1, -R247 ;  /* 0x000000012525a824 */ /* 0x000fe200078e0af7 */
[----:B------:R-:W-:Y:S01]  /*3220*/  ISETP.GE.AND P2, PT, R43, RZ, PT ;  /* 0x000000ff2b00720c */ /* 0x000fe20003f46270 */
[C---:B------:R-:W-:Y:S01]  /*3230*/  IMAD R41, R247.reuse, R4, R41 ;  /* 0x00000004f7297224 */ /* 0x040fe200078e0229 */
[----:B------:R-:W-:Y:S01]  /*3240*/  LOP3.LUT R147, R2, 0x128, RZ, 0xfc, !PT ;  /* 0x0000012802937812 */ /* 0x000fe200078efcff */
[----:B------:R-:W-:Y:S01]  /*3250*/  @!P6 IMAD.IADD R40, R40, 0x1, -R247 ;  /* 0x000000012828e824 */ /* 0x000fe200078e0af7 */
[C---:B------:R-:W-:Y:S01]  /*3260*/  ISETP.GT.U32.AND P6, PT, R247.reuse, R38, PT ;  /* 0x00000026f700720c */ /* 0x040fe20003fc4070 */
[----:B------:R-:W-:Y:S01]  /*3270*/  @!P5 IMAD.MOV R37, RZ, RZ, -R37 ;  /* 0x000000ffff25d224 */ /* 0x000fe200078e0a25 */
[----:B------:R-:W-:Y:S01]  /*3280*/  ISETP.GT.U32.AND P5, PT, R247, R41, PT ;  /* 0x00000029f700720c */ /* 0x000fe20003fa4070 */
[--C-:B------:R-:W-:Y:S01]  /*3290*/  @!P1 IMAD.IADD R35, R35, 0x1, -R247.reuse ;  /* 0x0000000123239824 */ /* 0x100fe200078e0af7 */
[----:B------:R-:W-:Y:S01]  /*32a0*/  ISETP.GE.AND P1, PT, R42, RZ, PT ;  /* 0x000000ff2a00720c */ /* 0x000fe20003f26270 */
[----:B------:R-:W-:Y:S01]  /*32b0*/  @!P3 IMAD.IADD R39, R39, 0x1, -R247 ;  /* 0x000000012727b824 */ /* 0x000fe200078e0af7 */
[----:B------:R-:W-:Y:S01]  /*32c0*/  ISETP.GE.AND P3, PT, R45, RZ, PT ;  /* 0x000000ff2d00720c */ /* 0x000fe20003f66270 */
[----:B------:R-:W-:Y:S01]  /*32d0*/  @!P4 IMAD.MOV R34, RZ, RZ, -R34 ;  /* 0x000000ffff22c224 */ /* 0x000fe200078e0a22 */
[----:B------:R-:W-:Y:S01]  /*32e0*/  IABS R42, R48 ;  /* 0x00000030002a7213 */ /* 0x000fe20000000000 */
[----:B------:R-:W-:Y:S01]  /*32f0*/  @!P2 IMAD.MOV R36, RZ, RZ, -R36 ;  /* 0x000000ffff24a224 */ /* 0x000fe200078e0a24 */
[----:B------:R-:W-:Y:S01]  /*3300*/  ISETP.GT.U32.AND P4, PT, R247, R39, PT ;  /* 0x00000027f700720c */ /* 0x000fe20003f84070 */
[----:B------:R-:W-:Y:S01]  /*3310*/  IMAD.HI.U32 R97, R0, R101, RZ ;  /* 0x0000006500617227 */ /* 0x000fe200078e00ff */
[----:B------:R-:W-:-:S02]  /*3320*/  LOP3.LUT R45, R2, 0x5e, RZ, 0xfc, !PT ;  /* 0x0000005e022d7812 */ /* 0x000fc400078efcff */
[----:B------:R-:W-:Y:S01]  /*3330*/  ISETP.GE.AND P2, PT, R46, RZ, PT ;  /* 0x000000ff2e00720c */ /* 0x000fe20003f46270 */
[----:B------:R-:W-:Y:S01]  /*3340*/  IMAD.HI.U32 R3, R0, R42, RZ ;  /* 0x0000002a00037227 */ /* 0x000fe200078e00ff */
[----:B------:R-:W-:Y:S02]  /*3350*/  IABS R43, R45 ;  /* 0x0000002d002b7213 */ /* 0x000fe40000000000 */
[----:B------:R-:W-:Y:S01]  /*3360*/  LOP3.LUT R46, R2, 0x60, RZ, 0xfc, !PT ;  /* 0x00000060022e7812 */ /* 0x000fe200078efcff */
[--C-:B------:R-:W-:Y:S01]  /*3370*/  @!P6 IMAD.IADD R38, R38, 0x1, -R247.reuse ;  /* 0x000000012626e824 */ /* 0x100fe200078e0af7 */
[----:B------:R-:W-:Y:S01]  /*3380*/  ISETP.GE.AND P6, PT, R47, RZ, PT ;  /* 0x000000ff2f00720c */ /* 0x000fe20003fc6270 */
[----:B------:R-:W-:Y:S01]  /*3390*/  @!P5 IMAD.IADD R41, R41, 0x1, -R247 ;  /* 0x000000012929d824 */ /* 0x000fe200078e0af7 */
[----:B------:R-:W-:Y:S01]  /*33a0*/  IABS R44, R46 ;  /* 0x0000002e002c7213 */ /* 0x000fe20000000000 */
[----:B------:R-:W-:Y:S01]  /*33b0*/  IMAD.MOV R3, RZ, RZ, -R3 ;  /* 0x000000ffff037224 */ /* 0x000fe200078e0a03 */
[----:B------:R-:W-:Y:S01]  /*33c0*/  ISETP.GE.AND P5, PT, R48, RZ, PT ;  /* 0x000000ff3000720c */ /* 0x000fe20003fa6270 */
[----:B------:R-:W-:Y:S01]  /*33d0*/  @!P3 IMAD.MOV R38, RZ, RZ, -R38 ;  /* 0x000000ffff26b224 */ /* 0x000fe200078e0a26 */
[C---:B------:R-:W-:Y:S01]  /*33e0*/  ISETP.GT.U32.AND P3, PT, R247.reuse, R41, PT ;  /* 0x00000029f700720c */ /* 0x040fe20003f64070 */
[----:B------:R-:W-:Y:S01]  /*33f0*/  IMAD R42, R247, R3, R42 ;  /* 0x00000003f72a7224 */ /* 0x000fe200078e022a */
[----:B------:R-:W-:Y:S01]  /*3400*/  IABS R47, R49 ;  /* 0x00000031002f7213 */ /* 0x000fe20000000000 */
[----:B------:R-:W-:Y:S01]  /*3410*/  IMAD.HI.U32 R3, R0, R43, RZ ;  /* 0x0000002b00037227 */ /* 0x000fe200078e00ff */
[----:B------:R-:W-:-:S02]  /*3420*/  IABS R48, R50 ;  /* 0x0000003200307213 */ /* 0x000fc40000000000 */
[C---:B------:R-:W-:Y:S01]  /*3430*/  LOP3.LUT R148, R2.reuse, 0x12a, RZ, 0xfc, !PT ;  /* 0x0000012a02947812 */ /* 0x040fe200078efcff */
[----:B------:R-:W-:Y:S01]  /*3440*/  @!P4 IMAD.IADD R39, R39, 0x1, -R247 ;  /* 0x000000012727c824 */ /* 0x000fe200078e0af7 */
[C---:B------:R-:W-:Y:S01]  /*3450*/  ISETP.GT.U32.AND P4, PT, R247.reuse, R42, PT ;  /* 0x0000002af700720c */ /* 0x040fe20003f84070 */
[----:B------:R-:W-:Y:S01]  /*3460*/  IMAD.MOV R4, RZ, RZ, -R3 ;  /* 0x000000ffff047224 */ /* 0x000fe200078e0a03 */
[C---:B------:R-:W-:Y:S01]  /*3470*/  LOP3.LUT R150, R2.reuse, 0x12e, RZ, 0xfc, !PT ;  /* 0x0000012e02967812 */ /* 0x040fe200078efcff */
[----:B------:R-:W-:Y:S01]  /*3480*/  @!P1 IMAD.MOV R35, RZ, RZ, -R35 ;  /* 0x000000ffff239224 */ /* 0x000fe200078e0a23 */
[C---:B------:R-:W-:Y:S01]  /*3490*/  ISETP.GT.U32.AND P1, PT, R247.reuse, R40, PT ;  /* 0x00000028f700720c */ /* 0x040fe20003f24070 */
[----:B------:R-:W-:Y:S01]  /*34a0*/  IMAD R43, R247, R4, R43 ;  /* 0x00000004f72b7224 */ /* 0x000fe200078e022b */
[C---:B------:R-:W-:Y:S01]  /*34b0*/  LOP3.LUT R4, R2.reuse, 0x62, RZ, 0xfc, !PT ;  /* 0x0000006202047812 */ /* 0x040fe200078efcff */
[----:B------:R-:W-:Y:S01]  /*34c0*/  @!P3 IMAD.IADD R41, R41, 0x1, -R247 ;  /* 0x000000012929b824 */ /* 0x000fe200078e0af7 */
[----:B------:R-:W-:Y:S01]  /*34d0*/  LOP3.LUT R149, R2, 0x12c, RZ, 0xfc, !PT ;  /* 0x0000012c02957812 */ /* 0x000fe200078efcff */
[----:B------:R-:W-:Y:S01]  /*34e0*/  IMAD.HI.U32 R3, R0, R44, RZ ;  /* 0x0000002c00037227 */ /* 0x000fe200078e00ff */
[----:B------:R-:W-:-:S02]  /*34f0*/  ISETP.GT.U32.AND P3, PT, R247, R43, PT ;  /* 0x0000002bf700720c */ /* 0x000fc40003f64070 */
[----:B------:R-:W-:Y:S01]  /*3500*/  LOP3.LUT R151, R2, 0x130, RZ, 0xfc, !PT ;  /* 0x0000013002977812 */ /* 0x000fe200078efcff */
[----:B------:R-:W-:Y:S01]  /*3510*/  @!P4 IMAD.IADD R42, R42, 0x1, -R247 ;  /* 0x000000012a2ac824 */ /* 0x000fe200078e0af7 */
[----:B------:R-:W-:Y:S01]  /*3520*/  LOP3.LUT R152, R2, 0x132, RZ, 0xfc, !PT ;  /* 0x0000013202987812 */ /* 0x000fe200078efcff */
[----:B------:R-:W-:Y:S01]  /*3530*/  @!P2 IMAD.MOV R39, RZ, RZ, -R39 ;  /* 0x000000ffff27a224 */ /* 0x000fe200078e0a27 */
[----:B------:R-:W-:Y:S01]  /*3540*/  ISETP.GE.AND P2, PT, R45, RZ, PT ;  /* 0x000000ff2d00720c */ /* 0x000fe20003f46270 */
[----:B------:R-:W-:Y:S01]  /*3550*/  @!P1 IMAD.IADD R40, R40, 0x1, -R247 ;  /* 0x0000000128289824 */ /* 0x000fe200078e0af7 */
[----:B------:R-:W-:Y:S01]  /*3560*/  ISETP.GT.U32.AND P4, PT, R247, R42, PT ;  /* 0x0000002af700720c */ /* 0x000fe20003f84070 */
[----:B------:R-:W-:Y:S01]  /*3570*/  IMAD.MOV R3, RZ, RZ, -R3 ;  /* 0x000000ffff037224 */ /* 0x000fe200078e0a03 */
[----:B------:R-:W-:Y:S01]  /*3580*/  ISETP.GE.AND P1, PT, R5, RZ, PT ;  /* 0x000000ff0500720c */ /* 0x000fe20003f26270 */
[----:B------:R-:W-:Y:S01]  /*3590*/  @!P6 IMAD.MOV R40, RZ, RZ, -R40 ;  /* 0x000000ffff28e224 */ /* 0x000fe200078e0a28 */
[----:B------:R-:W-:Y:S01]  /*35a0*/  IABS R45, R4 ;  /* 0x00000004002d7213 */ /* 0x000fe20000000000 */
[----:B------:R-:W-:Y:S01]  /*35b0*/  @!P3 IMAD.IADD R43, R43, 0x1, -R247 ;  /* 0x000000012b2bb824 */ /* 0x000fe200078e0af7 */
[----:B------:R-:W-:Y:S01]  /*35c0*/  ISETP.GE.AND P6, PT, R46, RZ, PT ;  /* 0x000000ff2e00720c */ /* 0x000fe20003fc6270 */
[C---:B------:R-:W-:Y:S01]  /*35d0*/  IMAD R44, R247.reuse, R3, R44 ;  /* 0x00000003f72c7224 */ /* 0x040fe200078e022c */
[----:B------:R-:W-:Y:S01]  /*35e0*/  LOP3.LUT R157, R2, 0x134, RZ, 0xfc, !PT ;  /* 0x00000134029d7812 */ /* 0x000fe200078efcff */
[----:B------:R-:W-:Y:S01]  /*35f0*/  IMAD.HI.U32 R3, R0, R45, RZ ;  /* 0x0000002d00037227 */ /* 0x000fe200078e00ff */
[----:B------:R-:W-:-:S02]  /*3600*/  ISETP.GT.U32.AND P3, PT, R247, R43, PT ;  /* 0x0000002bf700720c */ /* 0x000fc40003f64070 */
[----:B------:R-:W-:Y:S01]  /*3610*/  LOP3.LUT R158, R2, 0x136, RZ, 0xfc, !PT ;  /* 0x00000136029e7812 */ /* 0x000fe200078efcff */
[----:B------:R-:W-:Y:S01]  /*3620*/  @!P4 IMAD.IADD R42, R42, 0x1, -R247 ;  /* 0x000000012a2ac824 */ /* 0x000fe200078e0af7 */
[C---:B------:R-:W-:Y:S01]  /*3630*/  ISETP.GT.U32.AND P4, PT, R247.reuse, R44, PT ;  /* 0x0000002cf700720c */ /* 0x040fe20003f84070 */
[----:B------:R-:W-:Y:S01]  /*3640*/  IMAD.MOV R46, RZ, RZ, -R3 ;  /* 0x000000ffff2e7224 */ /* 0x000fe200078e0a03 */
[----:B------:R-:W-:Y:S01]  /*3650*/  LOP3.LUT R159, R2, 0x138, RZ, 0xfc, !PT ;  /* 0x00000138029f7812 */ /* 0x000fe200078efcff */
[----:B------:R-:W-:Y:S01]  /*3660*/  @!P1 IMAD.MOV R41, RZ, RZ, -R41 ;  /* 0x000000ffff299224 */ /* 0x000fe200078e0a29 */
[----:B------:R-:W-:Y:S01]  /*3670*/  ISETP.GE.AND P1, PT, R4, RZ, PT ;  /* 0x000000ff0400720c */ /* 0x000fe20003f26270 */
[----:B------:R-:W-:Y:S01]  /*3680*/  IMAD R45, R247, R46, R45 ;  /* 0x0000002ef72d7224 */ /* 0x000fe200078e022d */
[----:B------:R-:W-:Y:S01]  /*3690*/  LOP3.LUT R160, R2, 0x13a, RZ, 0xfc, !PT ;  /* 0x0000013a02a07812 */ /* 0x000fe200078efcff */
[----:B------:R-:W-:Y:S01]  /*36a0*/  IMAD.HI.U32 R4, R0, R47, RZ ;  /* 0x0000002f00047227 */ /* 0x000fe200078e00ff */
[----:B------:R-:W-:-:S02]  /*36b0*/  LOP3.LUT R161, R2, 0x13c, RZ, 0xfc, !PT ;  /* 0x0000013c02a17812 */ /* 0x000fc400078efcff */
[----:B------:R-:W-:Y:S01]  /*36c0*/  IABS R153, R160 ;  /* 0x000000a000997213 */ /* 0x000fe20000000000 */
[----:B------:R-:W-:Y:S01]  /*36d0*/  IMAD.HI.U32 R5, R0, R48, RZ ;  /* 0x0000003000057227 */ /* 0x000fe200078e00ff */
[----:B------:R-:W-:Y:S02]  /*36e0*/  IABS R155, R161 ;  /* 0x000000a1009b7213 */ /* 0x000fe40000000000 */
[C---:B------:R-:W-:Y:S01]  /*36f0*/  LOP3.LUT R162, R2.reuse, 0x13e, RZ, 0xfc, !PT ;  /* 0x0000013e02a27812 */ /* 0x040fe200078efcff */
[----:B------:R-:W-:Y:S01]  /*3700*/  @!P3 IMAD.IADD R43, R43, 0x1, -R247 ;  /* 0x000000012b2bb824 */ /* 0x000fe200078e0af7 */
[C---:B------:R-:W-:Y:S01]  /*3710*/  ISETP.GT.U32.AND P3, PT, R247.reuse, R45, PT ;  /* 0x0000002df700720c */ /* 0x040fe20003f64070 */
[----:B------:R-:W-:Y:S01]  /*3720*/  IMAD.MOV R4, RZ, RZ, -R4 ;  /* 0x000000ffff047224 */ /* 0x000fe200078e0a04 */
[C---:B------:R-:W-:Y:S01]  /*3730*/  LOP3.LUT R163, R2.reuse, 0x140, RZ, 0xfc, !PT ;  /* 0x0000014002a37812 */ /* 0x040fe200078efcff */
[----:B------:R-:W-:Y:S01]  /*3740*/  IMAD.MOV R5, RZ, RZ, -R5 ;  /* 0x000000ffff057224 */ /* 0x000fe200078e0a05 */
[----:B------:R-:W-:Y:S01]  /*3750*/  LOP3.LUT R164, R2, 0x144, RZ, 0xfc, !PT ;  /* 0x0000014402a47812 */ /* 0x000fe200078efcff */
[----:B------:R-:W-:Y:S01]  /*3760*/  @!P4 IMAD.IADD R44, R44, 0x1, -R247 ;  /* 0x000000012c2cc824 */ /* 0x000fe200078e0af7 */
[----:B------:R-:W-:Y:S01]  /*3770*/  IABS R156, R163 ;  /* 0x000000a3009c7213 */ /* 0x000fe20000000000 */
[C---:B------:R-:W-:Y:S01]  /*3780*/  IMAD R46, R247.reuse, R4, R47 ;  /* 0x00000004f72e7224 */ /* 0x040fe200078e022f */
[----:B------:R-:W-:Y:S01]  /*3790*/  LOP3.LUT R165, R2, 0x146, RZ, 0xfc, !PT ;  /* 0x0000014602a57812 */ /* 0x000fe200078efcff */
[C---:B------:R-:W-:Y:S01]  /*37a0*/  IMAD R47, R247.reuse, R5, R48 ;  /* 0x00000005f72f7224 */ /* 0x040fe200078e0230 */
[----:B------:R-:W-:Y:S01]  /*37b0*/  ISETP.GT.U32.AND P4, PT, R247, R44, PT ;  /* 0x0000002cf700720c */ /* 0x000fe20003f84070 */
[----:B------:R-:W-:Y:S01]  /*37c0*/  @!P2 IMAD.MOV R43, RZ, RZ, -R43 ;  /* 0x000000ffff2ba224 */ /* 0x000fe200078e0a2b */
[----:B------:R-:W-:Y:S01]  /*37d0*/  IABS R48, R53 ;  /* 0x0000003500307213 */ /* 0x000fe20000000000 */
[----:B------:R-:W-:Y:S01]  /*37e0*/  @!P3 IMAD.IADD R45, R45, 0x1, -R247 ;  /* 0x000000012d2db824 */ /* 0x000fe200078e0af7 */
[----:B------:R-:W-:Y:S01]  /*37f0*/  ISETP.GT.U32.AND P2, PT, R247, R47, PT ;  /* 0x0000002ff700720c */ /* 0x000fe20003f44070 */
[----:B------:R-:W-:Y:S01]  /*3800*/  @!P5 IMAD.MOV R42, RZ, RZ, -R42 ;  /* 0x000000ffff2ad224 */ /* 0x000fe200078e0a2a */
[----:B------:R-:W-:Y:S01]  /*3810*/  ISETP.GE.AND P5, PT, R49, RZ, PT ;  /* 0x000000ff3100720c */ /* 0x000fe20003fa6270 */
[----:B------:R-:W-:Y:S01]  /*3820*/  IMAD.HI.U32 R3, R0, R48, RZ ;  /* 0x0000003000037227 */ /* 0x000fe200078e00ff */
[----:B------:R-:W-:-:S02]  /*3830*/  ISETP.GT.U32.AND P3, PT, R247, R45, PT ;  /* 0x0000002df700720c */ /* 0x000fc40003f64070 */
[----:B------:R-:W-:Y:S01]  /*3840*/  IABS R49, R54 ;  /* 0x0000003600317213 */ /* 0x000fe20000000000 */
[----:B------:R-:W-:Y:S01]  /*3850*/  IMAD.MOV R3, RZ, RZ, -R3 ;  /* 0x000000ffff037224 */ /* 0x000fe200078e0a03 */
[----:B------:R-:W-:Y:S01]  /*3860*/  LOP3.LUT R166, R2, 0x148, RZ, 0xfc, !PT ;  /* 0x0000014802a67812 */ /* 0x000fe200078efcff */
[--C-:B------:R-:W-:Y:S01]  /*3870*/  @!P4 IMAD.IADD R44, R44, 0x1, -R247.reuse ;  /* 0x000000012c2cc824 */ /* 0x100fe200078e0af7 */
[C---:B------:R-:W-:Y:S01]  /*3880*/  ISETP.GT.U32.AND P4, PT, R247.reuse, R46, PT ;  /* 0x0000002ef700720c */ /* 0x040fe20003f84070 */
[----:B------:R-:W-:Y:S01]  /*3890*/  IMAD R48, R247, R3, R48 ;  /* 0x00000003f7307224 */ /* 0x000fe200078e0230 */
[C---:B------:R-:W-:Y:S01]  /*38a0*/  LOP3.LUT R167, R2.reuse, 0x14a, RZ, 0xfc, !PT ;  /* 0x0000014a02a77812 */ /* 0x040fe200078efcff */
[----:B------:R-:W-:Y:S01]  /*38b0*/  @!P2 IMAD.IADD R47, R47, 0x1, -R247 ;  /* 0x000000012f2fa824 */ /* 0x000fe200078e0af7 */
[----:B------:R-:W-:Y:S01]  /*38c0*/  LOP3.LUT R168, R2, 0x14c, RZ, 0xfc, !PT ;  /* 0x0000014c02a87812 */ /* 0x000fe200078efcff */
[----:B------:R-:W-:Y:S01]  /*38d0*/  IMAD.HI.U32 R3, R0, R49, RZ ;  /* 0x0000003100037227 */ /* 0x000fe200078e00ff */
[----:B------:R-:W-:-:S02]  /*38e0*/  LOP3.LUT R169, R2, 0x14e, RZ, 0xfc, !PT ;  /* 0x0000014e02a97812 */ /* 0x000fc400078efcff */
[----:B------:R-:W-:Y:S01]  /*38f0*/  ISETP.GT.U32.AND P2, PT, R247, R47, PT ;  /* 0x0000002ff700720c */ /* 0x000fe20003f44070 */
[----:B------:R-:W-:Y:S01]  /*3900*/  IMAD.HI.U32 R4, R0, R51, RZ ;  /* 0x0000003300047227 */ /* 0x000fe200078e00ff */
[C---:B------:R-:W-:Y:S02]  /*3910*/  LOP3.LUT R170, R2.reuse, 0x152, RZ, 0xfc, !PT ;  /* 0x0000015202aa7812 */ /* 0x040fe400078efcff */
[----:B------:R-:W-:Y:S01]  /*3920*/  LOP3.LUT R171, R2, 0x156, RZ, 0xfc, !PT ;  /* 0x0000015602ab7812 */ /* 0x000fe200078efcff */
[----:B------:R-:W-:Y:S01]  /*3930*/  @!P6 IMAD.MOV R44, RZ, RZ, -R44 ;  /* 0x000000ffff2ce224 */ /* 0x000fe200078e0a2c */
[----:B------:R-:W-:Y:S01]  /*3940*/  ISETP.GE.AND P6, PT, R50, RZ, PT ;  /* 0x000000ff3200720c */ /* 0x000fe20003fc6270 */
[----:B------:R-:W-:Y:S01]  /*3950*/  @!P3 IMAD.IADD R45, R45, 0x1, -R247 ;  /* 0x000000012d2db824 */ /* 0x000fe200078e0af7 */
[----:B------:R-:W-:Y:S01]  /*3960*/  ISETP.GT.U32.AND P3, PT, R247, R48, PT ;  /* 0x00000030f700720c */ /* 0x000fe20003f64070 */
[----:B------:R-:W-:Y:S01]  /*3970*/  IMAD.MOV R50, RZ, RZ, -R3 ;  /* 0x000000ffff327224 */ /* 0x000fe200078e0a03 */
[----:B------:R-:W-:Y:S01]  /*3980*/  LOP3.LUT R172, R2, 0x15a, RZ, 0xfc, !PT ;  /* 0x0000015a02ac7812 */ /* 0x000fe200078efcff */
[----:B------:R-:W-:Y:S01]  /*3990*/  IMAD.HI.U32 R5, R0, R52, RZ ;  /* 0x0000003400057227 */ /* 0x000fe200078e00ff */
[----:B------:R-:W-:-:S02]  /*39a0*/  LOP3.LUT R173, R2, 0x15c, RZ, 0xfc, !PT ;  /* 0x0000015c02ad7812 */ /* 0x000fc400078efcff */
[C---:B------:R-:W-:Y:S01]  /*39b0*/  LOP3.LUT R175, R2.reuse, 0x162, RZ, 0xfc, !PT ;  /* 0x0000016202af7812 */ /* 0x040fe200078efcff */
[----:B------:R-:W-:Y:S01]  /*39c0*/  IMAD.MOV R4, RZ, RZ, -R4 ;  /* 0x000000ffff047224 */ /* 0x000fe200078e0a04 */
[----:B------:R-:W-:Y:S01]  /*39d0*/  LOP3.LUT R182, R2, 0x164, RZ, 0xfc, !PT ;  /* 0x0000016402b67812 */ /* 0x000fe200078efcff */
[----:B------:R-:W-:Y:S01]  /*39e0*/  @!P4 IMAD.IADD R46, R46, 0x1, -R247 ;  /* 0x000000012e2ec824 */ /* 0x000fe200078e0af7 */
[----:B------:R-:W-:Y:S01]  /*39f0*/  IABS R174, R175 ;  /* 0x000000af00ae7213 */ /* 0x000fe20000000000 */
[C---:B------:R-:W-:Y:S01]  /*3a00*/  IMAD R49, R247.reuse, R50, R49 ;  /* 0x00000032f7317224 */ /* 0x040fe200078e0231 */
[C---:B------:R-:W-:Y:S01]  /*3a10*/  LOP3.LUT R183, R2.reuse, 0x166, RZ, 0xfc, !PT ;  /* 0x0000016602b77812 */ /* 0x040fe200078efcff */
[----:B------:R-:W-:Y:S01]  /*3a20*/  IMAD.MOV R5, RZ, RZ, -R5 ;  /* 0x000000ffff057224 */ /* 0x000fe200078e0a05 */
[C---:B------:R-:W-:Y:S01]  /*3a30*/  ISETP.GT.U32.AND P4, PT, R247.reuse, R46, PT ;  /* 0x0000002ef700720c */ /* 0x040fe20003f84070 */
[C---:B------:R-:W-:Y:S01]  /*3a40*/  IMAD R50, R247.reuse, R4, R51 ;  /* 0x00000004f7327224 */ /* 0x040fe200078e0233 */
[----:B------:R-:W-:Y:S01]  /*3a50*/  LOP3.LUT R184, R2, 0x168, RZ, 0xfc, !PT ;  /* 0x0000016802b87812 */ /* 0x000fe200078efcff */
[----:B------:R-:W-:Y:S01]  /*3a60*/  IMAD R51, R247, R5, R52 ;  /* 0x00000005f7337224 */ /* 0x000fe200078e0234 */
[----:B------:R-:W-:Y:S01]  /*3a70*/  IABS R52, R57 ;  /* 0x0000003900347213 */ /* 0x000fe20000000000 */
[--C-:B------:R-:W-:Y:S01]  /*3a80*/  @!P2 IMAD.IADD R47, R47, 0x1, -R247.reuse ;  /* 0x000000012f2fa824 */ /* 0x100fe200078e0af7 */
[C---:B------:R-:W-:Y:S01]  /*3a90*/  ISETP.GT.U32.AND P2, PT, R247.reuse, R50, PT ;  /* 0x00000032f700720c */ /* 0x040fe20003f44070 */
[----:B------:R-:W-:Y:S01]  /*3aa0*/  @!P3 IMAD.IADD R48, R48, 0x1, -R247 ;  /* 0x000000013030b824 */ /* 0x000fe200078e0af7 */
[C---:B------:R-:W-:Y:S01]  /*3ab0*/  ISETP.GT.U32.AND P3, PT, R247.reuse, R49, PT ;  /* 0x00000031f700720c */ /* 0x040fe20003f64070 */
[----:B------:R-:W-:Y:S01]  /*3ac0*/  @!P6 IMAD.MOV R47, RZ, RZ, -R47 ;  /* 0x000000ffff2fe224 */ /* 0x000fe200078e0a2f */
[----:B------:R-:W-:Y:S01]  /*3ad0*/  ISETP.GT.U32.AND P6, PT, R247, R51, PT ;  /* 0x00000033f700720c */ /* 0x000fe20003fc4070 */
[----:B------:R-:W-:Y:S01]  /*3ae0*/  IMAD.HI.U32 R3, R0, R52, RZ ;  /* 0x0000003400037227 */ /* 0x000fe200078e00ff */
[----:B------:R-:W-:-:S02]  /*3af0*/  LOP3.LUT R5, R2, 0x72, RZ, 0xfc, !PT ;  /* 0x0000007202057812 */ /* 0x000fc400078efcff */
[----:B------:R-:W-:Y:S01]  /*3b00*/  IABS R176, R184 ;  /* 0x000000b800b07213 */ /* 0x000fe20000000000 */
[----:B------:R-:W-:Y:S01]  /*3b10*/  @!P4 IMAD.IADD R46, R46, 0x1, -R247 ;  /* 0x000000012e2ec824 */ /* 0x000fe200078e0af7 */
[----:B------:R-:W-:Y:S01]  /*3b20*/  ISETP.GE.AND P4, PT, R53, RZ, PT ;  /* 0x000000ff3500720c */ /* 0x000fe20003f86270 */
[----:B------:R-:W-:Y:S01]  /*3b30*/  IMAD.MOV R3, RZ, RZ, -R3 ;  /* 0x000000ffff037224 */ /* 0x000fe200078e0a03 */
[----:B------:R-:W-:Y:S01]  /*3b40*/  IABS R53, R5 ;  /* 0x0000000500357213 */ /* 0x000fe20000000000 */
[--C-:B------:R-:W-:Y:S01]  /*3b50*/  @!P2 IMAD.IADD R50, R50, 0x1, -R247.reuse ;  /* 0x000000013232a824 */ /* 0x100fe200078e0af7 */
[----:B------:R-:W-:Y:S01]  /*3b60*/  LOP3.LUT R185, R2, 0x16a, RZ, 0xfc, !PT ;  /* 0x0000016a02b97812 */ /* 0x000fe200078efcff */
[--C-:B------:R-:W-:Y:S01]  /*3b70*/  @!P3 IMAD.IADD R49, R49, 0x1, -R247.reuse ;  /* 0x000000013131b824 */ /* 0x100fe200078e0af7 */
[----:B------:R-:W-:Y:S01]  /*3b80*/  ISETP.GE.AND P3, PT, R56, RZ, PT ;  /* 0x000000ff3800720c */ /* 0x000fe20003f66270 */
[----:B------:R-:W-:Y:S01]  /*3b90*/  @!P6 IMAD.IADD R51, R51, 0x1, -R247 ;  /* 0x000000013333e824 */ /* 0x000fe200078e0af7 */
[C---:B------:R-:W-:Y:S01]  /*3ba0*/  ISETP.GT.U32.AND P6, PT, R247.reuse, R50, PT ;  /* 0x00000032f700720c */ /* 0x040fe20003fc4070 */
[C---:B------:R-:W-:Y:S01]  /*3bb0*/  IMAD R52, R247.reuse, R3, R52 ;  /* 0x00000003f7347224 */ /* 0x040fe200078e0234 */
[----:B------:R-:W-:Y:S01]  /*3bc0*/  ISETP.GT.U32.AND P2, PT, R247, R49, PT ;  /* 0x00000031f700720c */ /* 0x000fe20003f44070 */
[----:B------:R-:W-:Y:S01]  /*3bd0*/  IMAD.HI.U32 R3, R0, R53, RZ ;  /* 0x0000003500037227 */ /* 0x000fe200078e00ff */
[----:B------:R-:W-:-:S02]  /*3be0*/  IABS R56, R61 ;  /* 0x0000003d00387213 */ /* 0x000fc40000000000 */
[----:B------:R-:W-:Y:S01]  /*3bf0*/  LOP3.LUT R186, R2, 0x16c, RZ, 0xfc, !PT ;  /* 0x0000016c02ba7812 */ /* 0x000fe200078efcff */
[----:B------:R-:W-:Y:S01]  /*3c00*/  @!P1 IMAD.MOV R45, RZ, RZ, -R45 ;  /* 0x000000ffff2d9224 */ /* 0x000fe200078e0a2d */
[C---:B------:R-:W-:Y:S01]  /*3c10*/  ISETP.GT.U32.AND P1, PT, R247.reuse, R48, PT ;  /* 0x00000030f700720c */ /* 0x040fe20003f24070 */
[----:B------:R-:W-:Y:S01]  /*3c20*/  IMAD.MOV R4, RZ, RZ, -R3 ;  /* 0x000000ffff047224 */ /* 0x000fe200078e0a03 */
[----:B------:R-:W-:Y:S01]  /*3c30*/  IABS R177, R185 ;  /* 0x000000b900b17213 */ /* 0x000fe20000000000 */
[----:B------:R-:W-:Y:S01]  /*3c40*/  @!P5 IMAD.MOV R46, RZ, RZ, -R46 ;  /* 0x000000ffff2ed224 */ /* 0x000fe200078e0a2e */
[----:B------:R-:W-:Y:S01]  /*3c50*/  ISETP.GE.AND P5, PT, R54, RZ, PT ;  /* 0x000000ff3600720c */ /* 0x000fe20003fa6270 */
[----:B------:R-:W-:Y:S01]  /*3c60*/  IMAD R53, R247, R4, R53 ;  /* 0x00000004f7357224 */ /* 0x000fe200078e0235 */
[----:B------:R-:W-:Y:S01]  /*3c70*/  IABS R54, R58 ;  /* 0x0000003a00367213 */ /* 0x000fe20000000000 */
[--C-:B------:R-:W-:Y:S01]  /*3c80*/  @!P6 IMAD.IADD R50, R50, 0x1, -R247.reuse ;  /* 0x000000013232e824 */ /* 0x100fe200078e0af7 */
[----:B------:R-:W-:Y:S01]  /*3c90*/  IABS R179, R186 ;  /* 0x000000ba00b37213 */ /* 0x000fe20000000000 */
[----:B------:R-:W-:Y:S01]  /*3ca0*/  @!P2 IMAD.IADD R49, R49, 0x1, -R247 ;  /* 0x000000013131a824 */ /* 0x000fe200078e0af7 */
[C---:B------:R-:W-:Y:S01]  /*3cb0*/  ISETP.GT.U32.AND P6, PT, R247.reuse, R53, PT ;  /* 0x00000035f700720c */ /* 0x040fe20003fc4070 */
[----:B------:R-:W-:Y:S01]  /*3cc0*/  IMAD.HI.U32 R3, R0, R54, RZ ;  /* 0x0000003600037227 */ /* 0x000fe200078e00ff */
[----:B------:R-:W-:-:S02]  /*3cd0*/  ISETP.GT.U32.AND P2, PT, R247, R52, PT ;  /* 0x00000034f700720c */ /* 0x000fc40003f44070 */
[----:B------:R-:W-:Y:S01]  /*3ce0*/  LOP3.LUT R187, R2, 0x170, RZ, 0xfc, !PT ;  /* 0x0000017002bb7812 */ /* 0x000fe200078efcff */
[----:B------:R-:W-:Y:S01]  /*3cf0*/  @!P1 IMAD.IADD R48, R48, 0x1, -R247 ;  /* 0x0000000130309824 */ /* 0x000fe200078e0af7 */
[----:B------:R-:W-:Y:S01]  /*3d00*/  ISETP.GE.AND P1, PT, R55, RZ, PT ;  /* 0x000000ff3700720c */ /* 0x000fe20003f26270 */
[----:B------:R-:W-:Y:S01]  /*3d10*/  @!P5 IMAD.MOV R49, RZ, RZ, -R49 ;  /* 0x000000ffff31d224 */ /* 0x000fe200078e0a31 */
[----:B------:R-:W-:Y:S01]  /*3d20*/  IABS R55, R59 ;  /* 0x0000003b00377213 */ /* 0x000fe20000000000 */
[----:B------:R-:W-:Y:S01]  /*3d30*/  @!P4 IMAD.MOV R48, RZ, RZ, -R48 ;  /* 0x000000ffff30c224 */ /* 0x000fe200078e0a30 */
[----:B------:R-:W-:Y:S01]  /*3d40*/  ISETP.GT.U32.AND P4, PT, R247, R51, PT ;  /* 0x00000033f700720c */ /* 0x000fe20003f84070 */
[----:B------:R-:W-:Y:S01]  /*3d50*/  IMAD.MOV R3, RZ, RZ, -R3 ;  /* 0x000000ffff037224 */ /* 0x000fe200078e0a03 */
[----:B------:R-:W-:Y:S01]  /*3d60*/  LOP3.LUT R188, R2, 0x172, RZ, 0xfc, !PT ;  /* 0x0000017202bc7812 */ /* 0x000fe200078efcff */
[----:B------:R-:W-:Y:S01]  /*3d70*/  @!P6 IMAD.IADD R53, R53, 0x1, -R247 ;  /* 0x000000013535e824 */ /* 0x000fe200078e0af7 */
[----:B------:R-:W-:Y:S01]  /*3d80*/  IABS R180, R187 ;  /* 0x000000bb00b47213 */ /* 0x000fe20000000000 */
[----:B------:R-:W-:Y:S01]  /*3d90*/  IMAD.HI.U32 R4, R0, R55, RZ ;  /* 0x0000003700047227 */ /* 0x000fe200078e00ff */
[----:B------:R-:W-:-:S02]  /*3da0*/  IABS R181, R188 ;  /* 0x000000bc00b57213 */ /* 0x000fc40000000000 */
[----:B------:R-:W-:Y:S01]  /*3db0*/  ISETP.GT.U32.AND P6, PT, R247, R53, PT ;  /* 0x00000035f700720c */ /* 0x000fe20003fc4070 */
[--C-:B------:R-:W-:Y:S01]  /*3dc0*/  @!P2 IMAD.IADD R52, R52, 0x1, -R247.reuse ;  /* 0x000000013434a824 */ /* 0x100fe200078e0af7 */
[----:B------:R-:W-:Y:S01]  /*3dd0*/  ISETP.GE.AND P2, PT, R5, RZ, PT ;  /* 0x000000ff0500720c */ /* 0x000fe20003f46270 */
[----:B------:R-:W-:Y:S01]  /*3de0*/  IMAD.HI.U32 R5, R0, R56, RZ ;  /* 0x0000003800057227 */ /* 0x000fe200078e00ff */
[C---:B------:R-:W-:Y:S02]  /*3df0*/  LOP3.LUT R189, R2.reuse, 0x174, RZ, 0xfc, !PT ;  /* 0x0000017402bd7812 */ /* 0x040fe400078efcff */
[----:B------:R-:W-:Y:S01]  /*3e00*/  ISETP.GT.U32.AND P5, PT, R247, R52, PT ;  /* 0x00000034f700720c */ /* 0x000fe20003fa4070 */
[----:B------:R-:W-:Y:S01]  /*3e10*/  IMAD.MOV R4, RZ, RZ, -R4 ;  /* 0x000000ffff047224 */ /* 0x000fe200078e0a04 */
[C---:B------:R-:W-:Y:S01]  /*3e20*/  LOP3.LUT R190, R2.reuse, 0x17c, RZ, 0xfc, !PT ;  /* 0x0000017c02be7812 */ /* 0x040fe200078efcff */
[----:B------:R-:W-:Y:S01]  /*3e30*/  @!P4 IMAD.IADD R51, R51, 0x1, -R247 ;  /* 0x000000013333c824 */ /* 0x000fe200078e0af7 */
[----:B------:R-:W-:Y:S01]  /*3e40*/  ISETP.GE.AND P4, PT, R57, RZ, PT ;  /* 0x000000ff3900720c */ /* 0x000fe20003f86270 */
[----:B------:R-:W-:Y:S01]  /*3e50*/  IMAD.MOV R5, RZ, RZ, -R5 ;  /* 0x000000ffff057224 */ /* 0x000fe200078e0a05 */
[C---:B------:R-:W-:Y:S01]  /*3e60*/  LOP3.LUT R191, R2.reuse, 0x17e, RZ, 0xfc, !PT ;  /* 0x0000017e02bf7812 */ /* 0x040fe200078efcff */
[C---:B------:R-:W-:Y:S01]  /*3e70*/  IMAD R55, R247.reuse, R4, R55 ;  /* 0x00000004f7377224 */ /* 0x040fe200078e0237 */
[C---:B------:R-:W-:Y:S01]  /*3e80*/  LOP3.LUT R192, R2.reuse, 0x180, RZ, 0xfc, !PT ;  /* 0x0000018002c07812 */ /* 0x040fe200078efcff */
[C---:B------:R-:W-:Y:S01]  /*3e90*/  IMAD R56, R247.reuse, R5, R56 ;  /* 0x00000005f7387224 */ /* 0x040fe200078e0238 */
[----:B------:R-:W-:Y:S01]  /*3ea0*/  LOP3.LUT R5, R2, 0x7a, RZ, 0xfc, !PT ;  /* 0x0000007a02057812 */ /* 0x000fe200078efcff */
[----:B------:R-:W-:Y:S01]  /*3eb0*/  @!P3 IMAD.MOV R51, RZ, RZ, -R51 ;  /* 0x000000ffff33b224 */ /* 0x000fe200078e0a33 */
[----:B------:R-:W-:Y:S01]  /*3ec0*/  ISETP.GT.U32.AND P3, PT, R247, R55, PT ;  /* 0x00000037f700720c */ /* 0x000fe20003f64070 */
[--C-:B------:R-:W-:Y:S01]  /*3ed0*/  @!P6 IMAD.IADD R53, R53, 0x1, -R247.reuse ;  /* 0x000000013535e824 */ /* 0x100fe200078e0af7 */
[C---:B------:R-:W-:Y:S01]  /*3ee0*/  ISETP.GT.U32.AND P6, PT, R247.reuse, R56, PT ;  /* 0x00000038f700720c */ /* 0x040fe20003fc4070 */
[----:B------:R-:W-:Y:S01]  /*3ef0*/  @!P5 IMAD.IADD R52, R52, 0x1, -R247 ;  /* 0x000000013434d824 */ /* 0x000fe200078e0af7 */
[----:B------:R-:W-:Y:S01]  /*3f00*/  IABS R57, R5 ;  /* 0x0000000500397213 */ /* 0x000fe20000000000 */
[C---:B------:R-:W-:Y:S01]  /*3f10*/  IMAD R54, R247.reuse, R3, R54 ;  /* 0x00000003f7367224 */ /* 0x040fe200078e0236 */
[----:B------:R-:W-:Y:S01]  /*3f20*/  ISETP.GE.AND P5, PT, R58, RZ, PT ;  /* 0x000000ff3a00720c */ /* 0x000fe20003fa6270 */
[----:B------:R-:W-:Y:S01]  /*3f30*/  @!P1 IMAD.MOV R50, RZ, RZ, -R50 ;  /* 0x000000ffff329224 */ /* 0x000fe200078e0a32 */
[----:B------:R-:W-:Y:S01]  /*3f40*/  IABS R58, R62 ;  /* 0x0000003e003a7213 */ /* 0x000fe20000000000 */
[----:B------:R-:W-:Y:S01]  /*3f50*/  IMAD.HI.U32 R3, R0, R57, RZ ;  /* 0x0000003900037227 */ /* 0x000fe200078e00ff */
[----:B------:R-:W-:-:S02]  /*3f60*/  ISETP.GT.U32.AND P1, PT, R247, R54, PT ;  /* 0x00000036f700720c */ /* 0x000fc40003f24070 */
[C---:B------:R-:W-:Y:S01]  /*3f70*/  LOP3.LUT R193, R2.reuse, 0x182, RZ, 0xfc, !PT ;  /* 0x0000018202c17812 */ /* 0x040fe200078efcff */
[--C-:B------:R-:W-:Y:S01]  /*3f80*/  @!P3 IMAD.IADD R55, R55, 0x1, -R247.reuse ;  /* 0x000000013737b824 */ /* 0x100fe200078e0af7 */
[----:B------:R-:W-:Y:S01]  /*3f90*/  LOP3.LUT R194, R2, 0x184, RZ, 0xfc, !PT ;  /* 0x0000018402c27812 */ /* 0x000fe200078efcff */
[----:B------:R-:W-:Y:S01]  /*3fa0*/  @!P6 IMAD.IADD R56, R56, 0x1, -R247 ;  /* 0x000000013838e824 */ /* 0x000fe200078e0af7 */
[----:B------:R-:W-:Y:S01]  /*3fb0*/  LOP3.LUT R195, R2, 0x186, RZ, 0xfc, !PT ;  /* 0x0000018602c37812 */ /* 0x000fe200078efcff */
[----:B------:R-:W-:Y:S01]  /*3fc0*/  IMAD.MOV R4, RZ, RZ, -R3 ;  /* 0x000000ffff047224 */ /* 0x000fe200078e0a03 */
[----:B------:R-:W-:Y:S01]  /*3fd0*/  ISETP.GT.U32.AND P6, PT, R247, R55, PT ;  /* 0x00000037f700720c */ /* 0x000fe20003fc4070 */
[----:B------:R-:W-:Y:S01]  /*3fe0*/  IMAD.HI.U32 R3, R0, R58, RZ ;  /* 0x0000003a00037227 */ /* 0x000fe200078e00ff */
[C---:B------:R-:W-:Y:S02]  /*3ff0*/  LOP3.LUT R200, R2.reuse, 0x18e, RZ, 0xfc, !PT ;  /* 0x0000018e02c87812 */ /* 0x040fe400078efcff */
[C---:B------:R-:W-:Y:S01]  /*4000*/  LOP3.LUT R201, R2.reuse, 0x190, RZ, 0xfc, !PT ;  /* 0x0000019002c97812 */ /* 0x040fe200078efcff */
[----:B------:R-:W-:Y:S01]  /*4010*/  IMAD.MOV R3, RZ, RZ, -R3 ;  /* 0x000000ffff037224 */ /* 0x000fe200078e0a03 */
[----:B------:R-:W-:Y:S01]  /*4020*/  LOP3.LUT R202, R2, 0x192, RZ, 0xfc, !PT ;  /* 0x0000019202ca7812 */ /* 0x000fe200078efcff */
[----:B------:R-:W-:Y:S01]  /*4030*/  @!P1 IMAD.IADD R54, R54, 0x1, -R247 ;  /* 0x0000000136369824 */ /* 0x000fe200078e0af7 */
[----:B------:R-:W-:Y:S01]  /*4040*/  ISETP.GE.AND P1, PT, R59, RZ, PT ;  /* 0x000000ff3b00720c */ /* 0x000fe20003f26270 */
[C---:B------:R-:W-:Y:S01]  /*4050*/  IMAD R58, R247.reuse, R3, R58 ;  /* 0x00000003f73a7224 */ /* 0x040fe200078e023a */
[----:B------:R-:W-:Y:S01]  /*4060*/  IABS R59, R63 ;  /* 0x0000003f003b7213 */ /* 0x000fe20000000000 */
[C---:B------:R-:W-:Y:S01]  /*4070*/  IMAD R57, R247.reuse, R4, R57 ;  /* 0x00000004f7397224 */ /* 0x040fe200078e0239 */
[----:B------:R-:W-:Y:S01]  /*4080*/  ISETP.GT.U32.AND P3, PT, R247, R54, PT ;  /* 0x00000036f700720c */ /* 0x000fe20003f64070 */
[----:B------:R-:W-:Y:S01]  /*4090*/  @!P6 IMAD.IADD R55, R55, 0x1, -R247 ;  /* 0x000000013737e824 */ /* 0x000fe200078e0af7 */
[----:B------:R-:W-:Y:S01]  /*40a0*/  ISETP.GT.U32.AND P6, PT, R247, R58, PT ;  /* 0x0000003af700720c */ /* 0x000fe20003fc4070 */
[----:B------:R-:W-:Y:S01]  /*40b0*/  IMAD.HI.U32 R3, R0, R59, RZ ;  /* 0x0000003b00037227 */ /* 0x000fe200078e00ff */
[----:B------:R-:W-:-:S02]  /*40c0*/  IABS R196, R201 ;  /* 0x000000c900c47213 */ /* 0x000fc40000000000 */
[----:B------:R-:W-:Y:S01]  /*40d0*/  IABS R197, R202 ;  /* 0x000000ca00c57213 */ /* 0x000fe20000000000 */
[----:B------:R-:W-:Y:S01]  /*40e0*/  @!P4 IMAD.MOV R52, RZ, RZ, -R52 ;  /* 0x000000ffff34c224 */ /* 0x000fe200078e0a34 */
[C---:B------:R-:W-:Y:S01]  /*40f0*/  ISETP.GT.U32.AND P4, PT, R247.reuse, R56, PT ;  /* 0x00000038f700720c */ /* 0x040fe20003f84070 */
[----:B------:R-:W-:Y:S01]  /*4100*/  IMAD.MOV R4, RZ, RZ, -R3 ;  /* 0x000000ffff047224 */ /* 0x000fe200078e0a03 */
[----:B------:R-:W-:Y:S01]  /*4110*/  LOP3.LUT R207, R2, 0x194, RZ, 0xfc, !PT ;  /* 0x0000019402cf7812 */ /* 0x000fe200078efcff */
[----:B------:R-:W-:Y:S01]  /*4120*/  IMAD.HI.U32 R3, R0, R60, RZ ;  /* 0x0000003c00037227 */ /* 0x000fe200078e00ff */
[----:B------:R-:W-:Y:S02]  /*4130*/  LOP3.LUT R204, R2, 0x196, RZ, 0xfc, !PT ;  /* 0x0000019602cc7812 */ /* 0x000fe400078efcff */
[----:B------:R-:W-:Y:S01]  /*4140*/  IABS R198, R207 ;  /* 0x000000cf00c67213 */ /* 0x000fe20000000000 */
[----:B------:R-:W-:Y:S01]  /*4150*/  @!P6 IMAD.IADD R58, R58, 0x1, -R247 ;  /* 0x000000013a3ae824 */ /* 0x000fe200078e0af7 */
[----:B------:R-:W-:Y:S01]  /*4160*/  IABS R199, R204 ;  /* 0x000000cc00c77213 */ /* 0x000fe20000000000 */
[C---:B------:R-:W-:Y:S01]  /*4170*/  IMAD R59, R247.reuse, R4, R59 ;  /* 0x00000004f73b7224 */ /* 0x040fe200078e023b */
[----:B------:R-:W-:Y:S01]  /*4180*/  LOP3.LUT R211, R2, 0x198, RZ, 0xfc, !PT ;  /* 0x0000019802d37812 */ /* 0x000fe200078efcff */
[----:B------:R-:W-:Y:S01]  /*4190*/  IMAD.MOV R4, RZ, RZ, -R3 ;  /* 0x000000ffff047224 */ /* 0x000fe200078e0a03 */
[C---:B------:R-:W-:Y:S01]  /*41a0*/  ISETP.GT.U32.AND P6, PT, R247.reuse, R58, PT ;  /* 0x0000003af700720c */ /* 0x040fe20003fc4070 */
[--C-:B------:R-:W-:Y:S01]  /*41b0*/  @!P3 IMAD.IADD R54, R54, 0x1, -R247.reuse ;  /* 0x000000013636b824 */ /* 0x100fe200078e0af7 */
[C---:B------:R-:W-:Y:S01]  /*41c0*/  ISETP.GT.U32.AND P3, PT, R247.reuse, R57, PT ;  /* 0x00000039f700720c */ /* 0x040fe20003f64070 */
[----:B------:R-:W-:Y:S01]  /*41d0*/  IMAD R60, R247, R4, R60 ;  /* 0x00000004f73c7224 */ /* 0x000fe200078e023c */
[----:B------:R-:W-:Y:S01]  /*41e0*/  LOP3.LUT R210, R2, 0x19a, RZ, 0xfc, !PT ;  /* 0x0000019a02d27812 */ /* 0x000fe200078efcff */
[----:B------:R-:W-:Y:S01]  /*41f0*/  @!P4 IMAD.IADD R56, R56, 0x1, -R247 ;  /* 0x000000013838c824 */ /* 0x000fe200078e0af7 */
[----:B------:R-:W-:Y:S01]  /*4200*/  ISETP.GE.AND P4, PT, R61, RZ, PT ;  /* 0x000000ff3d00720c */ /* 0x000fe20003f86270 */
[----:B------:R-:W-:Y:S01]  /*4210*/  @!P5 IMAD.MOV R54, RZ, RZ, -R54 ;  /* 0x000000ffff36d224 */ /* 0x000fe200078e0a36 */
[----:B------:R-:W-:Y:S01]  /*4220*/  IABS R61, R65 ;  /* 0x00000041003d7213 */ /* 0x000fe20000000000 */
[----:B------:R-:W-:Y:S01]  /*4230*/  @!P1 IMAD.MOV R55, RZ, RZ, -R55 ;  /* 0x000000ffff379224 */ /* 0x000fe200078e0a37 */
[C---:B------:R-:W-:Y:S01]  /*4240*/  ISETP.GT.U32.AND P5, PT, R247.reuse, R59, PT ;  /* 0x0000003bf700720c */ /* 0x040fe20003fa4070 */
[----:B------:R-:W-:Y:S01]  /*4250*/  @!P2 IMAD.MOV R53, RZ, RZ, -R53 ;  /* 0x000000ffff35a224 */ /* 0x000fe200078e0a35 */
[----:B------:R-:W-:Y:S01]  /*4260*/  ISETP.GE.AND P1, PT, R62, RZ, PT ;  /* 0x000000ff3e00720c */ /* 0x000fe20003f26270 */
[----:B------:R-:W-:Y:S01]  /*4270*/  @!P6 IMAD.IADD R58, R58, 0x1, -R247 ;  /* 0x000000013a3ae824 */ /* 0x000fe200078e0af7 */
[----:B------:R-:W-:Y:S01]  /*4280*/  ISETP.GT.U32.AND P6, PT, R247, R60, PT ;  /* 0x0000003cf700720c */ /* 0x000fe20003fc4070 */
[----:B------:R-:W-:Y:S01]  /*4290*/  IMAD.HI.U32 R3, R0, R61, RZ ;  /* 0x0000003d00037227 */ /* 0x000fe200078e00ff */
[----:B------:R-:W-:-:S02]  /*42a0*/  LOP3.LUT R208, R2, 0x19c, RZ, 0xfc, !PT ;  /* 0x0000019c02d07812 */ /* 0x000fc400078efcff */
[C---:B------:R-:W-:Y:S01]  /*42b0*/  LOP3.LUT R209, R2.reuse, 0x19e, RZ, 0xfc, !PT ;  /* 0x0000019e02d17812 */ /* 0x040fe200078efcff */
[----:B------:R-:W-:Y:S01]  /*42c0*/  @!P3 IMAD.IADD R57, R57, 0x1, -R247 ;  /* 0x000000013939b824 */ /* 0x000fe200078e0af7 */
[----:B------:R-:W-:Y:S01]  /*42d0*/  ISETP.GE.AND P3, PT, R5, RZ, PT ;  /* 0x000000ff0500720c */ /* 0x000fe20003f66270 */
[----:B------:R-:W-:Y:S01]  /*42e0*/  IMAD.MOV R4, RZ, RZ, -R3 ;  /* 0x000000ffff047224 */ /* 0x000fe200078e0a03 */
[----:B------:R-:W-:Y:S01]  /*42f0*/  LOP3.LUT R5, R2, 0x84, RZ, 0xfc, !PT ;  /* 0x0000008402057812 */ /* 0x000fe200078efcff */
[----:B------:R-:W-:Y:S01]  /*4300*/  @!P5 IMAD.IADD R59, R59, 0x1, -R247 ;  /* 0x000000013b3bd824 */ /* 0x000fe200078e0af7 */
[C---:B------:R-:W-:Y:S01]  /*4310*/  ISETP.GT.U32.AND P2, PT, R247.reuse, R57, PT ;  /* 0x00000039f700720c */ /* 0x040fe20003f44070 */
[C---:B------:R-:W-:Y:S01]  /*4320*/  IMAD R61, R247.reuse, R4, R61 ;  /* 0x00000004f73d7224 */ /* 0x040fe200078e023d */
[----:B------:R-:W-:Y:S01]  /*4330*/  IABS R62, R5 ;  /* 0x00000005003e7213 */ /* 0x000fe20000000000 */
[----:B------:R-:W-:Y:S01]  /*4340*/  @!P6 IMAD.IADD R60, R60, 0x1, -R247 ;  /* 0x000000013c3ce824 */ /* 0x000fe200078e0af7 */
[C---:B------:R-:W-:Y:S01]  /*4350*/  ISETP.GT.U32.AND P5, PT, R247.reuse, R59, PT ;  /* 0x0000003bf700720c */ /* 0x040fe20003fa4070 */
[----:B------:R-:W-:Y:S01]  /*4360*/  @!P1 IMAD.MOV R58, RZ, RZ, -R58 ;  /* 0x000000ffff3a9224 */ /* 0x000fe200078e0a3a */
[C---:B------:R-:W-:Y:S01]  /*4370*/  ISETP.GT.U32.AND P1, PT, R247.reuse, R61, PT ;  /* 0x0000003df700720c */ /* 0x040fe20003f24070 */
[----:B------:R-:W-:Y:S01]  /*4380*/  IMAD.HI.U32 R3, R0, R62, RZ ;  /* 0x0000003e00037227 */ /* 0x000fe200078e00ff */
[----:B------:R-:W-:-:S02]  /*4390*/  ISETP.GT.U32.AND P6, PT, R247, R60, PT ;  /* 0x0000003cf700720c */ /* 0x000fc40003fc4070 */
[----:B------:R-:W-:Y:S01]  /*43a0*/  IABS R203, R208 ;  /* 0x000000d000cb7213 */ /* 0x000fe20000000000 */
[----:B------:R-:W-:Y:S01]  /*43b0*/  IMAD.MOV R3, RZ, RZ, -R3 ;  /* 0x000000ffff037224 */ /* 0x000fe200078e0a03 */
[----:B------:R-:W-:Y:S01]  /*43c0*/  IABS R205, R209 ;  /* 0x000000d100cd7213 */ /* 0x000fe20000000000 */
[----:B------:R-:W-:Y:S01]  /*43d0*/  @!P4 IMAD.MOV R56, RZ, RZ, -R56 ;  /* 0x000000ffff38c224 */ /* 0x000fe200078e0a38 */
[----:B------:R-:W-:Y:S01]  /*43e0*/  ISETP.GE.AND P4, PT, R63, RZ, PT ;  /* 0x000000ff3f00720c */ /* 0x000fe20003f86270 */
[----:B------:R-:W-:Y:S01]  /*43f0*/  IMAD R62, R247, R3, R62 ;  /* 0x00000003f73e7224 */ /* 0x000fe200078e023e */
[----:B------:R-:W-:Y:S01]  /*4400*/  IABS R63, R66 ;  /* 0x00000042003f7213 */ /* 0x000fe20000000000 */
[--C-:B------:R-:W-:Y:S01]  /*4410*/  @!P5 IMAD.IADD R59, R59, 0x1, -R247.reuse ;  /* 0x000000013b3bd824 */ /* 0x100fe200078e0af7 */
[----:B------:R-:W-:Y:S01]  /*4420*/  ISETP.GE.AND P5, PT, R5, RZ, PT ;  /* 0x000000ff0500720c */ /* 0x000fe20003fa6270 */
[--C-:B------:R-:W-:Y:S01]  /*4430*/  @!P1 IMAD.IADD R61, R61, 0x1, -R247.reuse ;  /* 0x000000013d3d9824 */ /* 0x100fe200078e0af7 */
[----:B------:R-:W-:Y:S01]  /*4440*/  IABS R5, R67 ;  /* 0x0000004300057213 */ /* 0x000fe20000000000 */
[--C-:B------:R-:W-:Y:S01]  /*4450*/  @!P6 IMAD.IADD R60, R60, 0x1, -R247.reuse ;  /* 0x000000013c3ce824 */ /* 0x100fe200078e0af7 */
[----:B------:R-:W-:Y:S01]  /*4460*/  ISETP.GT.U32.AND P6, PT, R247, R62, PT ;  /* 0x0000003ef700720c */ /* 0x000fe20003fc4070 */
[----:B------:R-:W-:Y:S01]  /*4470*/  @!P2 IMAD.IADD R57, R57, 0x1, -R247 ;  /* 0x000000013939a824 */ /* 0x000fe200078e0af7 */
[----:B------:R-:W-:Y:S01]  /*4480*/  ISETP.GT.U32.AND P1, PT, R247, R61, PT ;  /* 0x0000003df700720c */ /* 0x000fe20003f24070 */
[----:B------:R-:W-:Y:S01]  /*4490*/  IMAD.HI.U32 R3, R0, R63, RZ ;  /* 0x0000003f00037227 */ /* 0x000fe200078e00ff */
[----:B------:R-:W-:-:S02]  /*44a0*/  ISETP.GE.AND P2, PT, R64, RZ, PT ;  /* 0x000000ff4000720c */ /* 0x000fc40003f46270 */
[----:B------:R-:W-:Y:S01]  /*44b0*/  LOP3.LUT R212, R2, 0x1a0, RZ, 0xfc, !PT ;  /* 0x000001a002d47812 */ /* 0x000fe200078efcff */
[----:B------:R-:W-:Y:S01]  /*44c0*/  @!P3 IMAD.MOV R57, RZ, RZ, -R57 ;  /* 0x000000ffff39b224 */ /* 0x000fe200078e0a39 */
[----:B------:R-:W-:Y:S01]  /*44d0*/  ISETP.GE.AND P3, PT, R65, RZ, PT ;  /* 0x000000ff4100720c */ /* 0x000fe20003f66270 */
[----:B------:R-:W-:Y:S01]  /*44e0*/  IMAD.HI.U32 R4, R0, R5, RZ ;  /* 0x0000000500047227 */ /* 0x000fe200078e00ff */
[----:B------:R-:W-:Y:S02]  /*44f0*/  IABS R65, R69 ;  /* 0x0000004500417213 */ /* 0x000fe40000000000 */
[----:B------:R-:W-:Y:S01]  /*4500*/  LOP3.LUT R213, R2, 0x1ae, RZ, 0xfc, !PT ;  /* 0x000001ae02d57812 */ /* 0x000fe200078efcff */
[----:B------:R-:W-:Y:S01]  /*4510*/  @!P6 IMAD.IADD R62, R62, 0x1, -R247 ;  /* 0x000000013e3ee824 */ /* 0x000fe200078e0af7 */
[C---:B------:R-:W-:Y:S01]  /*4520*/  LOP3.LUT R222, R2.reuse, 0x1b2, RZ, 0xfc, !PT ;  /* 0x000001b202de7812 */ /* 0x040fe200078efcff */
[----:B------:R-:W-:Y:S01]  /*4530*/  IMAD.MOV R64, RZ, RZ, -R3 ;  /* 0x000000ffff407224 */ /* 0x000fe200078e0a03 */
[C---:B------:R-:W-:Y:S01]  /*4540*/  LOP3.LUT R216, R2.reuse, 0x1b4, RZ, 0xfc, !PT ;  /* 0x000001b402d87812 */ /* 0x040fe200078efcff */
[----:B------:R-:W-:Y:S01]  /*4550*/  IMAD.MOV R4, RZ, RZ, -R4 ;  /* 0x000000ffff047224 */ /* 0x000fe200078e0a04 */
[C---:B------:R-:W-:Y:S01]  /*4560*/  ISETP.GT.U32.AND P6, PT, R247.reuse, R62, PT ;  /* 0x0000003ef700720c */ /* 0x040fe20003fc4070 */
[C---:B------:R-:W-:Y:S01]  /*4570*/  IMAD R63, R247.reuse, R64, R63 ;  /* 0x00000040f73f7224 */ /* 0x040fe200078e023f */
[----:B------:R-:W-:Y:S01]  /*4580*/  IABS R215, R216 ;  /* 0x000000d800d77213 */ /* 0x000fe20000000000 */
[----:B------:R-:W-:Y:S01]  /*4590*/  IMAD R64, R247, R4, R5 ;  /* 0x00000004f7407224 */ /* 0x000fe200078e0205 */
[----:B------:R-:W-:Y:S01]  /*45a0*/  LOP3.LUT R219, R2, 0x1b6, RZ, 0xfc, !PT ;  /* 0x000001b602db7812 */ /* 0x000fe200078efcff */
[----:B------:R-:W-:Y:S01]  /*45b0*/  IMAD.HI.U32 R3, R0, R65, RZ ;  /* 0x0000004100037227 */ /* 0x000fe200078e00ff */
[----:B------:R-:W-:-:S02]  /*45c0*/  LOP3.LUT R221, R2, 0x1ba, RZ, 0xfc, !PT ;  /* 0x000001ba02dd7812 */ /* 0x000fc400078efcff */
[----:B------:R-:W-:Y:S01]  /*45d0*/  IABS R217, R219 ;  /* 0x000000db00d97213 */ /* 0x000fe20000000000 */
[----:B------:R-:W-:Y:S01]  /*45e0*/  @!P1 IMAD.IADD R61, R61, 0x1, -R247 ;  /* 0x000000013d3d9824 */ /* 0x000fe200078e0af7 */
[C---:B------:R-:W-:Y:S01]  /*45f0*/  ISETP.GT.U32.AND P1, PT, R247.reuse, R63, PT ;  /* 0x0000003ff700720c */ /* 0x040fe20003f24070 */
[----:B------:R-:W-:Y:S01]  /*4600*/  IMAD.MOV R4, RZ, RZ, -R3 ;  /* 0x000000ffff047224 */ /* 0x000fe200078e0a03 */
[----:B------:R-:W-:Y:S01]  /*4610*/  LOP3.LUT R220, R2, 0x1b8, RZ, 0xfc, !PT ;  /* 0x000001b802dc7812 */ /* 0x000fe200078efcff */
[----:B------:R-:W-:Y:S01]  /*4620*/  @!P3 IMAD.MOV R61, RZ, RZ, -R61 ;  /* 0x000000ffff3db224 */ /* 0x000fe200078e0a3d */
[C---:B------:R-:W-:Y:S01]  /*4630*/  ISETP.GT.U32.AND P3, PT, R247.reuse, R64, PT ;  /* 0x00000040f700720c */ /* 0x040fe20003f64070 */
[C---:B------:R-:W-:Y:S01]  /*4640*/  IMAD R65, R247.reuse, R4, R65 ;  /* 0x00000004f7417224 */ /* 0x040fe200078e0241 */
[----:B------:R-:W-:Y:S01]  /*4650*/  IABS R223, R220 ;  /* 0x000000dc00df7213 */ /* 0x000fe20000000000 */
[----:B------:R-:W-:Y:S01]  /*4660*/  @!P6 IMAD.IADD R62, R62, 0x1, -R247 ;  /* 0x000000013e3ee824 */ /* 0x000fe200078e0af7 */
[----:B------:R-:W-:Y:S01]  /*4670*/  LOP3.LUT R224, R2, 0x1c2, RZ, 0xfc, !PT ;  /* 0x000001c202e07812 */ /* 0x000fe200078efcff */
[----:B------:R-:W-:Y:S01]  /*4680*/  @!P4 IMAD.MOV R59, RZ, RZ, -R59 ;  /* 0x000000ffff3bc224 */ /* 0x000fe200078e0a3b */
[----:B------:R-:W-:Y:S01]  /*4690*/  ISETP.GT.U32.AND P6, PT, R247, R65, PT ;  /* 0x00000041f700720c */ /* 0x000fe20003fc4070 */
[----:B------:R-:W-:Y:S01]  /*46a0*/  @!P2 IMAD.MOV R60, RZ, RZ, -R60 ;  /* 0x000000ffff3ca224 */ /* 0x000fe200078e0a3c */
[----:B------:R-:W-:Y:S01]  /*46b0*/  ISETP.GE.AND P4, PT, R66, RZ, PT ;  /* 0x000000ff4200720c */ /* 0x000fe20003f86270 */
[----:B------:R-:W-:Y:S01]  /*46c0*/  @!P1 IMAD.IADD R63, R63, 0x1, -R247 ;  /* 0x000000013f3f9824 */ /* 0x000fe200078e0af7 */
[----:B------:R-:W-:Y:S01]  /*46d0*/  IABS R66, R70 ;  /* 0x0000004600427213 */ /* 0x000fe20000000000 */
[----:B------:R-:W-:Y:S01]  /*46e0*/  IMAD.HI.U32 R5, R0, R68, RZ ;  /* 0x0000004400057227 */ /* 0x000fe200078e00ff */
[----:B------:R-:W-:-:S02]  /*46f0*/  ISETP.GE.AND P2, PT, R67, RZ, PT ;  /* 0x000000ff4300720c */ /* 0x000fc40003f46270 */
[----:B------:R-:W-:Y:S01]  /*4700*/  IABS R67, R71 ;  /* 0x0000004700437213 */ /* 0x000fe20000000000 */
[--C-:B------:R-:W-:Y:S01]  /*4710*/  @!P3 IMAD.IADD R64, R64, 0x1, -R247.reuse ;  /* 0x000000014040b824 */ /* 0x100fe200078e0af7 */
[C---:B------:R-:W-:Y:S01]  /*4720*/  ISETP.GT.U32.AND P1, PT, R247.reuse, R63, PT ;  /* 0x0000003ff700720c */ /* 0x040fe20003f24070 */
[----:B------:R-:W-:Y:S01]  /*4730*/  IMAD.HI.U32 R3, R0, R66, RZ ;  /* 0x0000004200037227 */ /* 0x000fe200078e00ff */
[C---:B------:R-:W-:Y:S02]  /*4740*/  LOP3.LUT R225, R2.reuse, 0x1c4, RZ, 0xfc, !PT ;  /* 0x000001c402e17812 */ /* 0x040fe400078efcff */
[----:B------:R-:W-:Y:S01]  /*4750*/  ISETP.GT.U32.AND P3, PT, R247, R64, PT ;  /* 0x00000040f700720c */ /* 0x000fe20003f64070 */
[----:B------:R-:W-:Y:S01]  /*4760*/  @!P6 IMAD.IADD R65, R65, 0x1, -R247 ;  /* 0x000000014141e824 */ /* 0x000fe200078e0af7 */
[----:B------:R-:W-:Y:S01]  /*4770*/  LOP3.LUT R229, R2, 0x1d0, RZ, 0xfc, !PT ;  /* 0x000001d002e57812 */ /* 0x000fe200078efcff */
[----:B------:R-:W-:Y:S01]  /*4780*/  IMAD.HI.U32 R4, R0, R67, RZ ;  /* 0x0000004300047227 */ /* 0x000fe200078e00ff */
[----:B------:R-:W-:-:S02]  /*4790*/  LOP3.LUT R234, R2, 0x1d6, RZ, 0xfc, !PT ;  /* 0x000001d602ea7812 */ /* 0x000fc400078efcff */
[C---:B------:R-:W-:Y:S01]  /*47a0*/  ISETP.GT.U32.AND P6, PT, R247.reuse, R65, PT ;  /* 0x00000041f700720c */ /* 0x040fe20003fc4070 */
[----:B------:R-:W-:Y:S01]  /*47b0*/  IMAD.MOV R3, RZ, RZ, -R3 ;  /* 0x000000ffff037224 */ /* 0x000fe200078e0a03 */
[C---:B------:R-:W-:Y:S01]  /*47c0*/  LOP3.LUT R240, R2.reuse, 0x1e0, RZ, 0xfc, !PT ;  /* 0x000001e002f07812 */ /* 0x040fe200078efcff */
[----:B------:R-:W-:Y:S01]  /*47d0*/  IMAD.MOV R4, RZ, RZ, -R4 ;  /* 0x000000ffff047224 */ /* 0x000fe200078e0a04 */
[C---:B------:R-:W-:Y:S01]  /*47e0*/  LOP3.LUT R241, R2.reuse, 0x1e2, RZ, 0xfc, !PT ;  /* 0x000001e202f17812 */ /* 0x040fe200078efcff */
[----:B------:R-:W-:Y:S01]  /*47f0*/  IMAD R66, R247, R3, R66 ;  /* 0x00000003f7427224 */ /* 0x000fe200078e0242 */
[----:B------:R-:W-:Y:S01]  /*4800*/  LOP3.LUT R244, R2, 0x1e6, RZ, 0xfc, !PT ;  /* 0x000001e602f47812 */ /* 0x000fe200078efcff */
[----:B------:R-:W-:Y:S01]  /*4810*/  @!P1 IMAD.IADD R63, R63, 0x1, -R247 ;  /* 0x000000013f3f9824 */ /* 0x000fe200078e0af7 */
[----:B------:R-:W-:Y:S01]  /*4820*/  ISETP.GE.AND P1, PT, R70, RZ, PT ;  /* 0x000000ff4600720c */ /* 0x000fe20003f26270 */
[----:B------:R-:W-:Y:S01]  /*4830*/  IMAD.MOV R5, RZ, RZ, -R5 ;  /* 0x000000ffff057224 */ /* 0x000fe200078e0a05 */
[----:B------:R-:W-:Y:S01]  /*4840*/  IABS R70, R74 ;  /* 0x0000004a00467213 */ /* 0x000fe20000000000 */
[C---:B------:R-:W-:Y:S01]  /*4850*/  IMAD R67, R247.reuse, R4, R67 ;  /* 0x00000004f7437224 */ /* 0x040fe200078e0243 */
[----:B------:R-:W-:Y:S01]  /*4860*/  IABS R239, R244 ;  /* 0x000000f400ef7213 */ /* 0x000fe20000000000 */
[----:B------:R-:W-:Y:S01]  /*4870*/  @!P3 IMAD.IADD R64, R64, 0x1, -R247 ;  /* 0x000000014040b824 */ /* 0x000fe200078e0af7 */
[C---:B------:R-:W-:Y:S01]  /*4880*/  ISETP.GT.U32.AND P3, PT, R247.reuse, R66, PT ;  /* 0x00000042f700720c */ /* 0x040fe20003f64070 */
[C---:B------:R-:W-:Y:S01]  /*4890*/  IMAD R68, R247.reuse, R5, R68 ;  /* 0x00000005f7447224 */ /* 0x040fe200078e0244 */
[----:B------:R-:W-:Y:S01]  /*48a0*/  LOP3.LUT R5, R2, 0x92, RZ, 0xfc, !PT ;  /* 0x0000009202057812 */ /* 0x000fe200078efcff */
[----:B------:R-:W-:Y:S01]  /*48b0*/  @!P4 IMAD.MOV R63, RZ, RZ, -R63 ;  /* 0x000000ffff3fc224 */ /* 0x000fe200078e0a3f */
[----:B------:R-:W-:Y:S01]  /*48c0*/  ISETP.GT.U32.AND P4, PT, R247, R67, PT ;  /* 0x00000043f700720c */ /* 0x000fe20003f84070 */
[----:B------:R-:W-:Y:S01]  /*48d0*/  @!P6 IMAD.IADD R65, R65, 0x1, -R247 ;  /* 0x000000014141e824 */ /* 0x000fe200078e0af7 */
[----:B------:R-:W-:Y:S01]  /*48e0*/  ISETP.GT.U32.AND P6, PT, R247, R68, PT ;  /* 0x00000044f700720c */ /* 0x000fe20003fc4070 */
[----:B------:R-:W-:Y:S01]  /*48f0*/  @!P5 IMAD.MOV R62, RZ, RZ, -R62 ;  /* 0x000000ffff3ed224 */ /* 0x000fe200078e0a3e */
[----:B------:R-:W-:Y:S01]  /*4900*/  ISETP.GE.AND P5, PT, R69, RZ, PT ;  /* 0x000000ff4500720c */ /* 0x000fe20003fa6270 */
[----:B------:R-:W-:Y:S01]  /*4910*/  @!P2 IMAD.MOV R64, RZ, RZ, -R64 ;  /* 0x000000ffff40a224 */ /* 0x000fe200078e0a40 */
[----:B------:R-:W-:-:S02]  /*4920*/  IABS R69, R5 ;  /* 0x0000000500457213 */ /* 0x000fc40000000000 */
[----:B------:R-:W-:Y:S01]  /*4930*/  ISETP.GE.AND P2, PT, R71, RZ, PT ;  /* 0x000000ff4700720c */ /* 0x000fe20003f46270 */
[--C-:B------:R-:W-:Y:S01]  /*4940*/  @!P3 IMAD.IADD R66, R66, 0x1, -R247.reuse ;  /* 0x000000014242b824 */ /* 0x100fe200078e0af7 */
[----:B------:R-:W-:Y:S01]  /*4950*/  IABS R71, R75 ;  /* 0x0000004b00477213 */ /* 0x000fe20000000000 */
[----:B------:R-:W-:Y:S01]  /*4960*/  IMAD.HI.U32 R3, R0, R69, RZ ;  /* 0x0000004500037227 */ /* 0x000fe200078e00ff */
[----:B------:R-:W-:Y:S02]  /*4970*/  ISETP.GE.AND P3, PT, R72, RZ, PT ;  /* 0x000000ff4800720c */ /* 0x000fe40003f66270 */
[----:B------:R-:W-:Y:S01]  /*4980*/  IABS R72, R76 ;  /* 0x0000004c00487213 */ /* 0x000fe20000000000 */
[--C-:B------:R-:W-:Y:S01]  /*4990*/  @!P4 IMAD.IADD R67, R67, 0x1, -R247.reuse ;  /* 0x000000014343c824 */ /* 0x100fe200078e0af7 */
[C---:B------:R-:W-:Y:S01]  /*49a0*/  ISETP.GT.U32.AND P4, PT, R247.reuse, R66, PT ;  /* 0x00000042f700720c */ /* 0x040fe20003f84070 */
[----:B------:R-:W-:Y:S01]  /*49b0*/  @!P6 IMAD.IADD R68, R68, 0x1, -R247 ;  /* 0x000000014444e824 */ /* 0x000fe200078e0af7 */
[----:B------:R-:W-:Y:S01]  /*49c0*/  LOP3.LUT R243, R2, 0x1e4, RZ, 0xfc, !PT ;  /* 0x000001e402f37812 */ /* 0x000fe200078efcff */
[----:B------:R-:W-:Y:S01]  /*49d0*/  IMAD.MOV R4, RZ, RZ, -R3 ;  /* 0x000000ffff047224 */ /* 0x000fe200078e0a03 */
[----:B------:R-:W-:Y:S01]  /*49e0*/  ISETP.GT.U32.AND P6, PT, R247, R67, PT ;  /* 0x00000043f700720c */ /* 0x000fe20003fc4070 */
[----:B------:R-:W-:Y:S01]  /*49f0*/  IMAD.HI.U32 R3, R0, R70, RZ ;  /* 0x0000004600037227 */ /* 0x000fe200078e00ff */
[----:B------:R-:W-:-:S02]  /*4a00*/  IABS R238, R243 ;  /* 0x000000f300ee7213 */ /* 0x000fc40000000000 */
[C---:B------:R-:W-:Y:S01]  /*4a10*/  LOP3.LUT R246, R2.reuse, 0x1e8, RZ, 0xfc, !PT ;  /* 0x000001e802f67812 */ /* 0x040fe200078efcff */
[C---:B------:R-:W-:Y:S01]  /*4a20*/  IMAD R69, R247.reuse, R4, R69 ;  /* 0x00000004f7457224 */ /* 0x040fe200078e0245 */
[C---:B-1----:R-:W-:Y:S01]  /*4a30*/  LOP3.LUT R11, R2.reuse, 0x1ea, RZ, 0xfc, !PT ;  /* 0x000001ea020b7812 */ /* 0x042fe200078efcff */
        /* <DEDUP_REMOVED lines=9> */
[----:B------:R-:W-:-:S02]  /*4ad0*/  ISETP.GT.U32.AND P6, PT, R247, R70, PT ;  /* 0x00000046f700720c */ /* 0x000fc40003fc4070 */
[----:B------:R-:W-:Y:S01]  /*4ae0*/  IABS R242, R10 ;  /* 0x0000000a00f27213 */ /* 0x000fe20000000000 */
[----:B------:R-:W-:Y:S01]  /*4af0*/  IMAD.MOV R4, RZ, RZ, -R3 ;  /* 0x000000ffff047224 */ /* 0x000fe200078e0a03 */
[----:B------:R-:W-:Y:S01]  /*4b00*/  IABS R249, R250 ;  /* 0x000000fa00f97213 */ /* 0x000fe20000000000 */
[----:B------:R-:W-:Y:S01]  /*4b10*/  @!P1 IMAD.MOV R66, RZ, RZ, -R66 ;  /* 0x000000ffff429224 */ /* 0x000fe200078e0a42 */
[----:B------:R-:W-:Y:S01]  /*4b20*/  LOP3.LUT R251, R2, 0x1f2, RZ, 0xfc, !PT ;  /* 0x000001f202fb7812 */ /* 0x000fe200078efcff */
[--C-:B------:R-:W-:Y:S01]  /*4b30*/  @!P4 IMAD.IADD R69, R69, 0x1, -R247.reuse ;  /* 0x000000014545c824 */ /* 0x100fe200078e0af7 */
[----:B------:R-:W-:Y:S01]  /*4b40*/  ISETP.GE.AND P4, PT, R74, RZ, PT ;  /* 0x000000ff4a00720c */ /* 0x000fe20003f86270 */
[----:B------:R-:W-:Y:S01]  /*4b50*/  IMAD.HI.U32 R3, R0, R72, RZ ;  /* 0x0000004800037227 */ /* 0x000fe200078e00ff */
[----:B------:R-:W-:Y:S02]  /*4b60*/  IABS R248, R251 ;  /* 0x000000fb00f87213 */ /* 0x000fe40000000000 */
[C---:B------:R-:W-:Y:S01]  /*4b70*/  ISETP.GT.U32.AND P1, PT, R247.reuse, R69, PT ;  /* 0x00000045f700720c */ /* 0x040fe20003f24070 */
[----:B------:R-:W-:Y:S01]  /*4b80*/  @!P6 IMAD.IADD R70, R70, 0x1, -R247 ;  /* 0x000000014646e824 */ /* 0x000fe200078e0af7 */
[C---:B------:R-:W-:Y:S01]  /*4b90*/  LOP3.LUT R252, R2.reuse, 0x1f4, RZ, 0xfc, !PT ;  /* 0x000001f402fc7812 */ /* 0x040fe200078efcff */
[C---:B------:R-:W-:Y:S01]  /*4ba0*/  IMAD R71, R247.reuse, R4, R71 ;  /* 0x00000004f7477224 */ /* 0x040fe200078e0247 */
[----:B------:R-:W-:Y:S01]  /*4bb0*/  LOP3.LUT R6, R2, 0x1f6, RZ, 0xfc, !PT ;  /* 0x000001f602067812 */ /* 0x000fe200078efcff */
[----:B------:R-:W-:Y:S01]  /*4bc0*/  IMAD.MOV R4, RZ, RZ, -R3 ;  /* 0x000000ffff047224 */ /* 0x000fe200078e0a03 */
[----:B------:R-:W-:Y:S01]  /*4bd0*/  ISETP.GT.U32.AND P6, PT, R247, R70, PT ;  /* 0x00000046f700720c */ /* 0x000fe20003fc4070 */
[----:B------:R-:W-:Y:S01]  /*4be0*/  IMAD.HI.U32 R3, R0, R73, RZ ;  /* 0x0000004900037227 */ /* 0x000fe200078e00ff */
[----:B------:R-:W-:-:S02]  /*4bf0*/  LOP3.LUT R7, R2, 0x1fa, RZ, 0xfc, !PT ;  /* 0x000001fa02077812 */ /* 0x000fc400078efcff */
[----:B------:R-:W-:Y:S01]  /*4c00*/  LOP3.LUT R8, R2, 0x1f8, RZ, 0xfc, !PT ;  /* 0x000001f802087812 */ /* 0x000fe200078efcff */
[----:B------:R-:W-:Y:S01]  /*4c10*/  @!P5 IMAD.MOV R65, RZ, RZ, -R65 ;  /* 0x000000ffff41d224 */ /* 0x000fe200078e0a41 */
[C---:B------:R-:W-:Y:S01]  /*4c20*/  ISETP.GT.U32.AND P5, PT, R247.reuse, R68, PT ;  /* 0x00000044f700720c */ /* 0x040fe20003fa4070 */
[----:B------:R-:W-:Y:S02]  /*4c30*/  IMAD R72, R247, R4, R72 ;  /* 0x00000004f7487224 */ /* 0x000fe400078e0248 */
[----:B------:R-:W-:Y:S02]  /*4c40*/  IMAD.MOV R4, RZ, RZ, -R3 ;  /* 0x000000ffff047224 */ /* 0x000fe400078e0a03 */
[----:B------:R-:W-:Y:S01]  /*4c50*/  @!P1 IMAD.IADD R69, R69, 0x1, -R247 ;  /* 0x0000000145459824 */ /* 0x000fe200078e0af7 */
[C---:B------:R-:W-:Y:S01]  /*4c60*/  ISETP.GT.U32.AND P1, PT, R247.reuse, R72, PT ;  /* 0x00000048f700720c */ /* 0x040fe20003f24070 */
[----:B------:R-:W-:Y:S02]  /*4c70*/  IMAD R73, R247, R4, R73 ;  /* 0x00000004f7497224 */ /* 0x000fe400078e0249 */
[----:B------:R-:W-:-:S02]  /*4c80*/  @!P6 IMAD.IADD R70, R70, 0x1, -R247 ;  /* 0x000000014646e824 */ /* 0x000fc400078e0af7 */
[----:B------:R-:W-:Y:S01]  /*4c90*/  @!P2 IMAD.MOV R67, RZ, RZ, -R67 ;  /* 0x000000ffff43a224 */ /* 0x000fe200078e0a43 */
[----:B------:R-:W-:Y:S01]  /*4ca0*/  ISETP.GT.U32.AND P6, PT, R247, R73, PT ;  /* 0x00000049f700720c */ /* 0x000fe20003fc4070 */
[--C-:B------:R-:W-:Y:S01]  /*4cb0*/  @!P5 IMAD.IADD R68, R68, 0x1, -R247.reuse ;  /* 0x000000014444d824 */ /* 0x100fe200078e0af7 */
[----:B------:R-:W-:Y:S01]  /*4cc0*/  ISETP.GE.AND P5, PT, R5, RZ, PT ;  /* 0x000000ff0500720c */ /* 0x000fe20003fa6270 */
[----:B------:R-:W-:Y:S01]  /*4cd0*/  @!P4 IMAD.MOV R70, RZ, RZ, -R70 ;  /* 0x000000ffff46c224 */ /* 0x000fe200078e0a46 */
[----:B------:R-:W-:Y:S01]  /*4ce0*/  LOP3.LUT R5, R2, 0x9c, RZ, 0xfc, !PT ;  /* 0x0000009c02057812 */ /* 0x000fe200078efcff */
[----:B------:R-:W-:Y:S01]  /*4cf0*/  @!P3 IMAD.MOV R68, RZ, RZ, -R68 ;  /* 0x000000ffff44b224 */ /* 0x000fe200078e0a44 */
[----:B------:R-:W-:Y:S01]  /*4d00*/  ISETP.GT.U32.AND P2, PT, R247, R71, PT ;  /* 0x00000047f700720c */ /* 0x000fe20003f44070 */
[----:B------:R-:W-:Y:S01]  /*4d10*/  @!P1 IMAD.IADD R72, R72, 0x1, -R247 ;  /* 0x0000000148489824 */ /* 0x000fe200078e0af7 */
[----:B------:R-:W-:Y:S02]  /*4d20*/  IABS R74, R5 ;  /* 0x00000005004a7213 */ /* 0x000fe40000000000 */
[----:B------:R-:W-:-:S02]  /*4d30*/  ISETP.GE.AND P3, PT, R75, RZ, PT ;  /* 0x000000ff4b00720c */ /* 0x000fc40003f66270 */
[----:B------:R-:W-:Y:S01]  /*4d40*/  IABS R75, R80 ;  /* 0x00000050004b7213 */ /* 0x000fe20000000000 */
[----:B------:R-:W-:Y:S01]  /*4d50*/  @!P6 IMAD.IADD R73, R73, 0x1, -R247 ;  /* 0x000000014949e824 */ /* 0x000fe200078e0af7 */
[----:B------:R-:W-:Y:S01]  /*4d60*/  ISETP.GT.U32.AND P6, PT, R247, R72, PT ;  /* 0x00000048f700720c */ /* 0x000fe20003fc4070 */
[----:B------:R-:W-:Y:S01]  /*4d70*/  IMAD.HI.U32 R3, R0, R74, RZ ;  /* 0x0000004a00037227 */ /* 0x000fe200078e00ff */
[----:B------:R-:W-:-:S03]  /*4d80*/  ISETP.GE.AND P4, PT, R77, RZ, PT ;  /* 0x000000ff4d00720c */ /* 0x000fc60003f86270 */
[----:B------:R-:W-:Y:S02]  /*4d90*/  IMAD.MOV R3, RZ, RZ, -R3 ;  /* 0x000000ffff037224 */ /* 0x000fe400078e0a03 */
[----:B------:R-:W-:Y:S01]  /*4da0*/  @!P2 IMAD.IADD R71, R71, 0x1, -R247 ;  /* 0x000000014747a824 */ /* 0x000fe200078e0af7 */
[----:B------:R-:W-:Y:S01]  /*4db0*/  ISETP.GE.AND P2, PT, R76, RZ, PT ;  /* 0x000000ff4c00720c */ /* 0x000fe20003f46270 */
[C---:B------:R-:W-:Y:S01]  /*4dc0*/  IMAD R74, R247.reuse, R3, R74 ;  /* 0x00000003f74a7224 */ /* 0x040fe200078e024a */
[----:B------:R-:W-:Y:S01]  /*4dd0*/  IABS R76, R81 ;  /* 0x00000051004c7213 */ /* 0x000fe20000000000 */
[----:B------:R-:W-:Y:S01]  /*4de0*/  @!P5 IMAD.MOV R69, RZ, RZ, -R69 ;  /* 0x000000ffff45d224 */ /* 0x000fe200078e0a45 */
[C---:B------:R-:W-:Y:S01]  /*4df0*/  ISETP.GT.U32.AND P1, PT, R247.reuse, R71, PT ;  /* 0x00000047f700720c */ /* 0x040fe20003f24070 */
[----:B------:R-:W-:Y:S01]  /*4e00*/  @!P6 IMAD.IADD R72, R72, 0x1, -R247 ;  /* 0x000000014848e824 */ /* 0x000fe200078e0af7 */
[C---:B------:R-:W-:Y:S01]  /*4e10*/  ISETP.GT.U32.AND P6, PT, R247.reuse, R74, PT ;  /* 0x0000004af700720c */ /* 0x040fe20003fc4070 */
[----:B------:R-:W-:Y:S01]  /*4e20*/  IMAD.HI.U32 R3, R0, R76, RZ ;  /* 0x0000004c00037227 */ /* 0x000fe200078e00ff */
[----:B------:R-:W-:-:S03]  /*4e30*/  ISETP.GT.U32.AND P5, PT, R247, R73, PT ;  /* 0x00000049f700720c */ /* 0x000fc60003fa4070 */
[----:B------:R-:W-:Y:S02]  /*4e40*/  IMAD.MOV R3, RZ, RZ, -R3 ;  /* 0x000000ffff037224 */ /* 0x000fe400078e0a03 */
[----:B------:R-:W-:-:S04]  /*4e50*/  IMAD.HI.U32 R4, R0, R75, RZ ;  /* 0x0000004b00047227 */ /* 0x000fc800078e00ff */
[----:B------:R-:W-:Y:S02]  /*4e60*/  IMAD R76, R247, R3, R76 ;  /* 0x00000003f74c7224 */ /* 0x000fe400078e024c */
[--C-:B------:R-:W-:Y:S01]  /*4e70*/  @!P1 IMAD.IADD R71, R71, 0x1, -R247.reuse ;  /* 0x0000000147479824 */ /* 0x100fe200078e0af7 */
[----:B------:R-:W-:Y:S01]  /*4e80*/  ISETP.GE.AND P1, PT, R5, RZ, PT ;  /* 0x000000ff0500720c */ /* 0x000fe20003f26270 */
[--C-:B------:R-:W-:Y:S01]  /*4e90*/  @!P6 IMAD.IADD R74, R74, 0x1, -R247.reuse ;  /* 0x000000014a4ae824 */ /* 0x100fe200078e0af7 */
[----:B------:R-:W-:Y:S01]  /*4ea0*/  ISETP.GT.U32.AND P6, PT, R247, R76, PT ;  /* 0x0000004cf700720c */ /* 0x000fe20003fc4070 */
[----:B------:R-:W-:Y:S01]  /*4eb0*/  IMAD.MOV R4, RZ, RZ, -R4 ;  /* 0x000000ffff047224 */ /* 0x000fe200078e0a04 */
[----:B------:R-:W-:Y:S01]  /*4ec0*/  LOP3.LUT R5, R2, 0xa2, RZ, 0xfc, !PT ;  /* 0x000000a202057812 */ /* 0x000fe200078efcff */
[----:B------:R-:W-:Y:S02]  /*4ed0*/  @!P5 IMAD.IADD R73, R73, 0x1, -R247 ;  /* 0x000000014949d824 */ /* 0x000fe400078e0af7 */
[----:B------:R-:W-:Y:S01]  /*4ee0*/  IMAD R75, R247, R4, R75 ;  /* 0x00000004f74b7224 */ /* 0x000fe200078e024b */
[----:B------:R-:W-:Y:S01]  /*4ef0*/  IABS R77, R5 ;  /* 0x00000005004d7213 */ /* 0x000fe20000000000 */
[----:B------:R-:W-:-:S02]  /*4f00*/  @!P4 IMAD.MOV R73, RZ, RZ, -R73 ;  /* 0x000000ffff49c224 */ /* 0x000fc400078e0a49 */
[----:B------:R-:W-:Y:S01]  /*4f10*/  @!P3 IMAD.MOV R71, RZ, RZ, -R71 ;  /* 0x000000ffff47b224 */ /* 0x000fe200078e0a47 */
[----:B------:R-:W-:Y:S01]  /*4f20*/  ISETP.GT.U32.AND P5, PT, R247, R75, PT ;  /* 0x0000004bf700720c */ /* 0x000fe20003fa4070 */
[----:B------:R-:W-:-:S04]  /*4f30*/  IMAD.HI.U32 R3, R0, R77, RZ ;  /* 0x0000004d00037227 */ /* 0x000fc800078e00ff */
[----:B------:R-:W-:Y:S01]  /*4f40*/  @!P6 IMAD.IADD R76, R76, 0x1, -R247 ;  /* 0x000000014c4ce824 */ /* 0x000fe200078e0af7 */
[C---:B------:R-:W-:Y:S01]  /*4f50*/  ISETP.GT.U32.AND P6, PT, R247.reuse, R74, PT ;  /* 0x0000004af700720c */ /* 0x040fe20003fc4070 */
[----:B------:R-:W-:Y:S02]  /*4f60*/  IMAD.MOV R4, RZ, RZ, -R3 ;  /* 0x000000ffff047224 */ /* 0x000fe400078e0a03 */
[----:B------:R-:W-:Y:S01]  /*4f70*/  IMAD.HI.U32 R3, R0, R78, RZ ;  /* 0x0000004e00037227 */ /* 0x000fe200078e00ff */
[----:B------:R-:W-:-:S03]  /*4f80*/  ISETP.GT.U32.AND P3, PT, R247, R76, PT ;  /* 0x0000004cf700720c */ /* 0x000fc60003f64070 */
[----:B------:R-:W-:Y:S02]  /*4f90*/  IMAD R77, R247, R4, R77 ;  /* 0x00000004f74d7224 */ /* 0x000fe400078e024d */
[----:B------:R-:W-:Y:S02]  /*4fa0*/  IMAD.MOV R3, RZ, RZ, -R3 ;  /* 0x000000ffff037224 */ /* 0x000fe400078e0a03 */
[--C-:B------:R-:W-:Y:S01]  /*4fb0*/  @!P5 IMAD.IADD R75, R75, 0x1, -R247.reuse ;  /* 0x000000014b4bd824 */ /* 0x100fe200078e0af7 */
[C---:B------:R-:W-:Y:S01]  /*4fc0*/  ISETP.GT.U32.AND P4, PT, R247.reuse, R77, PT ;  /* 0x0000004df700720c */ /* 0x040fe20003f84070 */
[C---:B------:R-:W-:Y:S01]  /*4fd0*/  IMAD R78, R247.reuse, R3, R78 ;  /* 0x00000003f74e7224 */ /* 0x040fe200078e024e */
[----:B------:R-:W-:Y:S01]  /*4fe0*/  ISETP.GE.AND P5, PT, R80, RZ, PT ;  /* 0x000000ff5000720c */ /* 0x000fe20003fa6270 */
[----:B------:R-:W-:Y:S01]  /*4ff0*/  @!P2 IMAD.MOV R72, RZ, RZ, -R72 ;  /* 0x000000ffff48a224 */ /* 0x000fe200078e0a48 */
[----:B------:R-:W-:Y:S01]  /*5000*/  IABS R80, R85 ;  /* 0x0000005500507213 */ /* 0x000fe20000000000 */
[----:B------:R-:W-:Y:S01]  /*5010*/  @!P6 IMAD.IADD R74, R74, 0x1, -R247 ;  /* 0x000000014a4ae824 */ /* 0x000fe200078e0af7 */
[C---:B------:R-:W-:Y:S01]  /*5020*/  ISETP.GT.U32.AND P2, PT, R247.reuse, R75, PT ;  /* 0x0000004bf700720c */ /* 0x040fe20003f44070 */
[----:B------:R-:W-:Y:S01]  /*5030*/  IMAD.HI.U32 R4, R0, R79, RZ ;  /* 0x0000004f00047227 */ /* 0x000fe200078e00ff */
[----:B------:R-:W-:-:S03]  /*5040*/  ISETP.GT.U32.AND P6, PT, R247, R78, PT ;  /* 0x0000004ef700720c */ /* 0x000fc60003fc4070 */
[----:B------:R-:W-:-:S04]  /*5050*/  IMAD.HI.U32 R3, R0, R80, RZ ;  /* 0x0000005000037227 */ /* 0x000fc800078e00ff */
[----:B------:R-:W-:Y:S02]  /*5060*/  IMAD.MOV R4, RZ, RZ, -R4 ;  /* 0x000000ffff047224 */ /* 0x000fe400078e0a04 */
[----:B------:R-:W-:Y:S02]  /*5070*/  IMAD.MOV R3, RZ, RZ, -R3 ;  /* 0x000000ffff037224 */ /* 0x000fe400078e0a03 */
[--C-:B------:R-:W-:Y:S01]  /*5080*/  @!P4 IMAD.IADD R77, R77, 0x1, -R247.reuse ;  /* 0x000000014d4dc824 */ /* 0x100fe200078e0af7 */
[----:B------:R-:W-:Y:S01]  /*5090*/  ISETP.GE.AND P4, PT, R5, RZ, PT ;  /* 0x000000ff0500720c */ /* 0x000fe20003f86270 */
[----:B------:R-:W-:Y:S01]  /*50a0*/  @!P3 IMAD.IADD R76, R76, 0x1, -R247 ;  /* 0x000000014c4cb824 */ /* 0x000fe200078e0af7 */
[----:B------:R-:W-:Y:S01]  /*50b0*/  ISETP.GE.AND P3, PT, R81, RZ, PT ;  /* 0x000000ff5100720c */ /* 0x000fe20003f66270 */
[----:B------:R-:W-:Y:S01]  /*50c0*/  IMAD R79, R247, R4, R79 ;  /* 0x00000004f74f7224 */ /* 0x000fe200078e024f */
[----:B------:R-:W-:Y:S01]  /*50d0*/  IABS R81, R86 ;  /* 0x0000005600517213 */ /* 0x000fe20000000000 */
[--C-:B------:R-:W-:Y:S01]  /*50e0*/  @!P2 IMAD.IADD R75, R75, 0x1, -R247.reuse ;  /* 0x000000014b4ba824 */ /* 0x100fe200078e0af7 */
[----:B------:R-:W-:Y:S01]  /*50f0*/  LOP3.LUT R5, R2, 0xb0, RZ, 0xfc, !PT ;  /* 0x000000b002057812 */ /* 0x000fe200078efcff */
[C---:B------:R-:W-:Y:S01]  /*5100*/  IMAD R80, R247.reuse, R3, R80 ;  /* 0x00000003f7507224 */ /* 0x040fe200078e0250 */
[C---:B------:R-:W-:Y:S01]  /*5110*/  ISETP.GT.U32.AND P2, PT, R247.reuse, R79, PT ;  /* 0x0000004ff700720c */ /* 0x040fe20003f44070 */
[----:B------:R-:W-:Y:S01]  /*5120*/  @!P6 IMAD.IADD R78, R78, 0x1, -R247 ;  /* 0x000000014e4ee824 */ /* 0x000fe200078e0af7 */
[C---:B------:R-:W-:Y:S01]  /*5130*/  ISETP.GT.U32.AND P6, PT, R247.reuse, R77, PT ;  /* 0x0000004df700720c */ /* 0x040fe20003fc4070 */
[----:B------:R-:W-:Y:S01]  /*5140*/  @!P5 IMAD.MOV R75, RZ, RZ, -R75 ;  /* 0x000000ffff4bd224 */ /* 0x000fe200078e0a4b */
[----:B------:R-:W-:Y:S01]  /*5150*/  ISETP.GT.U32.AND P5, PT, R247, R80, PT ;  /* 0x00000050f700720c */ /* 0x000fe20003fa4070 */
[----:B------:R-:W-:-:S04]  /*5160*/  IMAD.HI.U32 R3, R0, R81, RZ ;  /* 0x0000005100037227 */ /* 0x000fc800078e00ff */
[----:B------:R-:W-:Y:S02]  /*5170*/  IMAD.MOV R4, RZ, RZ, -R3 ;  /* 0x000000ffff047224 */ /* 0x000fe400078e0a03 */
[----:B------:R-:W-:-:S04]  /*5180*/  IMAD.HI.U32 R3, R0, R82, RZ ;  /* 0x0000005200037227 */ /* 0x000fc800078e00ff */
[----:B------:R-:W-:Y:S01]  /*5190*/  @!P6 IMAD.IADD R77, R77, 0x1, -R247 ;  /* 0x000000014d4de824 */ /* 0x000fe200078e0af7 */
[----:B------:R-:W-:Y:S01]  /*51a0*/  ISETP.GE.AND P6, PT, R84, RZ, PT ;  /* 0x000000ff5400720c */ /* 0x000fe20003fc6270 */
[----:B------:R-:W-:Y:S01]  /*51b0*/  IMAD R81, R247, R4, R81 ;  /* 0x00000004f7517224 */ /* 0x000fe200078e0251 */
[----:B------:R-:W-:Y:S01]  /*51c0*/  LOP3.LUT R4, R2, 0xae, RZ, 0xfc, !PT ;  /* 0x000000ae02047812 */ /* 0x000fe200078efcff */
[--C-:B------:R-:W-:Y:S01]  /*51d0*/  @!P2 IMAD.IADD R79, R79, 0x1, -R247.reuse ;  /* 0x000000014f4fa824 */ /* 0x100fe200078e0af7 */
[----:B------:R-:W-:Y:S01]  /*51e0*/  IABS R84, R5 ;  /* 0x0000000500547213 */ /* 0x000fe20000000000 */
[----:B------:R-:W-:Y:S02]  /*51f0*/  @!P5 IMAD.IADD R80, R80, 0x1, -R247 ;  /* 0x000000015050d824 */ /* 0x000fe400078e0af7 */
[----:B------:R-:W-:Y:S01]  /*5200*/  @!P4 IMAD.MOV R77, RZ, RZ, -R77 ;  /* 0x000000ffff4dc224 */ /* 0x000fe200078e0a4d */
[C---:B------:R-:W-:Y:S01]  /*5210*/  ISETP.GT.U32.AND P4, PT, R247.reuse, R81, PT ;  /* 0x00000051f700720c */ /* 0x040fe20003f84070 */
[----:B------:R-:W-:Y:S01]  /*5220*/  IMAD.MOV R3, RZ, RZ, -R3 ;  /* 0x000000ffff037224 */ /* 0x000fe200078e0a03 */
[C---:B------:R-:W-:Y:S01]  /*5230*/  ISETP.GT.U32.AND P2, PT, R247.reuse, R79, PT ;  /* 0x0000004ff700720c */ /* 0x040fe20003f44070 */
[----:B------:R-:W-:Y:S01]  /*5240*/  @!P3 IMAD.MOV R76, RZ, RZ, -R76 ;  /* 0x000000ffff4cb224 */ /* 0x000fe200078e0a4c */
[C---:B------:R-:W-:Y:S01]  /*5250*/  ISETP.GT.U32.AND P5, PT, R247.reuse, R80, PT ;  /* 0x00000050f700720c */ /* 0x040fe20003fa4070 */
[----:B------:R-:W-:Y:S01]  /*5260*/  IMAD R82, R247, R3, R82 ;  /* 0x00000003f7527224 */ /* 0x000fe200078e0252 */
[----:B------:R-:W-:Y:S01]  /*5270*/  ISETP.GE.AND P3, PT, R83, RZ, PT ;  /* 0x000000ff5300720c */ /* 0x000fe20003f66270 */
[----:B------:R-:W-:Y:S01]  /*5280*/  @!P1 IMAD.MOV R74, RZ, RZ, -R74 ;  /* 0x000000ffff4a9224 */ /* 0x000fe200078e0a4a */
[----:B------:R-:W-:-:S02]  /*5290*/  IABS R83, R4 ;  /* 0x0000000400537213 */ /* 0x000fc40000000000 */
[----:B------:R-:W-:-:S03]  /*52a0*/  ISETP.GT.U32.AND P1, PT, R247, R78, PT ;  /* 0x0000004ef700720c */ /* 0x000fc60003f24070 */
[--C-:B------:R-:W-:Y:S02]  /*52b0*/  @!P4 IMAD.IADD R81, R81, 0x1, -R247.reuse ;  /* 0x000000015151c824 */ /* 0x100fe400078e0af7 */
[--C-:B------:R-:W-:Y:S01]  /*52c0*/  @!P2 IMAD.IADD R79, R79, 0x1, -R247.reuse ;  /* 0x000000014f4fa824 */ /* 0x100fe200078e0af7 */
[----:B------:R-:W-:Y:S01]  /*52d0*/  ISETP.GE.AND P2, PT, R86, RZ, PT ;  /* 0x000000ff5600720c */ /* 0x000fe20003f46270 */
[----:B------:R-:W-:Y:S01]  /*52e0*/  @!P5 IMAD.IADD R80, R80, 0x1, -R247 ;  /* 0x000000015050d824 */ /* 0x000fe200078e0af7 */
[C---:B------:R-:W-:Y:S01]  /*52f0*/  ISETP.GT.U32.AND P5, PT, R247.reuse, R82, PT ;  /* 0x00000052f700720c */ /* 0x040fe20003fa4070 */
[----:B------:R-:W-:Y:S01]  /*5300*/  IMAD.HI.U32 R3, R0, R83, RZ ;  /* 0x0000005300037227 */ /* 0x000fe200078e00ff */
[----:B------:R-:W-:Y:S02]  /*5310*/  ISETP.GT.U32.AND P4, PT, R247, R81, PT ;  /* 0x00000051f700720c */ /* 0x000fe40003f84070 */
[----:B------:R-:W-:Y:S01]  /*5320*/  IABS R86, R89 ;  /* 0x0000005900567213 */ /* 0x000fe20000000000 */
[----:B------:R-:W-:Y:S01]  /*5330*/  @!P6 IMAD.MOV R79, RZ, RZ, -R79 ;  /* 0x000000ffff4fe224 */ /* 0x000fe200078e0a4f */
[----:B------:R-:W-:Y:S01]  /*5340*/  ISETP.GE.AND P6, PT, R4, RZ, PT ;  /* 0x000000ff0400720c */ /* 0x000fe20003fc6270 */
[----:B------:R-:W-:-:S02]  /*5350*/  IMAD.MOV R4, RZ, RZ, -R3 ;  /* 0x000000ffff047224 */ /* 0x000fc400078e0a03 */
[----:B------:R-:W-:-:S04]  /*5360*/  IMAD.HI.U32 R3, R0, R84, RZ ;  /* 0x0000005400037227 */ /* 0x000fc800078e00ff */
[----:B------:R-:W-:Y:S02]  /*5370*/  IMAD R83, R247, R4, R83 ;  /* 0x00000004f7537224 */ /* 0x000fe400078e0253 */
[--C-:B------:R-:W-:Y:S02]  /*5380*/  @!P5 IMAD.IADD R82, R82, 0x1, -R247.reuse ;  /* 0x000000015252d824 */ /* 0x100fe400078e0af7 */
[--C-:B------:R-:W-:Y:S01]  /*5390*/  @!P4 IMAD.IADD R81, R81, 0x1, -R247.reuse ;  /* 0x000000015151c824 */ /* 0x100fe200078e0af7 */
[C---:B------:R-:W-:Y:S01]  /*53a0*/  ISETP.GT.U32.AND P4, PT, R247.reuse, R83, PT ;  /* 0x00000053f700720c */ /* 0x040fe20003f84070 */
[----:B------:R-:W-:Y:S01]  /*53b0*/  @!P1 IMAD.IADD R78, R78, 0x1, -R247 ;  /* 0x000000014e4e9824 */ /* 0x000fe200078e0af7 */
[----:B------:R-:W-:Y:S01]  /*53c0*/  ISETP.GT.U32.AND P5, PT, R247, R82, PT ;  /* 0x00000052f700720c */ /* 0x000fe20003fa4070 */
[----:B------:R-:W-:Y:S01]  /*53d0*/  IMAD.MOV R3, RZ, RZ, -R3 ;  /* 0x000000ffff037224 */ /* 0x000fe200078e0a03 */
[----:B------:R-:W-:Y:S01]  /*53e0*/  ISETP.GE.AND P1, PT, R85, RZ, PT ;  /* 0x000000ff5500720c */ /* 0x000fe20003f26270 */
[----:B------:R-:W-:Y:S01]  /*53f0*/  @!P2 IMAD.MOV R81, RZ, RZ, -R81 ;  /* 0x000000ffff51a224 */ /* 0x000fe200078e0a51 */
[----:B------:R-:W-:Y:S01]  /*5400*/  IABS R85, R88 ;  /* 0x0000005800557213 */ /* 0x000fe20000000000 */
[----:B------:R-:W-:-:S02]  /*5410*/  IMAD R84, R247, R3, R84 ;  /* 0x00000003f7547224 */ /* 0x000fc400078e0254 */
[----:B------:R-:W-:-:S04]  /*5420*/  IMAD.HI.U32 R3, R0, R86, RZ ;  /* 0x0000005600037227 */ /* 0x000fc800078e00ff */
[----:B------:R-:W-:-:S04]  /*5430*/  IMAD.HI.U32 R4, R0, R85, RZ ;  /* 0x0000005500047227 */ /* 0x000fc800078e00ff */
[--C-:B------:R-:W-:Y:S02]  /*5440*/  @!P4 IMAD.IADD R83, R83, 0x1, -R247.reuse ;  /* 0x000000015353c824 */ /* 0x100fe400078e0af7 */
[----:B------:R-:W-:Y:S02]  /*5450*/  IMAD.MOV R4, RZ, RZ, -R4 ;  /* 0x000000ffff047224 */ /* 0x000fe400078e0a04 */
[----:B------:R-:W-:Y:S01]  /*5460*/  @!P5 IMAD.IADD R82, R82, 0x1, -R247 ;  /* 0x000000015252d824 */ /* 0x000fe200078e0af7 */
[C---:B------:R-:W-:Y:S01]  /*5470*/  ISETP.GT.U32.AND P5, PT, R247.reuse, R84, PT ;  /* 0x00000054f700720c */ /* 0x040fe20003fa4070 */
[C---:B------:R-:W-:Y:S01]  /*5480*/  IMAD R85, R247.reuse, R4, R85 ;  /* 0x00000004f7557224 */ /* 0x040fe200078e0255 */
[----:B------:R-:W-:Y:S01]  /*5490*/  ISETP.GT.U32.AND P2, PT, R247, R83, PT ;  /* 0x00000053f700720c */ /* 0x000fe20003f44070 */
[----:B------:R-:W-:Y:S02]  /*54a0*/  IMAD.MOV R4, RZ, RZ, -R3 ;  /* 0x000000ffff047224 */ /* 0x000fe400078e0a03 */
[----:B------:R-:W-:Y:S01]  /*54b0*/  @!P3 IMAD.MOV R78, RZ, RZ, -R78 ;  /* 0x000000ffff4eb224 */ /* 0x000fe200078e0a4e */
[----:B------:R-:W-:Y:S01]  /*54c0*/  ISETP.GE.AND P3, PT, R87, RZ, PT ;  /* 0x000000ff5700720c */ /* 0x000fe20003f66270 */
[C---:B------:R-:W-:Y:S01]  /*54d0*/  IMAD R86, R247.reuse, R4, R86 ;  /* 0x00000004f7567224 */ /* 0x040fe200078e0256 */
[----:B------:R-:W-:Y:S01]  /*54e0*/  ISETP.GT.U32.AND P4, PT, R247, R85, PT ;  /* 0x00000055f700720c */ /* 0x000fe20003f84070 */
[----:B------:R-:W-:Y:S01]  /*54f0*/  @!P1 IMAD.MOV R80, RZ, RZ, -R80 ;  /* 0x000000ffff509224 */ /* 0x000fe200078e0a50 */
[----:B------:R-:W-:-:S02]  /*5500*/  IABS R87, R90 ;  /* 0x0000005a00577213 */ /* 0x000fc40000000000 */
[----:B------:R-:W-:Y:S01]  /*5510*/  ISETP.GE.AND P1, PT, R5, RZ, PT ;  /* 0x000000ff0500720c */ /* 0x000fe20003f26270 */
[--C-:B------:R-:W-:Y:S01]  /*5520*/  @!P5 IMAD.IADD R84, R84, 0x1, -R247.reuse ;  /* 0x000000015454d824 */ /* 0x100fe200078e0af7 */
[----:B------:R-:W-:Y:S01]  /*5530*/  IABS R5, R91 ;  /* 0x0000005b00057213 */ /* 0x000fe20000000000 */
[----:B------:R-:W-:Y:S01]  /*5540*/  @!P2 IMAD.IADD R83, R83, 0x1, -R247 ;  /* 0x000000015353a824 */ /* 0x000fe200078e0af7 */
[C---:B------:R-:W-:Y:S01]  /*5550*/  ISETP.GT.U32.AND P2, PT, R247.reuse, R86, PT ;  /* 0x00000056f700720c */ /* 0x040fe20003f44070 */
[----:B------:R-:W-:Y:S01]  /*5560*/  IMAD.HI.U32 R3, R0, R87, RZ ;  /* 0x0000005700037227 */ /* 0x000fe200078e00ff */
[----:B------:R-:W-:-:S03]  /*5570*/  ISETP.GT.U32.AND P5, PT, R247, R84, PT ;  /* 0x00000054f700720c */ /* 0x000fc60003fa4070 */
[----:B------:R-:W-:Y:S01]  /*5580*/  @!P3 IMAD.MOV R82, RZ, RZ, -R82 ;  /* 0x000000ffff52b224 */ /* 0x000fe200078e0a52 */
[----:B------:R-:W-:Y:S01]  /*5590*/  ISETP.GE.AND P3, PT, R88, RZ, PT ;  /* 0x000000ff5800720c */ /* 0x000fe20003f66270 */
[----:B------:R-:W-:Y:S02]  /*55a0*/  @!P4 IMAD.IADD R85, R85, 0x1, -R247 ;  /* 0x000000015555c824 */ /* 0x000fe400078e0af7 */
[----:B------:R-:W-:Y:S02]  /*55b0*/  IMAD.MOV R88, RZ, RZ, -R3 ;  /* 0x000000ffff587224 */ /* 0x000fe400078e0a03 */
[----:B------:R-:W-:Y:S01]  /*55c0*/  IMAD.HI.U32 R4, R0, R5, RZ ;  /* 0x0000000500047227 */ /* 0x000fe200078e00ff */
[----:B------:R-:W-:-:S03]  /*55d0*/  ISETP.GT.U32.AND P4, PT, R247, R85, PT ;  /* 0x00000055f700720c */ /* 0x000fc60003f84070 */
[----:B------:R-:W-:Y:S02]  /*55e0*/  IMAD R87, R247, R88, R87 ;  /* 0x00000058f7577224 */ /* 0x000fe400078e0257 */
[----:B------:R-:W-:Y:S02]  /*55f0*/  @!P2 IMAD.IADD R86, R86, 0x1, -R247 ;  /* 0x000000015656a824 */ /* 0x000fe400078e0af7 */
[----:B------:R-:W-:Y:S01]  /*5600*/  @!P6 IMAD.MOV R83, RZ, RZ, -R83 ;  /* 0x000000ffff53e224 */ /* 0x000fe200078e0a53 */
[----:B------:R-:W-:Y:S01]  /*5610*/  ISETP.GE.AND P6, PT, R89, RZ, PT ;  /* 0x000000ff5900720c */ /* 0x000fe20003fc6270 */
[----:B------:R-:W-:Y:S01]  /*5620*/  IMAD.MOV R4, RZ, RZ, -R4 ;  /* 0x000000ffff047224 */ /* 0x000fe200078e0a04 */
[----:B------:R-:W-:Y:S01]  /*5630*/  IABS R89, R92 ;  /* 0x0000005c00597213 */ /* 0x000fe20000000000 */
[----:B------:R-:W-:Y:S01]  /*5640*/  @!P5 IMAD.IADD R84, R84, 0x1, -R247 ;  /* 0x000000015454d824 */ /* 0x000fe200078e0af7 */
[C---:B------:R-:W-:Y:S01]  /*5650*/  ISETP.GT.U32.AND P5, PT, R247.reuse, R87, PT ;  /* 0x00000057f700720c */ /* 0x040fe20003fa4070 */
[C---:B------:R-:W-:Y:S01]  /*5660*/  IMAD R88, R247.reuse, R4, R5 ;  /* 0x00000004f7587224 */ /* 0x040fe200078e0205 */
[----:B------:R-:W-:Y:S01]  /*5670*/  ISETP.GT.U32.AND P2, PT, R247, R86, PT ;  /* 0x00000056f700720c */ /* 0x000fe20003f44070 */
[----:B------:R-:W-:Y:S01]  /*5680*/  IMAD.HI.U32 R3, R0, R89, RZ ;  /* 0x0000005900037227 */ /* 0x000fe200078e00ff */
[----:B------:R-:W-:-:S03]  /*5690*/  LOP3.LUT R5, R2, 0xbc, RZ, 0xfc, !PT ;  /* 0x000000bc02057812 */ /* 0x000fc600078efcff */
[----:B------:R-:W-:Y:S01]  /*56a0*/  @!P4 IMAD.IADD R85, R85, 0x1, -R247 ;  /* 0x000000015555c824 */ /* 0x000fe200078e0af7 */
[----:B------:R-:W-:Y:S01]  /*56b0*/  ISETP.GT.U32.AND P4, PT, R247, R88, PT ;  /* 0x00000058f700720c */ /* 0x000fe20003f84070 */
[----:B------:R-:W-:Y:S02]  /*56c0*/  IMAD.MOV R4, RZ, RZ, -R3 ;  /* 0x000000ffff047224 */ /* 0x000fe400078e0a03 */
[----:B------:R-:W-:Y:S01]  /*56d0*/  @!P1 IMAD.MOV R84, RZ, RZ, -R84 ;  /* 0x000000ffff549224 */ /* 0x000fe200078e0a54 */
[----:B------:R-:W-:Y:S01]  /*56e0*/  ISETP.GE.AND P1, PT, R90, RZ, PT ;  /* 0x000000ff5a00720c */ /* 0x000fe20003f26270 */
[--C-:B------:R-:W-:Y:S01]  /*56f0*/  @!P5 IMAD.IADD R87, R87, 0x1, -R247.reuse ;  /* 0x000000015757d824 */ /* 0x100fe200078e0af7 */
[----:B------:R-:W-:Y:S01]  /*5700*/  IABS R90, R5 ;  /* 0x00000005005a7213 */ /* 0x000fe20000000000 */
[----:B------:R-:W-:Y:S01]  /*5710*/  @!P2 IMAD.IADD R86, R86, 0x1, -R247 ;  /* 0x000000015656a824 */ /* 0x000fe200078e0af7 */
[----:B------:R-:W-:Y:S01]  /*5720*/  ISETP.GE.AND P2, PT, R92, RZ, PT ;  /* 0x000000ff5c00720c */ /* 0x000fe20003f46270 */
[C---:B------:R-:W-:Y:S01]  /*5730*/  IMAD R89, R247.reuse, R4, R89 ;  /* 0x00000004f7597224 */ /* 0x040fe200078e0259 */
[C---:B------:R-:W-:Y:S01]  /*5740*/  ISETP.GT.U32.AND P5, PT, R247.reuse, R87, PT ;  /* 0x00000057f700720c */ /* 0x040fe20003fa4070 */
[----:B------:R-:W-:Y:S01]  /*5750*/  @!P6 IMAD.MOV R86, RZ, RZ, -R86 ;  /* 0x000000ffff56e224 */ /* 0x000fe200078e0a56 */
[----:B------:R-:W-:Y:S01]  /*5760*/  LOP3.LUT R4, R2, 0xbe, RZ, 0xfc, !PT ;  /* 0x000000be02047812 */ /* 0x000fe200078efcff */
[----:B------:R-:W-:Y:S01]  /*5770*/  @!P4 IMAD.IADD R88, R88, 0x1, -R247 ;  /* 0x000000015858c824 */ /* 0x000fe200078e0af7 */
[----:B------:R-:W-:Y:S01]  /*5780*/  ISETP.GT.U32.AND P6, PT, R247, R89, PT ;  /* 0x00000059f700720c */ /* 0x000fe20003fc4070 */
[----:B------:R-:W-:Y:S01]  /*5790*/  IMAD.HI.U32 R3, R0, R90, RZ ;  /* 0x0000005a00037227 */ /* 0x000fe200078e00ff */
[----:B------:R-:W-:-:S02]  /*57a0*/  LOP3.LUT R92, R2, 0xc0, RZ, 0xfc, !PT ;  /* 0x000000c0025c7812 */ /* 0x000fc400078efcff */
[----:B------:R-:W-:Y:S01]  /*57b0*/  ISETP.GT.U32.AND P4, PT, R247, R88, PT ;  /* 0x00000058f700720c */ /* 0x000fe20003f84070 */
[----:B------:R-:W-:Y:S01]  /*57c0*/  @!P3 IMAD.MOV R85, RZ, RZ, -R85 ;  /* 0x000000ffff55b224 */ /* 0x000fe200078e0a55 */
[----:B------:R-:W-:Y:S01]  /*57d0*/  ISETP.GE.AND P3, PT, R91, RZ, PT ;  /* 0x000000ff5b00720c */ /* 0x000fe20003f66270 */
[----:B------:R-:W-:Y:S01]  /*57e0*/  IMAD.MOV R3, RZ, RZ, -R3 ;  /* 0x000000ffff037224 */ /* 0x000fe200078e0a03 */
[----:B------:R-:W-:Y:S01]  /*57f0*/  IABS R91, R4 ;  /* 0x00000004005b7213 */ /* 0x000fe20000000000 */
[--C-:B------:R-:W-:Y:S01]  /*5800*/  @!P5 IMAD.IADD R87, R87, 0x1, -R247.reuse ;  /* 0x000000015757d824 */ /* 0x100fe200078e0af7 */
[----:B------:R-:W-:Y:S01]  /*5810*/  IABS R93, R92 ;  /* 0x0000005c005d7213 */ /* 0x000fe20000000000 */
[----:B------:R-:W-:Y:S01]  /*5820*/  IMAD R90, R247, R3, R90 ;  /* 0x00000003f75a7224 */ /* 0x000fe200078e025a */
[----:B------:R-:W-:Y:S01]  /*5830*/  ISETP.GE.AND P5, PT, R5, RZ, PT ;  /* 0x000000ff0500720c */ /* 0x000fe20003fa6270 */
[----:B------:R-:W-:Y:S01]  /*5840*/  @!P6 IMAD.IADD R89, R89, 0x1, -R247 ;  /* 0x000000015959e824 */ /* 0x000fe200078e0af7 */
[----:B------:R-:W-:Y:S01]  /*5850*/  ISETP.GE.AND P6, PT, R4, RZ, PT ;  /* 0x000000ff0400720c */ /* 0x000fe20003fc6270 */
[----:B------:R-:W-:-:S02]  /*5860*/  @!P1 IMAD.MOV R87, RZ, RZ, -R87 ;  /* 0x000000ffff579224 */ /* 0x000fc400078e0a57 */
[----:B------:R-:W-:Y:S01]  /*5870*/  @!P4 IMAD.IADD R88, R88, 0x1, -R247 ;  /* 0x000000015858c824 */ /* 0x000fe200078e0af7 */
[C---:B------:R-:W-:Y:S01]  /*5880*/  ISETP.GT.U32.AND P1, PT, R247.reuse, R89, PT ;  /* 0x00000059f700720c */ /* 0x040fe20003f24070 */
[----:B------:R-:W-:Y:S01]  /*5890*/  IMAD.HI.U32 R3, R0, R91, RZ ;  /* 0x0000005b00037227 */ /* 0x000fe200078e00ff */
[----:B------:R-:W-:-:S03]  /*58a0*/  ISETP.GT.U32.AND P4, PT, R247, R90, PT ;  /* 0x0000005af700720c */ /* 0x000fc60003f84070 */
[----:B------:R-:W-:Y:S01]  /*58b0*/  @!P3 IMAD.MOV R88, RZ, RZ, -R88 ;  /* 0x000000ffff58b224 */ /* 0x000fe200078e0a58 */
[----:B------:R-:W-:Y:S01]  /*58c0*/  ISETP.GE.AND P3, PT, R92, RZ, PT ;  /* 0x000000ff5c00720c */ /* 0x000fe20003f66270 */
[----:B------:R-:W-:Y:S01]  /*58d0*/  IMAD.MOV R92, RZ, RZ, -R3 ;  /* 0x000000ffff5c7224 */ /* 0x000fe200078e0a03 */
[----:B------:R-:W-:Y:S01]  /*58e0*/  LOP3.LUT R3, R2, 0xc4, RZ, 0xfc, !PT ;  /* 0x000000c402037812 */ /* 0x000fe200078efcff */
[----:B------:R-:W-:-:S04]  /*58f0*/  IMAD.HI.U32 R4, R0, R93, RZ ;  /* 0x0000005d00047227 */ /* 0x000fc800078e00ff */
[----:B------:R-:W-:Y:S01]  /*5900*/  @!P1 IMAD.IADD R89, R89, 0x1, -R247 ;  /* 0x0000000159599824 */ /* 0x000fe200078e0af7 */
[----:B------:R-:W-:Y:S01]  /*5910*/  ISETP.GE.AND P1, PT, R95, RZ, PT ;  /* 0x000000ff5f00720c */ /* 0x000fe20003f26270 */
[C---:B------:R-:W-:Y:S02]  /*5920*/  IMAD R91, R247.reuse, R92, R91 ;  /* 0x0000005cf75b7224 */ /* 0x040fe400078e025b */
[----:B------:R-:W-:Y:S02]  /*5930*/  @!P4 IMAD.IADD R90, R90, 0x1, -R247 ;  /* 0x000000015a5ac824 */ /* 0x000fe400078e0af7 */
[----:B------:R-:W-:Y:S01]  /*5940*/  @!P2 IMAD.MOV R89, RZ, RZ, -R89 ;  /* 0x000000ffff59a224 */ /* 0x000fe200078e0a59 */
[C---:B------:R-:W-:Y:S01]  /*5950*/  ISETP.GT.U32.AND P2, PT, R247.reuse, R91, PT ;  /* 0x0000005bf700720c */ /* 0x040fe20003f44070 */
[----:B------:R-:W-:Y:S01]  /*5960*/  IMAD.MOV R4, RZ, RZ, -R4 ;  /* 0x000000ffff047224 */ /* 0x000fe200078e0a04 */
[----:B------:R-:W-:Y:S01]  /*5970*/  ISETP.GT.U32.AND P4, PT, R247, R90, PT ;  /* 0x0000005af700720c */ /* 0x000fe20003f84070 */
[----:B------:R-:W-:-:S04]  /*5980*/  IMAD.HI.U32 R5, R0, R94, RZ ;  /* 0x0000005e00057227 */ /* 0x000fc800078e00ff */
[----:B------:R-:W-:Y:S02]  /*5990*/  IMAD R92, R247, R4, R93 ;  /* 0x00000004f75c7224 */ /* 0x000fe400078e025d */
[----:B------:R-:W-:Y:S02]  /*59a0*/  IMAD.MOV R5, RZ, RZ, -R5 ;  /* 0x000000ffff057224 */ /* 0x000fe400078e0a05 */
[----:B------:R-:W-:-:S04]  /*59b0*/  IMAD.HI.U32 R4, R0, R98, RZ ;  /* 0x0000006200047227 */ /* 0x000fc800078e00ff */
[--C-:B------:R-:W-:Y:S02]  /*59c0*/  @!P2 IMAD.IADD R91, R91, 0x1, -R247.reuse ;  /* 0x000000015b5ba824 */ /* 0x100fe400078e0af7 */
[----:B------:R-:W-:Y:S01]  /*59d0*/  @!P4 IMAD.IADD R90, R90, 0x1, -R247 ;  /* 0x000000015a5ac824 */ /* 0x000fe200078e0af7 */
[----:B------:R-:W-:Y:S01]  /*59e0*/  ISETP.GE.AND P4, PT, R3, RZ, PT ;  /* 0x000000ff0300720c */ /* 0x000fe20003f86270 */
[C---:B------:R-:W-:Y:S01]  /*59f0*/  IMAD R93, R247.reuse, R5, R94 ;  /* 0x00000005f75d7224 */ /* 0x040fe200078e025e */
[C---:B------:R-:W-:Y:S01]  /*5a00*/  ISETP.GT.U32.AND P2, PT, R247.reuse, R91, PT ;  /* 0x0000005bf700720c */ /* 0x040fe20003f44070 */
[----:B------:R-:W-:Y:S01]  /*5a10*/  @!P5 IMAD.MOV R90, RZ, RZ, -R90 ;  /* 0x000000ffff5ad224 */ /* 0x000fe200078e0a5a */
[----:B------:R-:W-:Y:S01]  /*5a20*/  ISETP.GT.U32.AND P5, PT, R247, R92, PT ;  /* 0x0000005cf700720c */ /* 0x000fe20003fa4070 */
[----:B------:R-:W-:Y:S01]  /*5a30*/  IMAD.HI.U32 R5, R0, R99, RZ ;  /* 0x0000006300057227 */ /* 0x000fe200078e00ff */
[----:B------:R-:W-:-:S03]  /*5a40*/  IABS R94, R3 ;  /* 0x00000003005e7213 */ /* 0x000fc60000000000 */
[----:B------:R-:W-:Y:S02]  /*5a50*/  IMAD.MOV R4, RZ, RZ, -R4 ;  /* 0x000000ffff047224 */ /* 0x000fe400078e0a04 */
[----:B------:R-:W-:-:S04]  /*5a60*/  IMAD.HI.U32 R3, R0, R94, RZ ;  /* 0x0000005e00037227 */ /* 0x000fc800078e00ff */
[--C-:B------:R-:W-:Y:S01]  /*5a70*/  @!P2 IMAD.IADD R91, R91, 0x1, -R247.reuse ;  /* 0x000000015b5ba824 */ /* 0x100fe200078e0af7 */
[C---:B------:R-:W-:Y:S01]  /*5a80*/  ISETP.GT.U32.AND P2, PT, R247.reuse, R93, PT ;  /* 0x0000005df700720c */ /* 0x040fe20003f44070 */
[----:B------:R-:W-:Y:S02]  /*5a90*/  @!P5 IMAD.IADD R92, R92, 0x1, -R247 ;  /* 0x000000015c5cd824 */ /* 0x000fe400078e0af7 */
[----:B------:R-:W-:Y:S02]  /*5aa0*/  IMAD.MOV R95, RZ, RZ, -R3 ;  /* 0x000000ffff5f7224 */ /* 0x000fe400078e0a03 */
[----:B------:R-:W-:Y:S01]  /*5ab0*/  IMAD.HI.U32 R3, R0, R96, RZ ;  /* 0x0000006000037227 */ /* 0x000fe200078e00ff */
[----:B------:R-:W-:-:S03]  /*5ac0*/  ISETP.GT.U32.AND P5, PT, R247, R92, PT ;  /* 0x0000005cf700720c */ /* 0x000fc60003fa4070 */
[----:B------:R-:W-:Y:S02]  /*5ad0*/  IMAD R94, R247, R95, R94 ;  /* 0x0000005ff75e7224 */ /* 0x000fe400078e025e */
[----:B------:R-:W-:Y:S02]  /*5ae0*/  IMAD.MOV R3, RZ, RZ, -R3 ;  /* 0x000000ffff037224 */ /* 0x000fe400078e0a03 */
[----:B------:R-:W-:Y:S02]  /*5af0*/  @!P2 IMAD.IADD R93, R93, 0x1, -R247 ;  /* 0x000000015d5da824 */ /* 0x000fe400078e0af7 */
[----:B------:R-:W-:Y:S01]  /*5b00*/  IMAD.MOV R100, RZ, RZ, -R5 ;  /* 0x000000ffff647224 */ /* 0x000fe200078e0a05 */
[----:B------:R-:W-:Y:S01]  /*5b10*/  IABS R5, R108 ;  /* 0x0000006c00057213 */ /* 0x000fe20000000000 */
[C---:B------:R-:W-:Y:S01]  /*5b20*/  IMAD R95, R247.reuse, R3, R96 ;  /* 0x00000003f75f7224 */ /* 0x040fe200078e0260 */
[C---:B------:R-:W-:Y:S01]  /*5b30*/  ISETP.GT.U32.AND P2, PT, R247.reuse, R93, PT ;  /* 0x0000005df700720c */ /* 0x040fe20003f44070 */
[----:B------:R-:W-:Y:S01]  /*5b40*/  @!P5 IMAD.IADD R92, R92, 0x1, -R247 ;  /* 0x000000015c5cd824 */ /* 0x000fe200078e0af7 */
[C---:B------:R-:W-:Y:S01]  /*5b50*/  ISETP.GT.U32.AND P5, PT, R247.reuse, R94, PT ;  /* 0x0000005ef700720c */ /* 0x040fe20003fa4070 */
[----:B------:R-:W-:-:S02]  /*5b60*/  IMAD R96, R247, R4, R98 ;  /* 0x00000004f7607224 */ /* 0x000fc400078e0262 */
[----:B------:R-:W-:Y:S02]  /*5b70*/  IMAD.MOV R98, RZ, RZ, -R97 ;  /* 0x000000ffff627224 */ /* 0x000fe400078e0a61 */
[C---:B------:R-:W-:Y:S01]  /*5b80*/  IMAD R97, R247.reuse, R100, R99 ;  /* 0x00000064f7617224 */ /* 0x040fe200078e0263 */
[----:B------:R-:W-:Y:S01]  /*5b90*/  IABS R99, R107 ;  /* 0x0000006b00637213 */ /* 0x000fe20000000000 */
[C---:B------:R-:W-:Y:S01]  /*5ba0*/  IMAD R98, R247.reuse, R98, R101 ;  /* 0x00000062f7627224 */ /* 0x040fe200078e0265 */
[----:B------:R-:W-:Y:S01]  /*5bb0*/  IABS R101, R109 ;  /* 0x0000006d00657213 */ /* 0x000fe20000000000 */
[----:B------:R-:W-:Y:S01]  /*5bc0*/  @!P6 IMAD.MOV R91, RZ, RZ, -R91 ;  /* 0x000000ffff5be224 */ /* 0x000fe200078e0a5b */
[----:B------:R-:W-:Y:S01]  /*5bd0*/  ISETP.GT.U32.AND P6, PT, R247, R95, PT ;  /* 0x0000005ff700720c */ /* 0x000fe20003fc4070 */
[--C-:B------:R-:W-:Y:S01]  /*5be0*/  @!P2 IMAD.IADD R93, R93, 0x1, -R247.reuse ;  /* 0x000000015d5da824 */ /* 0x100fe200078e0af7 */
[C---:B------:R-:W-:Y:S01]  /*5bf0*/  ISETP.GT.U32.AND P2, PT, R247.reuse, R97, PT ;  /* 0x00000061f700720c */ /* 0x040fe20003f44070 */
[----:B------:R-:W-:Y:S01]  /*5c00*/  @!P5 IMAD.IADD R94, R94, 0x1, -R247 ;  /* 0x000000015e5ed824 */ /* 0x000fe200078e0af7 */
[----:B------:R-:W-:Y:S01]  /*5c10*/  ISETP.GT.U32.AND P5, PT, R247, R98, PT ;  /* 0x00000062f700720c */ /* 0x000fe20003fa4070 */
[----:B------:R-:W-:-:S04]  /*5c20*/  IMAD.HI.U32 R3, R0, R99, RZ ;  /* 0x0000006300037227 */ /* 0x000fc800078e00ff */
[----:B------:R-:W-:Y:S02]  /*5c30*/  IMAD.MOV R100, RZ, RZ, -R3 ;  /* 0x000000ffff647224 */ /* 0x000fe400078e0a03 */
[----:B------:R-:W-:Y:S01]  /*5c40*/  @!P3 IMAD.MOV R92, RZ, RZ, -R92 ;  /* 0x000000ffff5cb224 */ /* 0x000fe200078e0a5c */
[----:B------:R-:W-:Y:S01]  /*5c50*/  ISETP.GT.U32.AND P3, PT, R247, R96, PT ;  /* 0x00000060f700720c */ /* 0x000fe20003f64070 */
[--C-:B------:R-:W-:Y:S01]  /*5c60*/  @!P6 IMAD.IADD R95, R95, 0x1, -R247.reuse ;  /* 0x000000015f5fe824 */ /* 0x100fe200078e0af7 */
[----:B------:R-:W-:Y:S01]  /*5c70*/  ISETP.GT.U32.AND P6, PT, R247, R94, PT ;  /* 0x0000005ef700720c */ /* 0x000fe20003fc4070 */
[--C-:B------:R-:W-:Y:S02]  /*5c80*/  @!P2 IMAD.IADD R97, R97, 0x1, -R247.reuse ;  /* 0x000000016161a824 */ /* 0x100fe400078e0af7 */
[----:B------:R-:W-:Y:S02]  /*5c90*/  @!P5 IMAD.IADD R98, R98, 0x1, -R247 ;  /* 0x000000016262d824 */ /* 0x000fe400078e0af7 */
[----:B------:R-:W-:Y:S01]  /*5ca0*/  IMAD.HI.U32 R3, R0, R101, RZ ;  /* 0x0000006500037227 */ /* 0x000fe200078e00ff */
[----:B------:R-:W-:-:S03]  /*5cb0*/  ISETP.GT.U32.AND P5, PT, R247, R97, PT ;  /* 0x00000061f700720c */ /* 0x000fc60003fa4070 */
[C---:B------:R-:W-:Y:S02]  /*5cc0*/  IMAD R99, R247.reuse, R100, R99 ;  /* 0x00000064f7637224 */ /* 0x040fe400078e0263 */
[----:B------:R-:W-:Y:S01]  /*5cd0*/  IMAD.MOV R102, RZ, RZ, -R3 ;  /* 0x000000ffff667224 */ /* 0x000fe200078e0a03 */
[----:B------:R-:W-:Y:S01]  /*5ce0*/  IABS R3, R110 ;  /* 0x0000006e00037213 */ /* 0x000fe20000000000 */
[----:B------:R-:W-:Y:S01]  /*5cf0*/  @!P1 IMAD.MOV R93, RZ, RZ, -R93 ;  /* 0x000000ffff5d9224 */ /* 0x000fe200078e0a5d */
[C---:B------:R-:W-:Y:S01]  /*5d00*/  ISETP.GT.U32.AND P1, PT, R247.reuse, R98, PT ;  /* 0x00000062f700720c */ /* 0x040fe20003f24070 */
[C---:B------:R-:W-:Y:S02]  /*5d10*/  IMAD R101, R247.reuse, R102, R101 ;  /* 0x00000066f7657224 */ /* 0x040fe400078e0265 */
[--C-:B------:R-:W-:Y:S01]  /*5d20*/  @!P6 IMAD.IADD R94, R94, 0x1, -R247.reuse ;  /* 0x000000015e5ee824 */ /* 0x100fe200078e0af7 */
[----:B------:R-:W-:Y:S01]  /*5d30*/  ISETP.GT.U32.AND P6, PT, R247, R99, PT ;  /* 0x00000063f700720c */ /* 0x000fe20003fc4070 */
[--C-:B------:R-:W-:Y:S01]  /*5d40*/  @!P5 IMAD.IADD R97, R97, 0x1, -R247.reuse ;  /* 0x000000016161d824 */ /* 0x100fe200078e0af7 */
[C---:B------:R-:W-:Y:S01]  /*5d50*/  ISETP.GT.U32.AND P5, PT, R247.reuse, R101, PT ;  /* 0x00000065f700720c */ /* 0x040fe20003fa4070 */
[----:B------:R-:W-:Y:S01]  /*5d60*/  @!P3 IMAD.IADD R96, R96, 0x1, -R247 ;  /* 0x000000016060b824 */ /* 0x000fe200078e0af7 */
[----:B------:R-:W-:Y:S01]  /*5d70*/  ISETP.GT.U32.AND P3, PT, R247, R95, PT ;  /* 0x0000005ff700720c */ /* 0x000fe20003f64070 */
[----:B------:R-:W-:-:S03]  /*5d80*/  IMAD.HI.U32 R4, R0, R5, RZ ;  /* 0x0000000500047227 */ /* 0x000fc600078e00ff */
[----:B------:R-:W-:Y:S01]  /*5d90*/  ISETP.GT.U32.AND P2, PT, R247, R96, PT ;  /* 0x00000060f700720c */ /* 0x000fe20003f44070 */
[--C-:B------:R-:W-:Y:S01]  /*5da0*/  @!P1 IMAD.IADD R98, R98, 0x1, -R247.reuse ;  /* 0x0000000162629824 */ /* 0x100fe200078e0af7 */
[----:B------:R-:W-:Y:S01]  /*5db0*/  ISETP.GE.AND P1, PT, R104, RZ, PT ;  /* 0x000000ff6800720c */ /* 0x000fe20003f26270 */
[----:B------:R-:W-:Y:S02]  /*5dc0*/  IMAD.MOV R4, RZ, RZ, -R4 ;  /* 0x000000ffff047224 */ /* 0x000fe400078e0a04 */
[--C-:B------:R-:W-:Y:S01]  /*5dd0*/  @!P6 IMAD.IADD R99, R99, 0x1, -R247.reuse ;  /* 0x000000016363e824 */ /* 0x100fe200078e0af7 */
[----:B------:R-:W-:Y:S01]  /*5de0*/  ISETP.GE.AND P6, PT, R105, RZ, PT ;  /* 0x000000ff6900720c */ /* 0x000fe20003fc6270 */
[----:B------:R-:W-:Y:S02]  /*5df0*/  @!P5 IMAD.IADD R101, R101, 0x1, -R247 ;  /* 0x000000016565d824 */ /* 0x000fe400078e0af7 */
[----:B------:R-:W-:Y:S01]  /*5e00*/  IMAD.MOV.U32 R102, RZ, RZ, R3 ;  /* 0x000000ffff667224 */ /* 0x000fe200078e0003 */
[C---:B------:R-:W-:Y:S01]  /*5e10*/  ISETP.GT.U32.AND P5, PT, R247.reuse, R99, PT ;  /* 0x00000063f700720c */ /* 0x040fe20003fa4070 */
[----:B------:R-:W-:Y:S01]  /*5e20*/  IMAD R100, R247, R4, R5 ;  /* 0x00000004f7647224 */ /* 0x000fe200078e0205 */
[----:B------:R-:W-:Y:S01]  /*5e30*/  LOP3.LUT R5, R2, 0xd6, RZ, 0xfc, !PT ;  /* 0x000000d602057812 */ /* 0x000fe200078efcff */
[----:B------:R-:W-:Y:S01]  /*5e40*/  @!P2 IMAD.IADD R96, R96, 0x1, -R247 ;  /* 0x000000016060a824 */ /* 0x000fe200078e0af7 */
[----:B------:R-:W-:Y:S01]  /*5e50*/  ISETP.GE.AND P2, PT, R103, RZ, PT ;  /* 0x000000ff6700720c */ /* 0x000fe20003f46270 */
[----:B------:R-:W-:Y:S01]  /*5e60*/  IMAD.HI.U32 R3, R0, R102, RZ ;  /* 0x0000006600037227 */ /* 0x000fe200078e00ff */
[----:B------:R-:W-:-:S03]  /*5e70*/  IABS R103, R5 ;  /* 0x0000000500677213 */ /* 0x000fc60000000000 */
[----:B------:R-:W-:Y:S01]  /*5e80*/  @!P3 IMAD.IADD R95, R95, 0x1, -R247 ;  /* 0x000000015f5fb824 */ /* 0x000fe200078e0af7 */
[C---:B------:R-:W-:Y:S01]  /*5e90*/  ISETP.GT.U32.AND P3, PT, R247.reuse, R100, PT ;  /* 0x00000064f700720c */ /* 0x040fe20003f64070 */
[----:B------:R-:W-:Y:S01]  /*5ea0*/  @!P1 IMAD.MOV R96, RZ, RZ, -R96 ;  /* 0x000000ffff609224 */ /* 0x000fe200078e0a60 */
[----:B------:R-:W-:Y:S01]  /*5eb0*/  ISETP.GT.U32.AND P1, PT, R247, R101, PT ;  /* 0x00000065f700720c */ /* 0x000fe20003f24070 */
[----:B------:R-:W-:Y:S02]  /*5ec0*/  IMAD.MOV R3, RZ, RZ, -R3 ;  /* 0x000000ffff037224 */ /* 0x000fe400078e0a03 */
[----:B------:R-:W-:Y:S01]  /*5ed0*/  @!P5 IMAD.IADD R99, R99, 0x1, -R247 ;  /* 0x000000016363d824 */ /* 0x000fe200078e0af7 */
[----:B------:R-:W-:Y:S01]  /*5ee0*/  ISETP.GE.AND P5, PT, R109, RZ, PT ;  /* 0x000000ff6d00720c */ /* 0x000fe20003fa6270 */
[----:B------:R-:W-:Y:S01]  /*5ef0*/  IMAD R102, R247, R3, R102 ;  /* 0x00000003f7667224 */ /* 0x000fe200078e0266 */
[----:B------:R-:W-:Y:S01]  /*5f00*/  IABS R109, R116 ;  /* 0x00000074006d7213 */ /* 0x000fe20000000000 */
[----:B------:R-:W-:-:S04]  /*5f10*/  IMAD.HI.U32 R3, R0, R103, RZ ;  /* 0x0000006700037227 */ /* 0x000fc800078e00ff */
[----:B------:R-:W-:Y:S01]  /*5f20*/  @!P6 IMAD.MOV R97, RZ, RZ, -R97 ;  /* 0x000000ffff61e224 */ /* 0x000fe200078e0a61 */
[----:B------:R-:W-:Y:S01]  /*5f30*/  ISETP.GT.U32.AND P6, PT, R247, R102, PT ;  /* 0x00000066f700720c */ /* 0x000fe20003fc4070 */
[----:B------:R-:W-:Y:S01]  /*5f40*/  IMAD.MOV R4, RZ, RZ, -R3 ;  /* 0x000000ffff047224 */ /* 0x000fe200078e0a03 */
[----:B------:R-:W-:Y:S01]  /*5f50*/  LOP3.LUT R3, R2, 0xd8, RZ, 0xfc, !PT ;  /* 0x000000d802037812 */ /* 0x000fe200078efcff */
[----:B------:R-:W-:Y:S01]  /*5f60*/  @!P2 IMAD.MOV R95, RZ, RZ, -R95 ;  /* 0x000000ffff5fa224 */ /* 0x000fe200078e0a5f */
[----:B------:R-:W-:Y:S01]  /*5f70*/  ISETP.GE.AND P2, PT, R107, RZ, PT ;  /* 0x000000ff6b00720c */ /* 0x000fe20003f46270 */
[--C-:B------:R-:W-:Y:S01]  /*5f80*/  @!P3 IMAD.IADD R100, R100, 0x1, -R247.reuse ;  /* 0x000000016464b824 */ /* 0x100fe200078e0af7 */
[----:B------:R-:W-:Y:S01]  /*5f90*/  ISETP.GE.AND P3, PT, R106, RZ, PT ;  /* 0x000000ff6a00720c */ /* 0x000fe20003f66270 */
[----:B------:R-:W-:Y:S01]  /*5fa0*/  @!P1 IMAD.IADD R101, R101, 0x1, -R247 ;  /* 0x0000000165659824 */ /* 0x000fe200078e0af7 */
[----:B------:R-:W-:Y:S01]  /*5fb0*/  IABS R104, R3 ;  /* 0x0000000300687213 */ /* 0x000fe20000000000 */
[C---:B------:R-:W-:Y:S01]  /*5fc0*/  IMAD R103, R247.reuse, R4, R103 ;  /* 0x00000004f7677224 */ /* 0x040fe200078e0267 */
[----:B------:R-:W-:Y:S01]  /*5fd0*/  LOP3.LUT R4, R2, 0xda, RZ, 0xfc, !PT ;  /* 0x000000da02047812 */ /* 0x000fe200078efcff */
[----:B------:R-:W-:Y:S01]  /*5fe0*/  @!P4 IMAD.MOV R94, RZ, RZ, -R94 ;  /* 0x000000ffff5ec224 */ /* 0x000fe200078e0a5e */
[C---:B------:R-:W-:Y:S01]  /*5ff0*/  ISETP.GT.U32.AND P4, PT, R247.reuse, R100, PT ;  /* 0x00000064f700720c */ /* 0x040fe20003f84070 */
[----:B------:R-:W-:Y:S01]  /*6000*/  @!P5 IMAD.MOV R101, RZ, RZ, -R101 ;  /* 0x000000ffff65d224 */ /* 0x000fe200078e0a65 */
[----:B------:R-:W-:Y:S01]  /*6010*/  ISETP.GT.U32.AND P5, PT, R247, R103, PT ;  /* 0x00000067f700720c */ /* 0x000fe20003fa4070 */
[----:B------:R-:W-:Y:S01]  /*6020*/  @!P6 IMAD.IADD R102, R102, 0x1, -R247 ;  /* 0x000000016666e824 */ /* 0x000fe200078e0af7 */
[----:B------:R-:W-:Y:S01]  /*6030*/  IABS R106, R4 ;  /* 0x00000004006a7213 */ /* 0x000fe20000000000 */
[----:B------:R-:W-:Y:S01]  /*6040*/  @!P2 IMAD.MOV R99, RZ, RZ, -R99 ;  /* 0x000000ffff63a224 */ /* 0x000fe200078e0a63 */
[----:B------:R-:W-:Y:S01]  /*6050*/  ISETP.GE.AND P2, PT, R3, RZ, PT ;  /* 0x000000ff0300720c */ /* 0x000fe20003f46270 */
[----:B------:R-:W-:Y:S01]  /*6060*/  IMAD.HI.U32 R3, R0, R104, RZ ;  /* 0x0000006800037227 */ /* 0x000fe200078e00ff */
[----:B------:R-:W-:-:S02]  /*6070*/  ISETP.GT.U32.AND P6, PT, R247, R102, PT ;  /* 0x00000066f700720c */ /* 0x000fc40003fc4070 */
[----:B------:R-:W-:Y:S01]  /*6080*/  ISETP.GE.AND P1, PT, R5, RZ, PT ;  /* 0x000000ff0500720c */ /* 0x000fe20003f26270 */
[----:B------:R-:W-:Y:S01]  /*6090*/  IMAD.MOV R3, RZ, RZ, -R3 ;  /* 0x000000ffff037224 */ /* 0x000fe200078e0a03 */
[----:B------:R-:W-:Y:S01]  /*60a0*/  LOP3.LUT R5, R2, 0xdc, RZ, 0xfc, !PT ;  /* 0x000000dc02057812 */ /* 0x000fe200078efcff */
[--C-:B------:R-:W-:Y:S01]  /*60b0*/  @!P4 IMAD.IADD R100, R100, 0x1, -R247.reuse ;  /* 0x000000016464c824 */ /* 0x100fe200078e0af7 */
[----:B------:R-:W-:Y:S01]  /*60c0*/  ISETP.GE.AND P4, PT, R110, RZ, PT ;  /* 0x000000ff6e00720c */ /* 0x000fe20003f86270 */
[----:B------:R-:W-:Y:S01]  /*60d0*/  @!P5 IMAD.IADD R103, R103, 0x1, -R247 ;  /* 0x000000016767d824 */ /* 0x000fe200078e0af7 */
[----:B------:R-:W-:Y:S01]  /*60e0*/  IABS R107, R5 ;  /* 0x00000005006b7213 */ /* 0x000fe20000000000 */
[----:B------:R-:W-:Y:S01]  /*60f0*/  @!P3 IMAD.MOV R98, RZ, RZ, -R98 ;  /* 0x000000ffff62b224 */ /* 0x000fe200078e0a62 */
[----:B------:R-:W-:Y:S01]  /*6100*/  ISETP.GE.AND P3, PT, R108, RZ, PT ;  /* 0x000000ff6c00720c */ /* 0x000fe20003f66270 */
[C---:B------:R-:W-:Y:S01]  /*6110*/  IMAD R104, R247.reuse, R3, R104 ;  /* 0x00000003f7687224 */ /* 0x040fe200078e0268 */
[----:B------:R-:W-:Y:S01]  /*6120*/  ISETP.GT.U32.AND P5, PT, R247, R103, PT ;  /* 0x00000067f700720c */ /* 0x000fe20003fa4070 */
[----:B------:R-:W-:Y:S01]  /*6130*/  IMAD.HI.U32 R3, R0, R106, RZ ;  /* 0x0000006a00037227 */ /* 0x000fe200078e00ff */
[----:B------:R-:W-:-:S03]  /*6140*/  IABS R108, R115 ;  /* 0x00000073006c7213 */ /* 0x000fc60000000000 */
[----:B------:R-:W-:-:S04]  /*6150*/  IMAD.HI.U32 R105, R0, R109, RZ ;  /* 0x0000006d00697227 */ /* 0x000fc800078e00ff */
[----:B------:R-:W-:Y:S01]  /*6160*/  @!P6 IMAD.IADD R102, R102, 0x1, -R247 ;  /* 0x000000016666e824 */ /* 0x000fe200078e0af7 */
[----:B------:R-:W-:Y:S01]  /*6170*/  ISETP.GE.AND P6, PT, R5, RZ, PT ;  /* 0x000000ff0500720c */ /* 0x000fe20003fc6270 */
[----:B------:R-:W-:Y:S02]  /*6180*/  IMAD.MOV R3, RZ, RZ, -R3 ;  /* 0x000000ffff037224 */ /* 0x000fe400078e0a03 */
[----:B------:R-:W-:Y:S02]  /*6190*/  IMAD.MOV R110, RZ, RZ, -R105 ;  /* 0x000000ffff6e7224 */ /* 0x000fe400078e0a69 */
[----:B------:R-:W-:Y:S01]  /*61a0*/  @!P4 IMAD.MOV R102, RZ, RZ, -R102 ;  /* 0x000000ffff66c224 */ /* 0x000fe200078e0a66 */
[C---:B------:R-:W-:Y:S01]  /*61b0*/  ISETP.GT.U32.AND P4, PT, R247.reuse, R104, PT ;  /* 0x00000068f700720c */ /* 0x040fe20003f84070 */
[----:B------:R-:W-:Y:S02]  /*61c0*/  IMAD R105, R247, R3, R106 ;  /* 0x00000003f7697224 */ /* 0x000fe400078e026a */
[----:B------:R-:W-:Y:S01]  /*61d0*/  @!P3 IMAD.MOV R100, RZ, RZ, -R100 ;  /* 0x000000ffff64b224 */ /* 0x000fe200078e0a64 */
[----:B------:R-:W-:Y:S01]  /*61e0*/  ISETP.GE.AND P3, PT, R4, RZ, PT ;  /* 0x000000ff0400720c */ /* 0x000fe20003f66270 */
[----:B------:R-:W-:-:S04]  /*61f0*/  IMAD.HI.U32 R4, R0, R107, RZ ;  /* 0x0000006b00047227 */ /* 0x000fc800078e00ff */
[--C-:B------:R-:W-:Y:S01]  /*6200*/  @!P5 IMAD.IADD R103, R103, 0x1, -R247.reuse ;  /* 0x000000016767d824 */ /* 0x100fe200078e0af7 */
[C---:B------:R-:W-:Y:S01]  /*6210*/  ISETP.GT.U32.AND P5, PT, R247.reuse, R105, PT ;  /* 0x00000069f700720c */ /* 0x040fe20003fa4070 */
[----:B------:R-:W-:Y:S02]  /*6220*/  IMAD.MOV R4, RZ, RZ, -R4 ;  /* 0x000000ffff047224 */ /* 0x000fe400078e0a04 */
[----:B------:R-:W-:Y:S02]  /*6230*/  @!P4 IMAD.IADD R104, R104, 0x1, -R247 ;  /* 0x000000016868c824 */ /* 0x000fe400078e0af7 */
[----:B------:R-:W-:Y:S02]  /*6240*/  IMAD R106, R247, R4, R107 ;  /* 0x00000004f76a7224 */ /* 0x000fe400078e026b */
[----:B------:R-:W-:-:S03]  /*6250*/  IMAD.HI.U32 R5, R0, R108, RZ ;  /* 0x0000006c00057227 */ /* 0x000fc600078e00ff */
[----:B------:R-:W-:Y:S01]  /*6260*/  ISETP.GT.U32.AND P4, PT, R247, R106, PT ;  /* 0x0000006af700720c */ /* 0x000fe20003f84070 */
[----:B------:R-:W-:Y:S02]  /*6270*/  IMAD.MOV R5, RZ, RZ, -R5 ;  /* 0x000000ffff057224 */ /* 0x000fe400078e0a05 */
[----:B------:R-:W-:Y:S01]  /*6280*/  @!P5 IMAD.IADD R105, R105, 0x1, -R247 ;  /* 0x000000016969d824 */ /* 0x000fe200078e0af7 */
[C---:B------:R-:W-:Y:S01]  /*6290*/  ISETP.GT.U32.AND P5, PT, R247.reuse, R104, PT ;  /* 0x00000068f700720c */ /* 0x040fe20003fa4070 */
[C---:B------:R-:W-:Y:S01]  /*62a0*/  IMAD R107, R247.reuse, R5, R108 ;  /* 0x00000005f76b7224 */ /* 0x040fe200078e026c */
[----:B------:R-:W-:Y:S01]  /*62b0*/  IABS R5, R118 ;  /* 0x0000007600057213 */ /* 0x000fe20000000000 */
[C---:B------:R-:W-:Y:S01]  /*62c0*/  IMAD R108, R247.reuse, R110, R109 ;  /* 0x0000006ef76c7224 */ /* 0x040fe200078e026d */
[----:B------:R-:W-:Y:S01]  /*62d0*/  IABS R109, R117 ;  /* 0x00000075006d7213 */ /* 0x000fe20000000000 */
[----:B------:R-:W-:Y:S01]  /*62e0*/  @!P1 IMAD.MOV R103, RZ, RZ, -R103 ;  /* 0x000000ffff679224 */ /* 0x000fe200078e0a67 */
[----:B------:R-:W-:Y:S01]  /*62f0*/  ISETP.GT.U32.AND P1, PT, R247, R105, PT ;  /* 0x00000069f700720c */ /* 0x000fe20003f24070 */
[----:B------:R-:W-:-:S04]  /*6300*/  IMAD.HI.U32 R4, R0, R5, RZ ;  /* 0x0000000500047227 */ /* 0x000fc800078e00ff */
[--C-:B------:R-:W-:Y:S02]  /*6310*/  @!P4 IMAD.IADD R106, R106, 0x1, -R247.reuse ;  /* 0x000000016a6ac824 */ /* 0x100fe400078e0af7 */
[----:B------:R-:W-:Y:S01]  /*6320*/  @!P5 IMAD.IADD R104, R104, 0x1, -R247 ;  /* 0x000000016868d824 */ /* 0x000fe200078e0af7 */
[C---:B------:R-:W-:Y:S01]  /*6330*/  ISETP.GT.U32.AND P5, PT, R247.reuse, R107, PT ;  /* 0x0000006bf700720c */ /* 0x040fe20003fa4070 */
[----:B------:R-:W-:Y:S01]  /*6340*/  IMAD.HI.U32 R3, R0, R109, RZ ;  /* 0x0000006d00037227 */ /* 0x000fe200078e00ff */
[----:B------:R-:W-:-:S03]  /*6350*/  ISETP.GT.U32.AND P4, PT, R247, R106, PT ;  /* 0x0000006af700720c */ /* 0x000fc60003f84070 */
[----:B------:R-:W-:Y:S02]  /*6360*/  IMAD.MOV R110, RZ, RZ, -R3 ;  /* 0x000000ffff6e7224 */ /* 0x000fe400078e0a03 */
[----:B------:R-:W-:Y:S02]  /*6370*/  IMAD.MOV R4, RZ, RZ, -R4 ;  /* 0x000000ffff047224 */ /* 0x000fe400078e0a04 */
[C---:B------:R-:W-:Y:S02]  /*6380*/  IMAD R109, R247.reuse, R110, R109 ;  /* 0x0000006ef76d7224 */ /* 0x040fe400078e026d */
[----:B------:R-:W-:Y:S02]  /*6390*/  IMAD R110, R247, R4, R5 ;  /* 0x00000004f76e7224 */ /* 0x000fe400078e0205 */
[----:B------:R-:W-:-:S04]  /*63a0*/  IMAD.HI.U32 R3, R0, R111, RZ ;  /* 0x0000006f00037227 */ /* 0x000fc800078e00ff */
[----:B------:R-:W-:Y:S01]  /*63b0*/  @!P1 IMAD.IADD R105, R105, 0x1, -R247 ;  /* 0x0000000169699824 */ /* 0x000fe200078e0af7 */
[----:B------:R-:W-:Y:S01]  /*63c0*/  ISETP.GT.U32.AND P1, PT, R247, R108, PT ;  /* 0x0000006cf700720c */ /* 0x000fe20003f24070 */
[----:B------:R-:W-:Y:S02]  /*63d0*/  IMAD.MOV R112, RZ, RZ, -R3 ;  /* 0x000000ffff707224 */ /* 0x000fe400078e0a03 */
[--C-:B------:R-:W-:Y:S01]  /*63e0*/  @!P5 IMAD.IADD R107, R107, 0x1, -R247.reuse ;  /* 0x000000016b6bd824 */ /* 0x100fe200078e0af7 */
[C---:B------:R-:W-:Y:S01]  /*63f0*/  ISETP.GT.U32.AND P5, PT, R247.reuse, R110, PT ;  /* 0x0000006ef700720c */ /* 0x040fe20003fa4070 */
[----:B------:R-:W-:Y:S01]  /*6400*/  @!P4 IMAD.IADD R106, R106, 0x1, -R247 ;  /* 0x000000016a6ac824 */ /* 0x000fe200078e0af7 */
[C---:B------:R-:W-:Y:S01]  /*6410*/  ISETP.GT.U32.AND P4, PT, R247.reuse, R109, PT ;  /* 0x0000006df700720c */ /* 0x040fe20003f84070 */
[----:B------:R-:W-:Y:S02]  /*6420*/  IMAD R111, R247, R112, R111 ;  /* 0x00000070f76f7224 */ /* 0x000fe400078e026f */
[----:B------:R-:W-:-:S04]  /*6430*/  IMAD.HI.U32 R4, R0, R113, RZ ;  /* 0x0000007100047227 */ /* 0x000fc800078e00ff */
[----:B------:R-:W-:-:S04]  /*6440*/  IMAD.HI.U32 R5, R0, R114, RZ ;  /* 0x0000007200057227 */ /* 0x000fc800078e00ff */
[----:B------:R-:W-:Y:S01]  /*6450*/  @!P6 IMAD.MOV R106, RZ, RZ, -R106 ;  /* 0x000000ffff6ae224 */ /* 0x000fe200078e0a6a */
[----:B------:R-:W-:Y:S01]  /*6460*/  ISETP.GT.U32.AND P6, PT, R247, R111, PT ;  /* 0x0000006ff700720c */ /* 0x000fe20003fc4070 */
[----:B------:R-:W-:Y:S02]  /*6470*/  IMAD.MOV R4, RZ, RZ, -R4 ;  /* 0x000000ffff047224 */ /* 0x000fe400078e0a04 */
[----:B------:R-:W-:Y:S02]  /*6480*/  IMAD.MOV R5, RZ, RZ, -R5 ;  /* 0x000000ffff057224 */ /* 0x000fe400078e0a05 */
[----:B------:R-:W-:Y:S01]  /*6490*/  @!P1 IMAD.IADD R108, R108, 0x1, -R247 ;  /* 0x000000016c6c9824 */ /* 0x000fe200078e0af7 */
[----:B------:R-:W-:Y:S01]  /*64a0*/  ISETP.GE.AND P1, PT, R115, RZ, PT ;  /* 0x000000ff7300720c */ /* 0x000fe20003f26270 */
[----:B------:R-:W-:Y:S01]  /*64b0*/  @!P2 IMAD.MOV R104, RZ, RZ, -R104 ;  /* 0x000000ffff68a224 */ /* 0x000fe200078e0a68 */
[C---:B------:R-:W-:Y:S01]  /*64c0*/  ISETP.GT.U32.AND P2, PT, R247.reuse, R107, PT ;  /* 0x0000006bf700720c */ /* 0x040fe20003f44070 */
[C---:B------:R-:W-:Y:S01]  /*64d0*/  IMAD R112, R247.reuse, R4, R113 ;  /* 0x00000004f7707224 */ /* 0x040fe200078e0271 */
[----:B------:R-:W-:Y:S01]  /*64e0*/  IABS R115, R122 ;  /* 0x0000007a00737213 */ /* 0x000fe20000000000 */
[----:B------:R-:W-:Y:S01]  /*64f0*/  IMAD R113, R247, R5, R114 ;  /* 0x00000005f7717224 */ /* 0x000fe200078e0272 */
[----:B------:R-:W-:Y:S01]  /*6500*/  LOP3.LUT R5, R2, 0xec, RZ, 0xfc, !PT ;  /* 0x000000ec02057812 */ /* 0x000fe200078efcff */
[----:B------:R-:W-:-:S02]  /*6510*/  @!P5 IMAD.IADD R110, R110, 0x1, -R247 ;  /* 0x000000016e6ed824 */ /* 0x000fc400078e0af7 */
[----:B------:R-:W-:Y:S01]  /*6520*/  @!P4 IMAD.IADD R109, R109, 0x1, -R247 ;  /* 0x000000016d6dc824 */ /* 0x000fe200078e0af7 */
[----:B------:R-:W-:Y:S01]  /*6530*/  ISETP.GT.U32.AND P4, PT, R247, R108, PT ;  /* 0x0000006cf700720c */ /* 0x000fe20003f84070 */
[----:B------:R-:W-:Y:S01]  /*6540*/  @!P3 IMAD.MOV R105, RZ, RZ, -R105 ;  /* 0x000000ffff69b224 */ /* 0x000fe200078e0a69 */
[----:B------:R-:W-:Y:S01]  /*6550*/  IABS R114, R5 ;  /* 0x0000000500727213 */ /* 0x000fe20000000000 */
[--C-:B------:R-:W-:Y:S01]  /*6560*/  @!P6 IMAD.IADD R111, R111, 0x1, -R247.reuse ;  /* 0x000000016f6fe824 */ /* 0x100fe200078e0af7 */
[----:B------:R-:W-:Y:S01]  /*6570*/  ISETP.GT.U32.AND P3, PT, R247, R110, PT ;  /* 0x0000006ef700720c */ /* 0x000fe20003f64070 */
[----:B------:R-:W-:Y:S01]  /*6580*/  @!P2 IMAD.IADD R107, R107, 0x1, -R247 ;  /* 0x000000016b6ba824 */ /* 0x000fe200078e0af7 */
[----:B------:R-:W-:Y:S01]  /*6590*/  ISETP.GE.AND P6, PT, R118, RZ, PT ;  /* 0x000000ff7600720c */ /* 0x000fe20003fc6270 */
[----:B------:R-:W-:Y:S01]  /*65a0*/  IMAD.HI.U32 R3, R0, R114, RZ ;  /* 0x0000007200037227 */ /* 0x000fe200078e00ff */
[C---:B------:R-:W-:Y:S02]  /*65b0*/  ISETP.GT.U32.AND P5, PT, R247.reuse, R109, PT ;  /* 0x0000006df700720c */ /* 0x040fe40003fa4070 */
[C---:B------:R-:W-:Y:S01]  /*65c0*/  ISETP.GT.U32.AND P2, PT, R247.reuse, R112, PT ;  /* 0x00000070f700720c */ /* 0x040fe20003f44070 */
[----:B------:R-:W-:Y:S01]  /*65d0*/  IMAD.MOV R4, RZ, RZ, -R3 ;  /* 0x000000ffff047224 */ /* 0x000fe200078e0a03 */
[----:B------:R-:W-:Y:S01]  /*65e0*/  LOP3.LUT R118, R2, 0xf0, RZ, 0xfc, !PT ;  /* 0x000000f002767812 */ /* 0x000fe200078efcff */
[--C-:B------:R-:W-:Y:S01]  /*65f0*/  @!P4 IMAD.IADD R108, R108, 0x1, -R247.reuse ;  /* 0x000000016c6cc824 */ /* 0x100fe200078e0af7 */
[----:B------:R-:W-:Y:S01]  /*6600*/  ISETP.GE.AND P4, PT, R116, RZ, PT ;  /* 0x000000ff7400720c */ /* 0x000fe20003f86270 */
[----:B------:R-:W-:Y:S01]  /*6610*/  IMAD R114, R247, R4, R114 ;  /* 0x00000004f7727224 */ /* 0x000fe200078e0272 */
[----:B------:R-:W-:Y:S01]  /*6620*/  IABS R116, R118 ;  /* 0x0000007600747213 */ /* 0x000fe20000000000 */
[----:B------:R-:W-:Y:S01]  /*6630*/  @!P3 IMAD.IADD R110, R110, 0x1, -R247 ;  /* 0x000000016e6eb824 */ /* 0x000fe200078e0af7 */
[----:B------:R-:W-:Y:S01]  /*6640*/  ISETP.GE.AND P3, PT, R117, RZ, PT ;  /* 0x000000ff7500720c */ /* 0x000fe20003f66270 */
[----:B------:R-:W-:-:S04]  /*6650*/  IMAD.HI.U32 R3, R0, R115, RZ ;  /* 0x0000007300037227 */ /* 0x000fc800078e00ff */
[----:B------:R-:W-:Y:S01]  /*6660*/  @!P6 IMAD.MOV R110, RZ, RZ, -R110 ;  /* 0x000000ffff6ee224 */ /* 0x000fe200078e0a6e */
[----:B------:R-:W-:Y:S01]  /*6670*/  ISETP.GT.U32.AND P6, PT, R247, R114, PT ;  /* 0x00000072f700720c */ /* 0x000fe20003fc4070 */
[--C-:B------:R-:W-:Y:S01]  /*6680*/  @!P5 IMAD.IADD R109, R109, 0x1, -R247.reuse ;  /* 0x000000016d6dd824 */ /* 0x100fe200078e0af7 */
[----:B------:R-:W-:Y:S01]  /*6690*/  ISETP.GT.U32.AND P5, PT, R247, R113, PT ;  /* 0x00000071f700720c */ /* 0x000fe20003fa4070 */
[----:B------:R-:W-:Y:S01]  /*66a0*/  @!P2 IMAD.IADD R112, R112, 0x1, -R247 ;  /* 0x000000017070a824 */ /* 0x000fe200078e0af7 */
[----:B------:R-:W-:Y:S01]  /*66b0*/  ISETP.GE.AND P2, PT, R119, RZ, PT ;  /* 0x000000ff7700720c */ /* 0x000fe20003f46270 */
[----:B------:R-:W-:Y:S01]  /*66c0*/  @!P4 IMAD.MOV R108, RZ, RZ, -R108 ;  /* 0x000000ffff6cc224 */ /* 0x000fe200078e0a6c */
[----:B------:R-:W-:Y:S01]  /*66d0*/  LOP3.LUT R119, R2, 0xf2, RZ, 0xfc, !PT ;  /* 0x000000f202777812 */ /* 0x000fe200078efcff */
[----:B------:R-:W-:Y:S01]  /*66e0*/  IMAD.MOV R4, RZ, RZ, -R3 ;  /* 0x000000ffff047224 */ /* 0x000fe200078e0a03 */
[----:B------:R-:W-:Y:S01]  /*66f0*/  ISETP.GT.U32.AND P4, PT, R247, R112, PT ;  /* 0x00000070f700720c */ /* 0x000fe20003f84070 */
[----:B------:R-:W-:Y:S01]  /*6700*/  IMAD.HI.U32 R3, R0, R116, RZ ;  /* 0x0000007400037227 */ /* 0x000fe200078e00ff */
[----:B------:R-:W-:-:S03]  /*6710*/  IABS R117, R119 ;  /* 0x0000007700757213 */ /* 0x000fc60000000000 */
[--C-:B------:R-:W-:Y:S02]  /*6720*/  @!P6 IMAD.IADD R114, R114, 0x1, -R247.reuse ;  /* 0x000000017272e824 */ /* 0x100fe400078e0af7 */
[----:B------:R-:W-:Y:S02]  /*6730*/  @!P5 IMAD.IADD R113, R113, 0x1, -R247 ;  /* 0x000000017171d824 */ /* 0x000fe400078e0af7 */
[C---:B------:R-:W-:Y:S01]  /*6740*/  IMAD R115, R247.reuse, R4, R115 ;  /* 0x00000004f7737224 */ /* 0x040fe200078e0273 */
[C---:B------:R-:W-:Y:S01]  /*6750*/  ISETP.GT.U32.AND P6, PT, R247.reuse, R114, PT ;  /* 0x00000072f700720c */ /* 0x040fe20003fc4070 */
[----:B------:R-:W-:Y:S01]  /*6760*/  IMAD.MOV R4, RZ, RZ, -R3 ;  /* 0x000000ffff047224 */ /* 0x000fe200078e0a03 */
[C---:B------:R-:W-:Y:S01]  /*6770*/  ISETP.GT.U32.AND P5, PT, R247.reuse, R113, PT ;  /* 0x00000071f700720c */ /* 0x040fe20003fa4070 */
[----:B------:R-:W-:Y:S01]  /*6780*/  @!P4 IMAD.IADD R112, R112, 0x1, -R247 ;  /* 0x000000017070c824 */ /* 0x000fe200078e0af7 */
[C---:B------:R-:W-:Y:S01]  /*6790*/  ISETP.GT.U32.AND P4, PT, R247.reuse, R115, PT ;  /* 0x00000073f700720c */ /* 0x040fe20003f84070 */
[----:B------:R-:W-:Y:S01]  /*67a0*/  @!P3 IMAD.MOV R109, RZ, RZ, -R109 ;  /* 0x000000ffff6db224 */ /* 0x000fe200078e0a6d */
[----:B------:R-:W-:Y:S01]  /*67b0*/  ISETP.GE.AND P3, PT, R120, RZ, PT ;  /* 0x000000ff7800720c */ /* 0x000fe20003f66270 */
[----:B------:R-:W-:Y:S01]  /*67c0*/  IMAD R116, R247, R4, R116 ;  /* 0x00000004f7747224 */ /* 0x000fe200078e0274 */
[----:B------:R-:W-:Y:S01]  /*67d0*/  IABS R120, R125 ;  /* 0x0000007d00787213 */ /* 0x000fe20000000000 */
[----:B------:R-:W-:-:S04]  /*67e0*/  IMAD.HI.U32 R3, R0, R117, RZ ;  /* 0x0000007500037227 */ /* 0x000fc800078e00ff */
[--C-:B------:R-:W-:Y:S01]  /*67f0*/  @!P6 IMAD.IADD R114, R114, 0x1, -R247.reuse ;  /* 0x000000017272e824 */ /* 0x100fe200078e0af7 */
[----:B------:R-:W-:Y:S01]  /*6800*/  ISETP.GT.U32.AND P6, PT, R247, R116, PT ;  /* 0x00000074f700720c */ /* 0x000fe20003fc4070 */
[--C-:B------:R-:W-:Y:S01]  /*6810*/  @!P5 IMAD.IADD R113, R113, 0x1, -R247.reuse ;  /* 0x000000017171d824 */ /* 0x100fe200078e0af7 */
[----:B------:R-:W-:Y:S01]  /*6820*/  ISETP.GE.AND P5, PT, R5, RZ, PT ;  /* 0x000000ff0500720c */ /* 0x000fe20003fa6270 */
[----:B------:R-:W-:Y:S01]  /*6830*/  @!P4 IMAD.IADD R115, R115, 0x1, -R247 ;  /* 0x000000017373c824 */ /* 0x000fe200078e0af7 */
[----:B------:R-:W-:Y:S01]  /*6840*/  ISETP.GE.AND P4, PT, R118, RZ, PT ;  /* 0x000000ff7600720c */ /* 0x000fe20003f86270 */
[----:B------:R-:W-:Y:S01]  /*6850*/  @!P1 IMAD.MOV R107, RZ, RZ, -R107 ;  /* 0x000000ffff6b9224 */ /* 0x000fe200078e0a6b */
[C---:B------:R-:W-:Y:S01]  /*6860*/  ISETP.GT.U32.AND P1, PT, R247.reuse, R111, PT ;  /* 0x0000006ff700720c */ /* 0x040fe20003f24070 */
[----:B------:R-:W-:Y:S01]  /*6870*/  @!P3 IMAD.MOV R112, RZ, RZ, -R112 ;  /* 0x000000ffff70b224 */ /* 0x000fe200078e0a70 */
[----:B------:R-:W-:Y:S01]  /*6880*/  ISETP.GT.U32.AND P3, PT, R247, R115, PT ;  /* 0x00000073f700720c */ /* 0x000fe20003f64070 */
[----:B------:R-:W-:Y:S01]  /*6890*/  IMAD.MOV R4, RZ, RZ, -R3 ;  /* 0x000000ffff047224 */ /* 0x000fe200078e0a03 */
[----:B------:R-:W-:Y:S01]  /*68a0*/  LOP3.LUT R3, R2, 0xf4, RZ, 0xfc, !PT ;  /* 0x000000f402037812 */ /* 0x000fe200078efcff */
[----:B------:R-:W-:-:S03]  /*68b0*/  IMAD.HI.U32 R5, R0, R120, RZ ;  /* 0x0000007800057227 */ /* 0x000fc600078e00ff */
[----:B------:R-:W-:Y:S01]  /*68c0*/  IABS R118, R3 ;  /* 0x0000000300767213 */ /* 0x000fe20000000000 */
[----:B------:R-:W-:Y:S02]  /*68d0*/  @!P6 IMAD.IADD R116, R116, 0x1, -R247 ;  /* 0x000000017474e824 */ /* 0x000fe400078e0af7 */
[----:B------:R-:W-:Y:S02]  /*68e0*/  IMAD R117, R247, R4, R117 ;  /* 0x00000004f7757224 */ /* 0x000fe400078e0275 */
[----:B------:R-:W-:Y:S01]  /*68f0*/  @!P5 IMAD.MOV R114, RZ, RZ, -R114 ;  /* 0x000000ffff72d224 */ /* 0x000fe200078e0a72 */
[----:B------:R-:W-:Y:S01]  /*6900*/  ISETP.GE.AND P5, PT, R3, RZ, PT ;  /* 0x000000ff0300720c */ /* 0x000fe20003fa6270 */
[----:B------:R-:W-:Y:S01]  /*6910*/  IMAD.HI.U32 R3, R0, R118, RZ ;  /* 0x0000007600037227 */ /* 0x000fe200078e00ff */
[----:B------:R-:W-:-:S03]  /*6920*/  ISETP.GT.U32.AND P6, PT, R247, R116, PT ;  /* 0x00000074f700720c */ /* 0x000fc60003fc4070 */
[--C-:B------:R-:W-:Y:S01]  /*6930*/  @!P1 IMAD.IADD R111, R111, 0x1, -R247.reuse ;  /* 0x000000016f6f9824 */ /* 0x100fe200078e0af7 */
[----:B------:R-:W-:Y:S01]  /*6940*/  ISETP.GE.AND P1, PT, R121, RZ, PT ;  /* 0x000000ff7900720c */ /* 0x000fe20003f26270 */
[----:B------:R-:W-:Y:S01]  /*6950*/  @!P3 IMAD.IADD R115, R115, 0x1, -R247 ;  /* 0x000000017373b824 */ /* 0x000fe200078e0af7 */
[C---:B------:R-:W-:Y:S01]  /*6960*/  ISETP.GT.U32.AND P3, PT, R247.reuse, R117, PT ;  /* 0x00000075f700720c */ /* 0x040fe20003f64070 */
[----:B------:R-:W-:Y:S01]  /*6970*/  IMAD.MOV R3, RZ, RZ, -R3 ;  /* 0x000000ffff037224 */ /* 0x000fe200078e0a03 */
[----:B------:R-:W-:Y:S01]  /*6980*/  LOP3.LUT R121, R2, 0xf6, RZ, 0xfc, !PT ;  /* 0x000000f602797812 */ /* 0x000fe200078efcff */
[----:B------:R-:W-:Y:S01]  /*6990*/  @!P2 IMAD.MOV R111, RZ, RZ, -R111 ;  /* 0x000000ffff6fa224 */ /* 0x000fe200078e0a6f */
[----:B------:R-:W-:Y:S01]  /*69a0*/  ISETP.GE.AND P2, PT, R122, RZ, PT ;  /* 0x000000ff7a00720c */ /* 0x000fe20003f46270 */
[----:B------:R-:W-:Y:S01]  /*69b0*/  IMAD R118, R247, R3, R118 ;  /* 0x00000003f7767224 */ /* 0x000fe200078e0276 */
[----:B------:R-:W-:Y:S01]  /*69c0*/  IABS R122, R127 ;  /* 0x0000007f007a7213 */ /* 0x000fe20000000000 */
[----:B------:R-:W-:-:S02]  /*69d0*/  @!P6 IMAD.IADD R116, R116, 0x1, -R247 ;  /* 0x000000017474e824 */ /* 0x000fc400078e0af7 */
[----:B------:R-:W-:Y:S01]  /*69e0*/  IMAD.MOV R5, RZ, RZ, -R5 ;  /* 0x000000ffff057224 */ /* 0x000fe200078e0a05 */
[----:B------:R-:W-:Y:S01]  /*69f0*/  ISETP.GT.U32.AND P6, PT, R247, R118, PT ;  /* 0x00000076f700720c */ /* 0x000fe20003fc4070 */
[----:B------:R-:W-:Y:S01]  /*6a00*/  @!P1 IMAD.MOV R113, RZ, RZ, -R113 ;  /* 0x000000ffff719224 */ /* 0x000fe200078e0a71 */
[----:B------:R-:W-:Y:S01]  /*6a10*/  ISETP.GE.AND P1, PT, R119, RZ, PT ;  /* 0x000000ff7700720c */ /* 0x000fe20003f26270 */
[----:B------:R-:W-:Y:S01]  /*6a20*/  @!P3 IMAD.IADD R117, R117, 0x1, -R247 ;  /* 0x000000017575b824 */ /* 0x000fe200078e0af7 */
[----:B------:R-:W-:Y:S01]  /*6a30*/  IABS R119, R121 ;  /* 0x0000007900777213 */ /* 0x000fe20000000000 */
[C---:B------:R-:W-:Y:S02]  /*6a40*/  IMAD R120, R247.reuse, R5, R120 ;  /* 0x00000005f7787224 */ /* 0x040fe400078e0278 */
[----:B------:R-:W-:Y:S01]  /*6a50*/  @!P2 IMAD.MOV R115, RZ, RZ, -R115 ;  /* 0x000000ffff73a224 */ /* 0x000fe200078e0a73 */
[----:B------:R-:W-:Y:S01]  /*6a60*/  ISETP.GT.U32.AND P3, PT, R247, R117, PT ;  /* 0x00000075f700720c */ /* 0x000fe20003f64070 */
[----:B------:R-:W-:Y:S01]  /*6a70*/  IMAD.HI.U32 R4, R0, R119, RZ ;  /* 0x0000007700047227 */ /* 0x000fe200078e00ff */
[----:B------:R-:W-:-:S02]  /*6a80*/  ISETP.GE.AND P2, PT, R121, RZ, PT ;  /* 0x000000ff7900720c */ /* 0x000fc40003f46270 */
[----:B------:R-:W-:Y:S01]  /*6a90*/  IABS R121, R126 ;  /* 0x0000007e00797213 */ /* 0x000fe20000000000 */
[----:B------:R-:W-:Y:S02]  /*6aa0*/  IMAD.MOV R4, RZ, RZ, -R4 ;  /* 0x000000ffff047224 */ /* 0x000fe400078e0a04 */
[----:B------:R-:W-:Y:S02]  /*6ab0*/  @!P6 IMAD.IADD R118, R118, 0x1, -R247 ;  /* 0x000000017676e824 */ /* 0x000fe400078e0af7 */
[C---:B------:R-:W-:Y:S02]  /*6ac0*/  IMAD R119, R247.reuse, R4, R119 ;  /* 0x00000004f7777224 */ /* 0x040fe400078e0277 */
[----:B------:R-:W-:Y:S01]  /*6ad0*/  @!P4 IMAD.MOV R116, RZ, RZ, -R116 ;  /* 0x000000ffff74c224 */ /* 0x000fe200078e0a74 */
[C---:B------:R-:W-:Y:S01]  /*6ae0*/  ISETP.GT.U32.AND P6, PT, R247.reuse, R118, PT ;  /* 0x00000076f700720c */ /* 0x040fe20003fc4070 */
[----:B------:R-:W-:Y:S01]  /*6af0*/  IMAD.HI.U32 R3, R0, R121, RZ ;  /* 0x0000007900037227 */ /* 0x000fe200078e00ff */
[----:B------:R-:W-:-:S03]  /*6b00*/  ISETP.GT.U32.AND P4, PT, R247, R120, PT ;  /* 0x00000078f700720c */ /* 0x000fc60003f84070 */
[----:B------:R-:W-:Y:S01]  /*6b10*/  @!P3 IMAD.IADD R117, R117, 0x1, -R247 ;  /* 0x000000017575b824 */ /* 0x000fe200078e0af7 */
[----:B------:R-:W-:Y:S01]  /*6b20*/  ISETP.GT.U32.AND P3, PT, R247, R119, PT ;  /* 0x00000077f700720c */ /* 0x000fe20003f64070 */
[----:B------:R-:W-:Y:S02]  /*6b30*/  IMAD.MOV R4, RZ, RZ, -R3 ;  /* 0x000000ffff047224 */ /* 0x000fe400078e0a03 */
[----:B------:R-:W-:-:S04]  /*6b40*/  IMAD.HI.U32 R3, R0, R122, RZ ;  /* 0x0000007a00037227 */ /* 0x000fc800078e00ff */
[C---:B------:R-:W-:Y:S02]  /*6b50*/  IMAD R121, R247.reuse, R4, R121 ;  /* 0x00000004f7797224 */ /* 0x040fe400078e0279 */
[--C-:B------:R-:W-:Y:S02]  /*6b60*/  @!P6 IMAD.IADD R118, R118, 0x1, -R247.reuse ;  /* 0x000000017676e824 */ /* 0x100fe400078e0af7 */
[--C-:B------:R-:W-:Y:S01]  /*6b70*/  @!P4 IMAD.IADD R120, R120, 0x1, -R247.reuse ;  /* 0x000000017878c824 */ /* 0x100fe200078e0af7 */
[----:B------:R-:W-:Y:S01]  /*6b80*/  ISETP.GT.U32.AND P6, PT, R247, R121, PT ;  /* 0x00000079f700720c */ /* 0x000fe20003fc4070 */
[----:B------:R-:W-:Y:S02]  /*6b90*/  @!P3 IMAD.IADD R119, R119, 0x1, -R247 ;  /* 0x000000017777b824 */ /* 0x000fe400078e0af7 */
[----:B------:R-:W-:Y:S01]  /*6ba0*/  IMAD.HI.U32 R4, R0, R123, RZ ;  /* 0x0000007b00047227 */ /* 0x000fe200078e00ff */
[C---:B------:R-:W-:Y:S02]  /*6bb0*/  ISETP.GT.U32.AND P4, PT, R247.reuse, R120, PT ;  /* 0x00000078f700720c */ /* 0x040fe40003f84070 */
[----:B------:R-:W-:Y:S01]  /*6bc0*/  ISETP.GT.U32.AND P3, PT, R247, R119, PT ;  /* 0x00000077f700720c */ /* 0x000fe20003f64070 */
[----:B------:R-:W-:-:S02]  /*6bd0*/  IMAD.MOV R4, RZ, RZ, -R4 ;  /* 0x000000ffff047224 */ /* 0x000fc400078e0a04 */
[----:B------:R-:W-:Y:S02]  /*6be0*/  IMAD.MOV R3, RZ, RZ, -R3 ;  /* 0x000000ffff037224 */ /* 0x000fe400078e0a03 */
[----:B------:R-:W-:Y:S02]  /*6bf0*/  IMAD R123, R247, R4, R123 ;  /* 0x00000004f77b7224 */ /* 0x000fe400078e027b */
[--C-:B------:R-:W-:Y:S02]  /*6c00*/  @!P6 IMAD.IADD R121, R121, 0x1, -R247.reuse ;  /* 0x000000017979e824 */ /* 0x100fe400078e0af7 */
[C---:B------:R-:W-:Y:S02]  /*6c10*/  IMAD R122, R247.reuse, R3, R122 ;  /* 0x00000003f77a7224 */ /* 0x040fe400078e027a */
[----:B------:R-:W-:Y:S01]  /*6c20*/  @!P4 IMAD.IADD R120, R120, 0x1, -R247 ;  /* 0x000000017878c824 */ /* 0x000fe200078e0af7 */
[C---:B------:R-:W-:Y:S01]  /*6c30*/  ISETP.GT.U32.AND P6, PT, R247.reuse, R121, PT ;  /* 0x00000079f700720c */ /* 0x040fe20003fc4070 */
[----:B------:R-:W-:Y:S01]  /*6c40*/  IMAD.HI.U32 R5, R0, R124, RZ ;  /* 0x0000007c00057227 */ /* 0x000fe200078e00ff */
[----:B------:R-:W-:-:S03]  /*6c50*/  ISETP.GT.U32.AND P4, PT, R247, R123, PT ;  /* 0x0000007bf700720c */ /* 0x000fc60003f84070 */
[----:B------:R-:W-:Y:S01]  /*6c60*/  @!P3 IMAD.IADD R119, R119, 0x1, -R247 ;  /* 0x000000017777b824 */ /* 0x000fe200078e0af7 */
[----:B------:R-:W-:Y:S01]  /*6c70*/  ISETP.GE.AND P3, PT, R126, RZ, PT ;  /* 0x000000ff7e00720c */ /* 0x000fe20003f66270 */
[----:B------:R-:W-:Y:S01]  /*6c80*/  @!P5 IMAD.MOV R118, RZ, RZ, -R118 ;  /* 0x000000ffff76d224 */ /* 0x000fe200078e0a76 */
[----:B------:R-:W-:Y:S01]  /*6c90*/  ISETP.GT.U32.AND P5, PT, R247, R122, PT ;  /* 0x0000007af700720c */ /* 0x000fe20003fa4070 */
[----:B------:R-:W-:Y:S02]  /*6ca0*/  IMAD.MOV R5, RZ, RZ, -R5 ;  /* 0x000000ffff057224 */ /* 0x000fe400078e0a05 */
[----:B------:R-:W-:Y:S01]  /*6cb0*/  @!P1 IMAD.MOV R117, RZ, RZ, -R117 ;  /* 0x000000ffff759224 */ /* 0x000fe200078e0a75 */
[----:B------:R-:W-:Y:S01]  /*6cc0*/  ISETP.GE.AND P1, PT, R125, RZ, PT ;  /* 0x000000ff7d00720c */ /* 0x000fe20003f26270 */
[----:B------:R-:W-:Y:S01]  /*6cd0*/  IMAD R124, R247, R5, R124 ;  /* 0x00000005f77c7224 */ /* 0x000fe200078e027c */
[----:B------:R-:W-:Y:S01]  /*6ce0*/  IABS R125, R131 ;  /* 0x00000083007d7213 */ /* 0x000fe20000000000 */
[--C-:B------:R-:W-:Y:S01]  /*6cf0*/  @!P6 IMAD.IADD R121, R121, 0x1, -R247.reuse ;  /* 0x000000017979e824 */ /* 0x100fe200078e0af7 */
[----:B------:R-:W-:Y:S01]  /*6d00*/  LOP3.LUT R5, R2, 0x104, RZ, 0xfc, !PT ;  /* 0x0000010402057812 */ /* 0x000fe200078efcff */
[----:B------:R-:W-:Y:S01]  /*6d10*/  @!P4 IMAD.IADD R123, R123, 0x1, -R247 ;  /* 0x000000017b7bc824 */ /* 0x000fe200078e0af7 */
[----:B------:R-:W-:Y:S01]  /*6d20*/  ISETP.GE.AND P6, PT, R128, RZ, PT ;  /* 0x000000ff8000720c */ /* 0x000fe20003fc6270 */
[----:B------:R-:W-:Y:S01]  /*6d30*/  IMAD.HI.U32 R3, R0, R125, RZ ;  /* 0x0000007d00037227 */ /* 0x000fe200078e00ff */
[----:B------:R-:W-:-:S03]  /*6d40*/  IABS R126, R5 ;  /* 0x00000005007e7213 */ /* 0x000fc60000000000 */
[----:B------:R-:W-:Y:S01]  /*6d50*/  @!P5 IMAD.IADD R122, R122, 0x1, -R247 ;  /* 0x000000017a7ad824 */ /* 0x000fe200078e0af7 */
[----:B------:R-:W-:Y:S01]  /*6d60*/  ISETP.GE.AND P5, PT, R129, RZ, PT ;  /* 0x000000ff8100720c */ /* 0x000fe20003fa6270 */
[----:B------:R-:W-:Y:S01]  /*6d70*/  @!P3 IMAD.MOV R121, RZ, RZ, -R121 ;  /* 0x000000ffff79b224 */ /* 0x000fe200078e0a79 */
[C---:B------:R-:W-:Y:S01]  /*6d80*/  ISETP.GT.U32.AND P3, PT, R247.reuse, R123, PT ;  /* 0x0000007bf700720c */ /* 0x040fe20003f64070 */
[----:B------:R-:W-:Y:S01]  /*6d90*/  IMAD.MOV R4, RZ, RZ, -R3 ;  /* 0x000000ffff047224 */ /* 0x000fe200078e0a03 */
[----:B------:R-:W-:Y:S01]  /*6da0*/  ISETP.GT.U32.AND P4, PT, R247, R122, PT ;  /* 0x0000007af700720c */ /* 0x000fe20003f84070 */
[----:B------:R-:W-:Y:S01]  /*6db0*/  IMAD.HI.U32 R3, R0, R126, RZ ;  /* 0x0000007e00037227 */ /* 0x000fe200078e00ff */
[----:B------:R-:W-:-:S03]  /*6dc0*/  IABS R129, R133 ;  /* 0x0000008500817213 */ /* 0x000fc60000000000 */
[----:B------:R-:W-:Y:S01]  /*6dd0*/  @!P1 IMAD.MOV R120, RZ, RZ, -R120 ;  /* 0x000000ffff789224 */ /* 0x000fe200078e0a78 */
[C---:B------:R-:W-:Y:S01]  /*6de0*/  ISETP.GT.U32.AND P1, PT, R247.reuse, R124, PT ;  /* 0x0000007cf700720c */ /* 0x040fe20003f24070 */
[----:B------:R-:W-:Y:S02]  /*6df0*/  IMAD.MOV R3, RZ, RZ, -R3 ;  /* 0x000000ffff037224 */ /* 0x000fe400078e0a03 */
[C---:B------:R-:W-:Y:S02]  /*6e00*/  IMAD R125, R247.reuse, R4, R125 ;  /* 0x00000004f77d7224 */ /* 0x040fe400078e027d */
[----:B------:R-:W-:Y:S02]  /*6e10*/  IMAD R126, R247, R3, R126 ;  /* 0x00000003f77e7224 */ /* 0x000fe400078e027e */
[--C-:B------:R-:W-:Y:S02]  /*6e20*/  @!P3 IMAD.IADD R123, R123, 0x1, -R247.reuse ;  /* 0x000000017b7bb824 */ /* 0x100fe400078e0af7 */
[----:B------:R-:W-:Y:S01]  /*6e30*/  @!P4 IMAD.IADD R122, R122, 0x1, -R247 ;  /* 0x000000017a7ac824 */ /* 0x000fe200078e0af7 */
[C---:B------:R-:W-:Y:S01]  /*6e40*/  ISETP.GT.U32.AND P3, PT, R247.reuse, R126, PT ;  /* 0x0000007ef700720c */ /* 0x040fe20003f64070 */
[----:B------:R-:W-:Y:S01]  /*6e50*/  @!P2 IMAD.MOV R119, RZ, RZ, -R119 ;  /* 0x000000ffff77a224 */ /* 0x000fe200078e0a77 */
[----:B------:R-:W-:Y:S01]  /*6e60*/  ISETP.GT.U32.AND P4, PT, R247, R125, PT ;  /* 0x0000007df700720c */ /* 0x000fe20003f84070 */
[----:B------:R-:W-:Y:S01]  /*6e70*/  @!P1 IMAD.IADD R124, R124, 0x1, -R247 ;  /* 0x000000017c7c9824 */ /* 0x000fe200078e0af7 */
[----:B------:R-:W-:Y:S01]  /*6e80*/  ISETP.GE.AND P2, PT, R127, RZ, PT ;  /* 0x000000ff7f00720c */ /* 0x000fe20003f46270 */
[----:B------:R-:W-:Y:S01]  /*6e90*/  IMAD.HI.U32 R4, R0, R129, RZ ;  /* 0x0000008100047227 */ /* 0x000fe200078e00ff */
[----:B------:R-:W-:-:S02]  /*6ea0*/  IABS R127, R132 ;  /* 0x00000084007f7213 */ /* 0x000fc40000000000 */
[----:B------:R-:W-:Y:S01]  /*6eb0*/  ISETP.GT.U32.AND P1, PT, R247, R124, PT ;  /* 0x0000007cf700720c */ /* 0x000fe20003f24070 */
[----:B------:R-:W-:Y:S02]  /*6ec0*/  IMAD.MOV R4, RZ, RZ, -R4 ;  /* 0x000000ffff047224 */ /* 0x000fe400078e0a04 */
[----:B------:R-:W-:-:S04]  /*6ed0*/  IMAD.HI.U32 R3, R0, R127, RZ ;  /* 0x0000007f00037227 */ /* 0x000fc800078e00ff */
[--C-:B------:R-:W-:Y:S02]  /*6ee0*/  @!P3 IMAD.IADD R126, R126, 0x1, -R247.reuse ;  /* 0x000000017e7eb824 */ /* 0x100fe400078e0af7 */
[----:B------:R-:W-:Y:S01]  /*6ef0*/  @!P4 IMAD.IADD R125, R125, 0x1, -R247 ;  /* 0x000000017d7dc824 */ /* 0x000fe200078e0af7 */
[----:B------:R-:W-:Y:S01]  /*6f00*/  ISETP.GE.AND P4, PT, R5, RZ, PT ;  /* 0x000000ff0500720c */ /* 0x000fe20003f86270 */
[----:B------:R-:W-:Y:S01]  /*6f10*/  IMAD.MOV R128, RZ, RZ, -R3 ;  /* 0x000000ffff807224 */ /* 0x000fe200078e0a03 */
[----:B------:R-:W-:Y:S01]  /*6f20*/  ISETP.GT.U32.AND P3, PT, R247, R126, PT ;  /* 0x0000007ef700720c */ /* 0x000fe20003f64070 */
[----:B------:R-:W-:-:S04]  /*6f30*/  IMAD.HI.U32 R5, R0, R130, RZ ;  /* 0x0000008200057227 */ /* 0x000fc800078e00ff */
[----:B------:R-:W-:Y:S02]  /*6f40*/  IMAD R127, R247, R128, R127 ;  /* 0x00000080f77f7224 */ /* 0x000fe400078e027f */
[----:B------:R-:W-:Y:S01]  /*6f50*/  @!P1 IMAD.IADD R124, R124, 0x1, -R247 ;  /* 0x000000017c7c9824 */ /* 0x000fe200078e0af7 */
[----:B------:R-:W-:Y:S01]  /*6f60*/  ISETP.GE.AND P1, PT, R131, RZ, PT ;  /* 0x000000ff8300720c */ /* 0x000fe20003f26270 */
[----:B------:R-:W-:Y:S01]  /*6f70*/  IMAD.MOV R5, RZ, RZ, -R5 ;  /* 0x000000ffff057224 */ /* 0x000fe200078e0a05 */
[----:B------:R-:W-:Y:S01]  /*6f80*/  IABS R131, R135 ;  /* 0x0000008700837213 */ /* 0x000fe20000000000 */
[C---:B------:R-:W-:Y:S02]  /*6f90*/  IMAD R128, R247.reuse, R4, R129 ;  /* 0x00000004f7807224 */ /* 0x040fe400078e0281 */
[C---:B------:R-:W-:Y:S01]  /*6fa0*/  IMAD R129, R247.reuse, R5, R130 ;  /* 0x00000005f7817224 */ /* 0x040fe200078e0282 */
[----:B------:R-:W-:Y:S01]  /*6fb0*/  LOP3.LUT R5, R2, 0x10c, RZ, 0xfc, !PT ;  /* 0x0000010c02057812 */ /* 0x000fe200078efcff */
[----:B------:R-:W-:Y:S01]  /*6fc0*/  @!P5 IMAD.MOV R124, RZ, RZ, -R124 ;  /* 0x000000ffff7cd224 */ /* 0x000fe200078e0a7c */
[C---:B------:R-:W-:Y:S01]  /*6fd0*/  ISETP.GT.U32.AND P5, PT, R247.reuse, R128, PT ;  /* 0x00000080f700720c */ /* 0x040fe20003fa4070 */
[----:B------:R-:W-:Y:S01]  /*6fe0*/  @!P3 IMAD.IADD R126, R126, 0x1, -R247 ;  /* 0x000000017e7eb824 */ /* 0x000fe200078e0af7 */
[C---:B------:R-:W-:Y:S01]  /*6ff0*/  ISETP.GT.U32.AND P3, PT, R247.reuse, R129, PT ;  /* 0x00000081f700720c */ /* 0x040fe20003f64070 */
[----:B------:R-:W-:Y:S01]  /*7000*/  @!P2 IMAD.MOV R122, RZ, RZ, -R122 ;  /* 0x000000ffff7aa224 */ /* 0x000fe200078e0a7a */
[----:B------:R-:W-:Y:S01]  /*7010*/  IABS R130, R5 ;  /* 0x0000000500827213 */ /* 0x000fe20000000000 */
[----:B------:R-:W-:Y:S01]  /*7020*/  @!P6 IMAD.MOV R123, RZ, RZ, -R123 ;  /* 0x000000ffff7be224 */ /* 0x000fe200078e0a7b */
[C---:B------:R-:W-:Y:S01]  /*7030*/  ISETP.GT.U32.AND P2, PT, R247.reuse, R125, PT ;  /* 0x0000007df700720c */ /* 0x040fe20003f44070 */
[----:B------:R-:W-:Y:S01]  /*7040*/  @!P4 IMAD.MOV R126, RZ, RZ, -R126 ;  /* 0x000000ffff7ec224 */ /* 0x000fe200078e0a7e */
[----:B------:R-:W-:Y:S01]  /*7050*/  ISETP.GT.U32.AND P6, PT, R247, R127, PT ;  /* 0x0000007ff700720c */ /* 0x000fe20003fc4070 */
[----:B------:R-:W-:-:S04]  /*7060*/  IMAD.HI.U32 R3, R0, R130, RZ ;  /* 0x0000008200037227 */ /* 0x000fc800078e00ff */
[--C-:B------:R-:W-:Y:S02]  /*7070*/  @!P5 IMAD.IADD R128, R128, 0x1, -R247.reuse ;  /* 0x000000018080d824 */ /* 0x100fe400078e0af7 */
[----:B------:R-:W-:Y:S02]  /*7080*/  @!P3 IMAD.IADD R129, R129, 0x1, -R247 ;  /* 0x000000018181b824 */ /* 0x000fe400078e0af7 */
[----:B------:R-:W-:Y:S01]  /*7090*/  IMAD.MOV R4, RZ, RZ, -R3 ;  /* 0x000000ffff047224 */ /* 0x000fe200078e0a03 */
[----:B------:R-:W-:Y:S01]  /*70a0*/  ISETP.GT.U32.AND P3, PT, R247, R128, PT ;  /* 0x00000080f700720c */ /* 0x000fe20003f64070 */
[----:B------:R-:W-:-:S04]  /*70b0*/  IMAD.HI.U32 R3, R0, R131, RZ ;  /* 0x0000008300037227 */ /* 0x000fc800078e00ff */
[----:B------:R-:W-:Y:S02]  /*70c0*/  IMAD R130, R247, R4, R130 ;  /* 0x00000004f7827224 */ /* 0x000fe400078e0282 */
[----:B------:R-:W-:Y:S02]  /*70d0*/  IMAD.MOV R4, RZ, RZ, -R3 ;  /* 0x000000ffff047224 */ /* 0x000fe400078e0a03 */
[----:B------:R-:W-:Y:S01]  /*70e0*/  @!P2 IMAD.IADD R125, R125, 0x1, -R247 ;  /* 0x000000017d7da824 */ /* 0x000fe200078e0af7 */
[----:B------:R-:W-:Y:S01]  /*70f0*/  ISETP.GE.AND P2, PT, R132, RZ, PT ;  /* 0x000000ff8400720c */ /* 0x000fe20003f46270 */
[----:B------:R-:W-:Y:S01]  /*7100*/  IMAD R131, R247, R4, R131 ;  /* 0x00000004f7837224 */ /* 0x000fe200078e0283 */
[----:B------:R-:W-:Y:S01]  /*7110*/  IABS R132, R136 ;  /* 0x0000008800847213 */ /* 0x000fe20000000000 */
[--C-:B------:R-:W-:Y:S02]  /*7120*/  @!P3 IMAD.IADD R128, R128, 0x1, -R247.reuse ;  /* 0x000000018080b824 */ /* 0x100fe400078e0af7 */
[----:B------:R-:W-:Y:S01]  /*7130*/  @!P6 IMAD.IADD R127, R127, 0x1, -R247 ;  /* 0x000000017f7fe824 */ /* 0x000fe200078e0af7 */
[----:B------:R-:W-:Y:S01]  /*7140*/  ISETP.GT.U32.AND P3, PT, R247, R131, PT ;  /* 0x00000083f700720c */ /* 0x000fe20003f64070 */
[----:B------:R-:W-:Y:S01]  /*7150*/  IMAD.HI.U32 R3, R0, R132, RZ ;  /* 0x0000008400037227 */ /* 0x000fe200078e00ff */
[----:B------:R-:W-:-:S02]  /*7160*/  ISETP.GE.AND P6, PT, R133, RZ, PT ;  /* 0x000000ff8500720c */ /* 0x000fc40003fc6270 */
[C---:B------:R-:W-:Y:S01]  /*7170*/  ISETP.GT.U32.AND P5, PT, R247.reuse, R127, PT ;  /* 0x0000007ff700720c */ /* 0x040fe20003fa4070 */
[----:B------:R-:W-:Y:S01]  /*7180*/  IMAD.MOV R4, RZ, RZ, -R3 ;  /* 0x000000ffff047224 */ /* 0x000fe200078e0a03 */
[----:B------:R-:W-:Y:S01]  /*7190*/  IABS R133, R137 ;  /* 0x0000008900857213 */ /* 0x000fe20000000000 */
[----:B------:R-:W-:Y:S01]  /*71a0*/  @!P1 IMAD.MOV R125, RZ, RZ, -R125 ;  /* 0x000000ffff7d9224 */ /* 0x000fe200078e0a7d */
[C---:B------:R-:W-:Y:S01]  /*71b0*/  ISETP.GT.U32.AND P1, PT, R247.reuse, R129, PT ;  /* 0x00000081f700720c */ /* 0x040fe20003f24070 */
[----:B------:R-:W-:Y:S02]  /*71c0*/  IMAD R132, R247, R4, R132 ;  /* 0x00000004f7847224 */ /* 0x000fe400078e0284 */
[----:B------:R-:W-:-:S04]  /*71d0*/  IMAD.HI.U32 R3, R0, R133, RZ ;  /* 0x0000008500037227 */ /* 0x000fc800078e00ff */
[----:B------:R-:W-:Y:S02]  /*71e0*/  @!P3 IMAD.IADD R131, R131, 0x1, -R247 ;  /* 0x000000018383b824 */ /* 0x000fe400078e0af7 */
[----:B------:R-:W-:Y:S02]  /*71f0*/  IMAD.MOV R4, RZ, RZ, -R3 ;  /* 0x000000ffff047224 */ /* 0x000fe400078e0a03 */
[----:B------:R-:W-:Y:S01]  /*7200*/  @!P5 IMAD.IADD R127, R127, 0x1, -R247 ;  /* 0x000000017f7fd824 */ /* 0x000fe200078e0af7 */
[C---:B------:R-:W-:Y:S01]  /*7210*/  ISETP.GT.U32.AND P3, PT, R247.reuse, R131, PT ;  /* 0x00000083f700720c */ /* 0x040fe20003f64070 */
[C---:B------:R-:W-:Y:S01]  /*7220*/  IMAD R133, R247.reuse, R4, R133 ;  /* 0x00000004f7857224 */ /* 0x040fe200078e0285 */
[----:B------:R-:W-:Y:S01]  /*7230*/  ISETP.GT.U32.AND P5, PT, R247, R130, PT ;  /* 0x00000082f700720c */ /* 0x000fe20003fa4070 */
[----:B------:R-:W-:Y:S01]  /*7240*/  @!P1 IMAD.IADD R129, R129, 0x1, -R247 ;  /* 0x0000000181819824 */ /* 0x000fe200078e0af7 */
[----:B------:R-:W-:Y:S01]  /*7250*/  ISETP.GE.AND P1, PT, R134, RZ, PT ;  /* 0x000000ff8600720c */ /* 0x000fe20003f26270 */
[----:B------:R-:W-:Y:S01]  /*7260*/  @!P2 IMAD.MOV R127, RZ, RZ, -R127 ;  /* 0x000000ffff7fa224 */ /* 0x000fe200078e0a7f */
[----:B------:R-:W-:Y:S01]  /*7270*/  IABS R134, R138 ;  /* 0x0000008a00867213 */ /* 0x000fe20000000000 */
[----:B------:R-:W-:Y:S01]  /*7280*/  @!P6 IMAD.MOV R128, RZ, RZ, -R128 ;  /* 0x000000ffff80e224 */ /* 0x000fe200078e0a80 */
[----:B------:R-:W-:-:S02]  /*7290*/  ISETP.GT.U32.AND P2, PT, R247, R132, PT ;  /* 0x00000084f700720c */ /* 0x000fc40003f44070 */
[----:B------:R-:W-:Y:S01]  /*72a0*/  ISETP.GE.AND P6, PT, R135, RZ, PT ;  /* 0x000000ff8700720c */ /* 0x000fe20003fc6270 */
[----:B------:R-:W-:-:S04]  /*72b0*/  IMAD.HI.U32 R3, R0, R134, RZ ;  /* 0x0000008600037227 */ /* 0x000fc800078e00ff */
[--C-:B------:R-:W-:Y:S01]  /*72c0*/  @!P3 IMAD.IADD R131, R131, 0x1, -R247.reuse ;  /* 0x000000018383b824 */ /* 0x100fe200078e0af7 */
[----:B------:R-:W-:Y:S01]  /*72d0*/  ISETP.GT.U32.AND P3, PT, R247, R133, PT ;  /* 0x00000085f700720c */ /* 0x000fe20003f64070 */
        /* <DEDUP_REMOVED lines=8> */
[----:B------:R-:W-:Y:S01]  /*7360*/  @!P6 IMAD.MOV R131, RZ, RZ, -R131 ;  /* 0x000000ffff83e224 */ /* 0x000fe200078e0a83 */
        /* <DEDUP_REMOVED lines=9> */
[----:B------:R-:W-:Y:S01]  /*7400*/  @!P4 IMAD.IADD R130, R130, 0x1, -R247 ;  /* 0x000000018282c824 */ /* 0x000fe200078e0af7 */
[----:B------:R-:W-:Y:S01]  /*7410*/  ISETP.GE.AND P4, PT, R137, RZ, PT ;  /* 0x000000ff8900720c */ /* 0x000fe20003f86270 */
[----:B------:R-:W-:Y:S01]  /*7420*/  IMAD R135, R247, R4, R135 ;  /* 0x00000004f7877224 */ /* 0x000fe200078e0287 */
[----:B------:R-:W-:Y:S01]  /*7430*/  IABS R137, R140 ;  /* 0x0000008c00897213 */ /* 0x000fe20000000000 */
[--C-:B------:R-:W-:Y:S02]  /*7440*/  @!P6 IMAD.IADD R134, R134, 0x1, -R247.reuse ;  /* 0x000000018686e824 */ /* 0x100fe400078e0af7 */
[----:B------:R-:W-:Y:S01]  /*7450*/  @!P2 IMAD.IADD R132, R132, 0x1, -R247 ;  /* 0x000000018484a824 */ /* 0x000fe200078e0af7 */
[----:B------:R-:W-:Y:S01]  /*7460*/  ISETP.GE.AND P2, PT, R5, RZ, PT ;  /* 0x000000ff0500720c */ /* 0x000fe20003f46270 */
[----:B------:R-:W-:Y:S01]  /*7470*/  IMAD.HI.U32 R3, R0, R136, RZ ;  /* 0x0000008800037227 */ /* 0x000fe200078e00ff */
[----:B------:R-:W-:-:S02]  /*7480*/  LOP3.LUT R5, R2, 0x11c, RZ, 0xfc, !PT ;  /* 0x0000011c02057812 */ /* 0x000fc400078efcff */
[----:B------:R-:W-:Y:S01]  /*7490*/  ISETP.GT.U32.AND P6, PT, R247, R134, PT ;  /* 0x00000086f700720c */ /* 0x000fe20003fc4070 */
[----:B------:R-:W-:Y:S01]  /*74a0*/  @!P3 IMAD.IADD R133, R133, 0x1, -R247 ;  /* 0x000000018585b824 */ /* 0x000fe200078e0af7 */
[----:B------:R-:W-:Y:S01]  /*74b0*/  ISETP.GT.U32.AND P3, PT, R247, R135, PT ;  /* 0x00000087f700720c */ /* 0x000fe20003f64070 */
[----:B------:R-:W-:Y:S01]  /*74c0*/  @!P5 IMAD.MOV R130, RZ, RZ, -R130 ;  /* 0x000000ffff82d224 */ /* 0x000fe200078e0a82 */
[----:B------:R-:W-:Y:S01]  /*74d0*/  ISETP.GE.AND P5, PT, R138, RZ, PT ;  /* 0x000000ff8a00720c */ /* 0x000fe20003fa6270 */
[----:B------:R-:W-:Y:S01]  /*74e0*/  IMAD.MOV R3, RZ, RZ, -R3 ;  /* 0x000000ffff037224 */ /* 0x000fe200078e0a03 */
[----:B------:R-:W-:Y:S01]  /*74f0*/  IABS R138, R5 ;  /* 0x00000005008a7213 */ /* 0x000fe20000000000 */
[----:B------:R-:W-:-:S04]  /*7500*/  IMAD.HI.U32 R4, R0, R137, RZ ;  /* 0x0000008900047227 */ /* 0x000fc800078e00ff */
[----:B------:R-:W-:Y:S02]  /*7510*/  IMAD R136, R247, R3, R136 ;  /* 0x00000003f7887224 */ /* 0x000fe400078e0288 */
[----:B------:R-:W-:-:S04]  /*7520*/  IMAD.HI.U32 R3, R0, R138, RZ ;  /* 0x0000008a00037227 */ /* 0x000fc800078e00ff */
[--C-:B------:R-:W-:Y:S02]  /*7530*/  @!P3 IMAD.IADD R135, R135, 0x1, -R247.reuse ;  /* 0x000000018787b824 */ /* 0x100fe400078e0af7 */
[----:B------:R-:W-:Y:S01]  /*7540*/  @!P6 IMAD.IADD R134, R134, 0x1, -R247 ;  /* 0x000000018686e824 */ /* 0x000fe200078e0af7 */
[C---:B------:R-:W-:Y:S01]  /*7550*/  ISETP.GT.U32.AND P6, PT, R247.reuse, R136, PT ;  /* 0x00000088f700720c */ /* 0x040fe20003fc4070 */
[----:B------:R-:W-:Y:S01]  /*7560*/  IMAD.MOV R3, RZ, RZ, -R3 ;  /* 0x000000ffff037224 */ /* 0x000fe200078e0a03 */
[C---:B------:R-:W-:Y:S01]  /*7570*/  ISETP.GT.U32.AND P3, PT, R247.reuse, R135, PT ;  /* 0x00000087f700720c */ /* 0x040fe20003f64070 */
[----:B------:R-:W-:Y:S02]  /*7580*/  IMAD.MOV R4, RZ, RZ, -R4 ;  /* 0x000000ffff047224 */ /* 0x000fe400078e0a04 */
[----:B------:R-:W-:Y:S02]  /*7590*/  IMAD R138, R247, R3, R138 ;  /* 0x00000003f78a7224 */ /* 0x000fe400078e028a */
[----:B------:R-:W-:Y:S01]  /*75a0*/  @!P1 IMAD.MOV R132, RZ, RZ, -R132 ;  /* 0x000000ffff849224 */ /* 0x000fe200078e0a84 */
[----:B------:R-:W-:Y:S01]  /*75b0*/  ISETP.GE.AND P1, PT, R139, RZ, PT ;  /* 0x000000ff8b00720c */ /* 0x000fe20003f26270 */
[----:B------:R-:W-:Y:S01]  /*75c0*/  IMAD R137, R247, R4, R137 ;  /* 0x00000004f7897224 */ /* 0x000fe200078e0289 */
[----:B------:R-:W-:Y:S01]  /*75d0*/  IABS R139, R143 ;  /* 0x0000008f008b7213 */ /* 0x000fe20000000000 */
[----:B------:R-:W-:-:S02]  /*75e0*/  @!P5 IMAD.MOV R134, RZ, RZ, -R134 ;  /* 0x000000ffff86d224 */ /* 0x000fc400078e0a86 */
[--C-:B------:R-:W-:Y:S01]  /*75f0*/  @!P6 IMAD.IADD R136, R136, 0x1, -R247.reuse ;  /* 0x000000018888e824 */ /* 0x100fe200078e0af7 */
[----:B------:R-:W-:Y:S01]  /*7600*/  ISETP.GT.U32.AND P5, PT, R247, R137, PT ;  /* 0x00000089f700720c */ /* 0x000fe20003fa4070 */
[----:B------:R-:W-:Y:S01]  /*7610*/  @!P3 IMAD.IADD R135, R135, 0x1, -R247 ;  /* 0x000000018787b824 */ /* 0x000fe200078e0af7 */
[C---:B------:R-:W-:Y:S01]  /*7620*/  ISETP.GT.U32.AND P3, PT, R247.reuse, R138, PT ;  /* 0x0000008af700720c */ /* 0x040fe20003f64070 */
[----:B------:R-:W-:Y:S01]  /*7630*/  IMAD.HI.U32 R3, R0, R139, RZ ;  /* 0x0000008b00037227 */ /* 0x000fe200078e00ff */
[----:B------:R-:W-:-:S03]  /*7640*/  ISETP.GT.U32.AND P6, PT, R247, R136, PT ;  /* 0x00000088f700720c */ /* 0x000fc60003fc4070 */
[----:B------:R-:W-:-:S04]  /*7650*/  IMAD.HI.U32 R4, R0, R141, RZ ;  /* 0x0000008d00047227 */ /* 0x000fc800078e00ff */
[----:B------:R-:W-:Y:S01]  /*7660*/  @!P4 IMAD.MOV R133, RZ, RZ, -R133 ;  /* 0x000000ffff85c224 */ /* 0x000fe200078e0a85 */
[----:B------:R-:W-:Y:S01]  /*7670*/  ISETP.GE.AND P4, PT, R140, RZ, PT ;  /* 0x000000ff8c00720c */ /* 0x000fe20003f86270 */
[----:B------:R-:W-:Y:S01]  /*7680*/  @!P2 IMAD.MOV R135, RZ, RZ, -R135 ;  /* 0x000000ffff87a224 */ /* 0x000fe200078e0a87 */
[----:B------:R-:W-:Y:S01]  /*7690*/  ISETP.GE.AND P2, PT, R5, RZ, PT ;  /* 0x000000ff0500720c */ /* 0x000fe20003f46270 */
[----:B------:R-:W-:Y:S02]  /*76a0*/  @!P3 IMAD.IADD R138, R138, 0x1, -R247 ;  /* 0x000000018a8ab824 */ /* 0x000fe400078e0af7 */
[----:B------:R-:W-:Y:S02]  /*76b0*/  IMAD.MOV R140, RZ, RZ, -R3 ;  /* 0x000000ffff8c7224 */ /* 0x000fe400078e0a03 */
[----:B------:R-:W-:Y:S01]  /*76c0*/  IMAD.HI.U32 R5, R0, R142, RZ ;  /* 0x0000008e00057227 */ /* 0x000fe200078e00ff */
[----:B------:R-:W-:-:S03]  /*76d0*/  ISETP.GT.U32.AND P3, PT, R247, R138, PT ;  /* 0x0000008af700720c */ /* 0x000fc60003f64070 */
[----:B------:R-:W-:Y:S02]  /*76e0*/  IMAD.MOV R4, RZ, RZ, -R4 ;  /* 0x000000ffff047224 */ /* 0x000fe400078e0a04 */
[----:B------:R-:W-:Y:S02]  /*76f0*/  IMAD R139, R247, R140, R139 ;  /* 0x0000008cf78b7224 */ /* 0x000fe400078e028b */
[----:B------:R-:W-:Y:S01]  /*7700*/  @!P6 IMAD.IADD R136, R136, 0x1, -R247 ;  /* 0x000000018888e824 */ /* 0x000fe200078e0af7 */
[----:B------:R-:W-:Y:S01]  /*7710*/  ISETP.GE.AND P6, PT, R143, RZ, PT ;  /* 0x000000ff8f00720c */ /* 0x000fe20003fc6270 */
[----:B------:R-:W-:Y:S01]  /*7720*/  IMAD.MOV R5, RZ, RZ, -R5 ;  /* 0x000000ffff057224 */ /* 0x000fe200078e0a05 */
[----:B------:R-:W-:Y:S01]  /*7730*/  IABS R143, R146 ;  /* 0x00000092008f7213 */ /* 0x000fe20000000000 */
[----:B------:R-:W-:Y:S02]  /*7740*/  IMAD R140, R247, R4, R141 ;  /* 0x00000004f78c7224 */ /* 0x000fe400078e028d */
[----:B------:R-:W-:-:S02]  /*7750*/  @!P5 IMAD.IADD R137, R137, 0x1, -R247 ;  /* 0x000000018989d824 */ /* 0x000fc400078e0af7 */
[C---:B------:R-:W-:Y:S01]  /*7760*/  IMAD R141, R247.reuse, R5, R142 ;  /* 0x00000005f78d7224 */ /* 0x040fe200078e028e */
[----:B------:R-:W-:Y:S01]  /*7770*/  LOP3.LUT R5, R2, 0x124, RZ, 0xfc, !PT ;  /* 0x0000012402057812 */ /* 0x000fe200078efcff */
[----:B------:R-:W-:Y:S01]  /*7780*/  @!P1 IMAD.MOV R136, RZ, RZ, -R136 ;  /* 0x000000ffff889224 */ /* 0x000fe200078e0a88 */
[C---:B------:R-:W-:Y:S01]  /*7790*/  ISETP.GT.U32.AND P1, PT, R247.reuse, R140, PT ;  /* 0x0000008cf700720c */ /* 0x040fe20003f24070 */
[----:B------:R-:W-:Y:S01]  /*77a0*/  @!P3 IMAD.IADD R138, R138, 0x1, -R247 ;  /* 0x000000018a8ab824 */ /* 0x000fe200078e0af7 */
[C---:B------:R-:W-:Y:S01]  /*77b0*/  ISETP.GT.U32.AND P5, PT, R247.reuse, R137, PT ;  /* 0x00000089f700720c */ /* 0x040fe20003fa4070 */
[----:B------:R-:W-:Y:S01]  /*77c0*/  IMAD.HI.U32 R4, R0, R143, RZ ;  /* 0x0000008f00047227 */ /* 0x000fe200078e00ff */
[----:B------:R-:W-:Y:S02]  /*77d0*/  ISETP.GT.U32.AND P3, PT, R247, R141, PT ;  /* 0x0000008df700720c */ /* 0x000fe40003f64070 */
[----:B------:R-:W-:Y:S01]  /*77e0*/  IABS R142, R5 ;  /* 0x00000005008e7213 */ /* 0x000fe20000000000 */
[----:B------:R-:W-:-:S02]  /*77f0*/  IMAD.MOV R4, RZ, RZ, -R4 ;  /* 0x000000ffff047224 */ /* 0x000fc400078e0a04 */
[----:B------:R-:W-:Y:S02]  /*7800*/  @!P2 IMAD.MOV R138, RZ, RZ, -R138 ;  /* 0x000000ffff8aa224 */ /* 0x000fe400078e0a8a */
[----:B------:R-:W-:Y:S02]  /*7810*/  IMAD R143, R247, R4, R143 ;  /* 0x00000004f78f7224 */ /* 0x000fe400078e028f */
[--C-:B------:R-:W-:Y:S02]  /*7820*/  @!P1 IMAD.IADD R140, R140, 0x1, -R247.reuse ;  /* 0x000000018c8c9824 */ /* 0x100fe400078e0af7 */
[--C-:B------:R-:W-:Y:S01]  /*7830*/  @!P5 IMAD.IADD R137, R137, 0x1, -R247.reuse ;  /* 0x000000018989d824 */ /* 0x100fe200078e0af7 */
[----:B------:R-:W-:Y:S01]  /*7840*/  ISETP.GT.U32.AND P5, PT, R247, R139, PT ;  /* 0x0000008bf700720c */ /* 0x000fe20003fa4070 */
[----:B------:R-:W-:Y:S01]  /*7850*/  @!P3 IMAD.IADD R141, R141, 0x1, -R247 ;  /* 0x000000018d8db824 */ /* 0x000fe200078e0af7 */
[----:B------:R-:W-:Y:S01]  /*7860*/  ISETP.GT.U32.AND P3, PT, R247, R140, PT ;  /* 0x0000008cf700720c */ /* 0x000fe20003f64070 */
[----:B------:R-:W-:-:S03]  /*7870*/  IMAD.HI.U32 R3, R0, R142, RZ ;  /* 0x0000008e00037227 */ /* 0x000fc600078e00ff */
[----:B------:R-:W-:Y:S01]  /*7880*/  ISETP.GT.U32.AND P2, PT, R247, R141, PT ;  /* 0x0000008df700720c */ /* 0x000fe20003f44070 */
[----:B------:R-:W-:Y:S01]  /*7890*/  @!P4 IMAD.MOV R137, RZ, RZ, -R137 ;  /* 0x000000ffff89c224 */ /* 0x000fe200078e0a89 */
[----:B------:R-:W-:Y:S01]  /*78a0*/  ISETP.GE.AND P4, PT, R144, RZ, PT ;  /* 0x000000ff9000720c */ /* 0x000fe20003f86270 */
[----:B------:R-:W-:Y:S01]  /*78b0*/  IMAD.MOV R3, RZ, RZ, -R3 ;  /* 0x000000ffff037224 */ /* 0x000fe200078e0a03 */
[----:B------:R-:W-:-:S03]  /*78c0*/  IABS R144, R147 ;  /* 0x0000009300907213 */ /* 0x000fc60000000000 */
[--C-:B------:R-:W-:Y:S01]  /*78d0*/  @!P5 IMAD.IADD R139, R139, 0x1, -R247.reuse ;  /* 0x000000018b8bd824 */ /* 0x100fe200078e0af7 */
[----:B------:R-:W-:Y:S01]  /*78e0*/  ISETP.GE.AND P5, PT, R145, RZ, PT ;  /* 0x000000ff9100720c */ /* 0x000fe20003fa6270 */
[----:B------:R-:W-:Y:S01]  /*78f0*/  @!P3 IMAD.IADD R140, R140, 0x1, -R247 ;  /* 0x000000018c8cb824 */ /* 0x000fe200078e0af7 */
[C---:B------:R-:W-:Y:S01]  /*7900*/  ISETP.GT.U32.AND P3, PT, R247.reuse, R143, PT ;  /* 0x0000008ff700720c */ /* 0x040fe20003f64070 */
[C---:B------:R-:W-:Y:S01]  /*7910*/  IMAD R142, R247.reuse, R3, R142 ;  /* 0x00000003f78e7224 */ /* 0x040fe200078e028e */
[----:B------:R-:W-:Y:S01]  /*7920*/  ISETP.GT.U32.AND P1, PT, R247, R139, PT ;  /* 0x0000008bf700720c */ /* 0x000fe20003f24070 */
[----:B------:R-:W-:Y:S01]  /*7930*/  IMAD.HI.U32 R3, R0, R144, RZ ;  /* 0x0000009000037227 */ /* 0x000fe200078e00ff */
[----:B------:R-:W-:-:S03]  /*7940*/  IABS R145, R148 ;  /* 0x0000009400917213 */ /* 0x000fc60000000000 */
[----:B------:R-:W-:Y:S02]  /*7950*/  IMAD.MOV R4, RZ, RZ, -R3 ;  /* 0x000000ffff047224 */ /* 0x000fe400078e0a03 */
[----:B------:R-:W-:-:S04]  /*7960*/  IMAD.HI.U32 R3, R0, R145, RZ ;  /* 0x0000009100037227 */ /* 0x000fc800078e00ff */
[--C-:B------:R-:W-:Y:S02]  /*7970*/  @!P3 IMAD.IADD R143, R143, 0x1, -R247.reuse ;  /* 0x000000018f8fb824 */ /* 0x100fe400078e0af7 */
[--C-:B------:R-:W-:Y:S01]  /*7980*/  @!P1 IMAD.IADD R139, R139, 0x1, -R247.reuse ;  /* 0x000000018b8b9824 */ /* 0x100fe200078e0af7 */
[----:B------:R-:W-:Y:S01]  /*7990*/  ISETP.GT.U32.AND P1, PT, R247, R142, PT ;  /* 0x0000008ef700720c */ /* 0x000fe20003f24070 */
[----:B------:R-:W-:Y:S01]  /*79a0*/  @!P2 IMAD.IADD R141, R141, 0x1, -R247 ;  /* 0x000000018d8da824 */ /* 0x000fe200078e0af7 */
[----:B------:R-:W-:Y:S01]  /*79b0*/  ISETP.GT.U32.AND P3, PT, R247, R143, PT ;  /* 0x0000008ff700720c */ /* 0x000fe20003f64070 */
[----:B------:R-:W-:Y:S01]  /*79c0*/  @!P6 IMAD.MOV R139, RZ, RZ, -R139 ;  /* 0x000000ffff8be224 */ /* 0x000fe200078e0a8b */
[----:B------:R-:W-:Y:S01]  /*79d0*/  ISETP.GE.AND P6, PT, R146, RZ, PT ;  /* 0x000000ff9200720c */ /* 0x000fe20003fc6270 */
[----:B------:R-:W-:Y:S01]  /*79e0*/  IMAD.MOV R146, RZ, RZ, -R3 ;  /* 0x000000ffff927224 */ /* 0x000fe200078e0a03 */
[----:B------:R-:W-:Y:S01]  /*79f0*/  ISETP.GE.AND P2, PT, R5, RZ, PT ;  /* 0x000000ff0500720c */ /* 0x000fe20003f46270 */
[C---:B------:R-:W-:Y:S01]  /*7a00*/  IMAD R144, R247.reuse, R4, R144 ;  /* 0x00000004f7907224 */ /* 0x040fe200078e0290 */
[----:B------:R-:W-:Y:S01]  /*7a10*/  IABS R5, R149 ;  /* 0x0000009500057213 */ /* 0x000fe20000000000 */
[----:B------:R-:W-:-:S02]  /*7a20*/  IMAD R145, R247, R146, R145 ;  /* 0x00000092f7917224 */ /* 0x000fc400078e0291 */
[----:B------:R-:W-:Y:S01]  /*7a30*/  @!P5 IMAD.MOV R141, RZ, RZ, -R141 ;  /* 0x000000ffff8dd224 */ /* 0x000fe200078e0a8d */
[----:B------:R-:W-:Y:S01]  /*7a40*/  ISETP.GE.AND P5, PT, R147, RZ, PT ;  /* 0x000000ff9300720c */ /* 0x000fe20003fa6270 */
[--C-:B------:R-:W-:Y:S01]  /*7a50*/  @!P1 IMAD.IADD R142, R142, 0x1, -R247.reuse ;  /* 0x000000018e8e9824 */ /* 0x100fe200078e0af7 */
[----:B------:R-:W-:Y:S01]  /*7a60*/  IABS R147, R150 ;  /* 0x0000009600937213 */ /* 0x000fe20000000000 */
[----:B------:R-:W-:Y:S01]  /*7a70*/  @!P3 IMAD.IADD R143, R143, 0x1, -R247 ;  /* 0x000000018f8fb824 */ /* 0x000fe200078e0af7 */
[C---:B------:R-:W-:Y:S01]  /*7a80*/  ISETP.GT.U32.AND P3, PT, R247.reuse, R145, PT ;  /* 0x00000091f700720c */ /* 0x040fe20003f64070 */
[----:B------:R-:W-:Y:S01]  /*7a90*/  @!P4 IMAD.MOV R140, RZ, RZ, -R140 ;  /* 0x000000ffff8cc224 */ /* 0x000fe200078e0a8c */
[C---:B------:R-:W-:Y:S01]  /*7aa0*/  ISETP.GT.U32.AND P1, PT, R247.reuse, R142, PT ;  /* 0x0000008ef700720c */ /* 0x040fe20003f24070 */
[----:B------:R-:W-:Y:S01]  /*7ab0*/  IMAD.HI.U32 R3, R0, R147, RZ ;  /* 0x0000009300037227 */ /* 0x000fe200078e00ff */
[----:B------:R-:W-:-:S03]  /*7ac0*/  ISETP.GT.U32.AND P4, PT, R247, R144, PT ;  /* 0x00000090f700720c */ /* 0x000fc60003f84070 */
[----:B------:R-:W-:-:S04]  /*7ad0*/  IMAD.HI.U32 R4, R0, R5, RZ ;  /* 0x0000000500047227 */ /* 0x000fc800078e00ff */
[----:B------:R-:W-:Y:S02]  /*7ae0*/  IMAD.MOV R4, RZ, RZ, -R4 ;  /* 0x000000ffff047224 */ /* 0x000fe400078e0a04 */
[--C-:B------:R-:W-:Y:S02]  /*7af0*/  @!P3 IMAD.IADD R145, R145, 0x1, -R247.reuse ;  /* 0x000000019191b824 */ /* 0x100fe400078e0af7 */
[----:B------:R-:W-:Y:S01]  /*7b00*/  @!P1 IMAD.IADD R142, R142, 0x1, -R247 ;  /* 0x000000018e8e9824 */ /* 0x000fe200078e0af7 */
[----:B------:R-:W-:Y:S01]  /*7b10*/  ISETP.GE.AND P1, PT, R148, RZ, PT ;  /* 0x000000ff9400720c */ /* 0x000fe20003f26270 */
[----:B------:R-:W-:Y:S01]  /*7b20*/  IMAD.MOV R148, RZ, RZ, -R3 ;  /* 0x000000ffff947224 */ /* 0x000fe200078e0a03 */
[C---:B------:R-:W-:Y:S01]  /*7b30*/  ISETP.GT.U32.AND P3, PT, R247.reuse, R145, PT ;  /* 0x00000091f700720c */ /* 0x040fe20003f64070 */
[----:B------:R-:W-:Y:S02]  /*7b40*/  @!P4 IMAD.IADD R144, R144, 0x1, -R247 ;  /* 0x000000019090c824 */ /* 0x000fe400078e0af7 */
[----:B------:R-:W-:-:S02]  /*7b50*/  IMAD R147, R247, R148, R147 ;  /* 0x00000094f7937224 */ /* 0x000fc400078e0293 */
[C---:B------:R-:W-:Y:S01]  /*7b60*/  IMAD R146, R247.reuse, R4, R5 ;  /* 0x00000004f7927224 */ /* 0x040fe200078e0205 */
[----:B------:R-:W-:Y:S01]  /*7b70*/  IABS R5, R151 ;  /* 0x0000009700057213 */ /* 0x000fe20000000000 */
[----:B------:R-:W-:Y:S01]  /*7b80*/  @!P2 IMAD.MOV R142, RZ, RZ, -R142 ;  /* 0x000000ffff8ea224 */ /* 0x000fe200078e0a8e */
[C---:B------:R-:W-:Y:S01]  /*7b90*/  ISETP.GT.U32.AND P4, PT, R247.reuse, R144, PT ;  /* 0x00000090f700720c */ /* 0x040fe20003f84070 */
[----:B------:R-:W-:Y:S01]  /*7ba0*/  @!P6 IMAD.MOV R143, RZ, RZ, -R143 ;  /* 0x000000ffff8fe224 */ /* 0x000fe200078e0a8f */
[----:B------:R-:W-:Y:S01]  /*7bb0*/  ISETP.GT.U32.AND P2, PT, R247, R146, PT ;  /* 0x00000092f700720c */ /* 0x000fe20003f44070 */
[----:B------:R-:W-:Y:S01]  /*7bc0*/  IMAD.HI.U32 R4, R0, R5, RZ ;  /* 0x0000000500047227 */ /* 0x000fe200078e00ff */
[----:B------:R-:W-:Y:S02]  /*7bd0*/  ISETP.GE.AND P6, PT, R149, RZ, PT ;  /* 0x000000ff9500720c */ /* 0x000fe40003fc6270 */
[----:B------:R-:W-:Y:S01]  /*7be0*/  IABS R149, R152 ;  /* 0x0000009800957213 */ /* 0x000fe20000000000 */
[----:B------:R-:W-:Y:S01]  /*7bf0*/  @!P3 IMAD.IADD R145, R145, 0x1, -R247 ;  /* 0x000000019191b824 */ /* 0x000fe200078e0af7 */
[----:B------:R-:W-:Y:S01]  /*7c00*/  ISETP.GT.U32.AND P3, PT, R247, R147, PT ;  /* 0x00000093f700720c */ /* 0x000fe20003f64070 */
[----:B------:R-:W-:-:S02]  /*7c10*/  IMAD.MOV R4, RZ, RZ, -R4 ;  /* 0x000000ffff047224 */ /* 0x000fc400078e0a04 */
[----:B------:R-:W-:-:S04]  /*7c20*/  IMAD.HI.U32 R3, R0, R149, RZ ;  /* 0x0000009500037227 */ /* 0x000fc800078e00ff */
[----:B------:R-:W-:Y:S01]  /*7c30*/  @!P4 IMAD.IADD R144, R144, 0x1, -R247 ;  /* 0x000000019090c824 */ /* 0x000fe200078e0af7 */
[----:B------:R-:W-:Y:S01]  /*7c40*/  ISETP.GE.AND P4, PT, R150, RZ, PT ;  /* 0x000000ff9600720c */ /* 0x000fe20003f86270 */
[----:B------:R-:W-:Y:S01]  /*7c50*/  IMAD R148, R247, R4, R5 ;  /* 0x00000004f7947224 */ /* 0x000fe200078e0205 */
[----:B------:R-:W-:Y:S01]  /*7c60*/  IABS R150, R157 ;  /* 0x0000009d00967213 */ /* 0x000fe20000000000 */
[--C-:B------:R-:W-:Y:S01]  /*7c70*/  @!P2 IMAD.IADD R146, R146, 0x1, -R247.reuse ;  /* 0x000000019292a824 */ /* 0x100fe200078e0af7 */
[----:B------:R-:W-:Y:S01]  /*7c80*/  IABS R5, R159 ;  /* 0x0000009f00057213 */ /* 0x000fe20000000000 */
[----:B------:R-:W-:Y:S02]  /*7c90*/  @!P3 IMAD.IADD R147, R147, 0x1, -R247 ;  /* 0x000000019393b824 */ /* 0x000fe400078e0af7 */
[----:B------:R-:W-:Y:S01]  /*7ca0*/  @!P5 IMAD.MOV R144, RZ, RZ, -R144 ;  /* 0x000000ffff90d224 */ /* 0x000fe200078e0a90 */
[C---:B------:R-:W-:Y:S01]  /*7cb0*/  ISETP.GT.U32.AND P5, PT, R247.reuse, R148, PT ;  /* 0x00000094f700720c */ /* 0x040fe20003fa4070 */
[----:B------:R-:W-:Y:S01]  /*7cc0*/  IMAD.MOV R4, RZ, RZ, -R3 ;  /* 0x000000ffff047224 */ /* 0x000fe200078e0a03 */
[C---:B------:R-:W-:Y:S01]  /*7cd0*/  ISETP.GT.U32.AND P3, PT, R247.reuse, R147, PT ;  /* 0x00000093f700720c */ /* 0x040fe20003f64070 */
[----:B------:R-:W-:Y:S01]  /*7ce0*/  IMAD.HI.U32 R3, R0, R150, RZ ;  /* 0x0000009600037227 */ /* 0x000fe200078e00ff */
[----:B------:R-:W-:-:S03]  /*7cf0*/  ISETP.GT.U32.AND P2, PT, R247, R146, PT ;  /* 0x00000092f700720c */ /* 0x000fc60003f44070 */
[----:B------:R-:W-:Y:S01]  /*7d00*/  @!P1 IMAD.MOV R145, RZ, RZ, -R145 ;  /* 0x000000ffff919224 */ /* 0x000fe200078e0a91 */
[----:B------:R-:W-:Y:S01]  /*7d10*/  ISETP.GE.AND P1, PT, R151, RZ, PT ;  /* 0x000000ff9700720c */ /* 0x000fe20003f26270 */
[----:B------:R-:W-:Y:S01]  /*7d20*/  IMAD R149, R247, R4, R149 ;  /* 0x00000004f7957224 */ /* 0x000fe200078e0295 */
[----:B------:R-:W-:Y:S01]  /*7d30*/  IABS R151, R158 ;  /* 0x0000009e00977213 */ /* 0x000fe20000000000 */
[----:B------:R-:W-:Y:S02]  /*7d40*/  IMAD.MOV R3, RZ, RZ, -R3 ;  /* 0x000000ffff037224 */ /* 0x000fe400078e0a03 */
[--C-:B------:R-:W-:Y:S02]  /*7d50*/  @!P5 IMAD.IADD R148, R148, 0x1, -R247.reuse ;  /* 0x000000019494d824 */ /* 0x100fe400078e0af7 */
[----:B------:R-:W-:Y:S01]  /*7d60*/  @!P3 IMAD.IADD R147, R147, 0x1, -R247 ;  /* 0x000000019393b824 */ /* 0x000fe200078e0af7 */
[C---:B------:R-:W-:Y:S01]  /*7d70*/  ISETP.GT.U32.AND P3, PT, R247.reuse, R149, PT ;  /* 0x00000095f700720c */ /* 0x040fe20003f64070 */
[C---:B------:R-:W-:Y:S01]  /*7d80*/  IMAD R150, R247.reuse, R3, R150 ;  /* 0x00000003f7967224 */ /* 0x040fe200078e0296 */
[----:B------:R-:W-:Y:S01]  /*7d90*/  ISETP.GT.U32.AND P5, PT, R247, R148, PT ;  /* 0x00000094f700720c */ /* 0x000fe20003fa4070 */
[----:B------:R-:W-:-:S04]  /*7da0*/  IMAD.HI.U32 R3, R0, R151, RZ ;  /* 0x0000009700037227 */ /* 0x000fc800078e00ff */
[----:B------:R-:W-:Y:S01]  /*7db0*/  @!P2 IMAD.IADD R146, R146, 0x1, -R247 ;  /* 0x000000019292a824 */ /* 0x000fe200078e0af7 */
[----:B------:R-:W-:Y:S01]  /*7dc0*/  ISETP.GE.AND P2, PT, R152, RZ, PT ;  /* 0x000000ff9800720c */ /* 0x000fe20003f46270 */
[----:B------:R-:W-:Y:S02]  /*7dd0*/  IMAD.MOV R152, RZ, RZ, -R3 ;  /* 0x000000ffff987224 */ /* 0x000fe400078e0a03 */
[----:B------:R-:W-:-:S04]  /*7de0*/  IMAD.HI.U32 R4, R0, R5, RZ ;  /* 0x0000000500047227 */ /* 0x000fc800078e00ff */
[----:B------:R-:W-:Y:S02]  /*7df0*/  IMAD R151, R247, R152, R151 ;  /* 0x00000098f7977224 */ /* 0x000fe400078e0297 */
[--C-:B------:R-:W-:Y:S02]  /*7e00*/  @!P3 IMAD.IADD R149, R149, 0x1, -R247.reuse ;  /* 0x000000019595b824 */ /* 0x100fe400078e0af7 */
[----:B------:R-:W-:Y:S01]  /*7e10*/  @!P5 IMAD.IADD R148, R148, 0x1, -R247 ;  /* 0x000000019494d824 */ /* 0x000fe200078e0af7 */
[C---:B------:R-:W-:Y:S01]  /*7e20*/  ISETP.GT.U32.AND P3, PT, R247.reuse, R151, PT ;  /* 0x00000097f700720c */ /* 0x040fe20003f64070 */
[----:B------:R-:W-:Y:S01]  /*7e30*/  IMAD.MOV R4, RZ, RZ, -R4 ;  /* 0x000000ffff047224 */ /* 0x000fe200078e0a04 */
[----:B------:R-:W-:Y:S01]  /*7e40*/  ISETP.GT.U32.AND P5, PT, R247, R150, PT ;  /* 0x00000096f700720c */ /* 0x000fe20003fa4070 */
[----:B------:R-:W-:-:S04]  /*7e50*/  IMAD.HI.U32 R3, R0, R153, RZ ;  /* 0x0000009900037227 */ /* 0x000fc800078e00ff */
[----:B------:R-:W-:Y:S01]  /*7e60*/  IMAD R152, R247, R4, R5 ;  /* 0x00000004f7987224 */ /* 0x000fe200078e0205 */
[----:B------:R-:W-:Y:S01]  /*7e70*/  IABS R5, R162 ;  /* 0x000000a200057213 */ /* 0x000fe20000000000 */
[----:B------:R-:W-:-:S04]  /*7e80*/  IMAD.HI.U32 R4, R0, R155, RZ ;  /* 0x0000009b00047227 */ /* 0x000fc800078e00ff */
[----:B------:R-:W-:Y:S02]  /*7e90*/  @!P3 IMAD.IADD R151, R151, 0x1, -R247 ;  /* 0x000000019797b824 */ /* 0x000fe400078e0af7 */
[----:B------:R-:W-:Y:S02]  /*7ea0*/  IMAD.MOV R154, RZ, RZ, -R3 ;  /* 0x000000ffff9a7224 */ /* 0x000fe400078e0a03 */
[----:B------:R-:W-:Y:S01]  /*7eb0*/  @!P5 IMAD.IADD R150, R150, 0x1, -R247 ;  /* 0x000000019696d824 */ /* 0x000fe200078e0af7 */
[C---:B------:R-:W-:Y:S01]  /*7ec0*/  ISETP.GT.U32.AND P5, PT, R247.reuse, R152, PT ;  /* 0x00000098f700720c */ /* 0x040fe20003fa4070 */
[----:B------:R-:W-:Y:S01]  /*7ed0*/  @!P4 IMAD.MOV R147, RZ, RZ, -R147 ;  /* 0x000000ffff93c224 */ /* 0x000fe200078e0a93 */
[C---:B------:R-:W-:Y:S01]  /*7ee0*/  ISETP.GT.U32.AND P4, PT, R247.reuse, R151, PT ;  /* 0x00000097f700720c */ /* 0x040fe20003f84070 */
[----:B------:R-:W-:Y:S01]  /*7ef0*/  IMAD.MOV R4, RZ, RZ, -R4 ;  /* 0x000000ffff047224 */ /* 0x000fe200078e0a04 */
[----:B------:R-:W-:Y:S01]  /*7f00*/  ISETP.GT.U32.AND P3, PT, R247, R150, PT ;  /* 0x00000096f700720c */ /* 0x000fe20003f64070 */
[----:B------:R-:W-:-:S04]  /*7f10*/  IMAD.HI.U32 R3, R0, R5, RZ ;  /* 0x0000000500037227 */ /* 0x000fc800078e00ff */
[C---:B------:R-:W-:Y:S02]  /*7f20*/  IMAD R153, R247.reuse, R154, R153 ;  /* 0x0000009af7997224 */ /* 0x040fe400078e0299 */
[C---:B------:R-:W-:Y:S02]  /*7f30*/  IMAD R154, R247.reuse, R4, R155 ;  /* 0x00000004f79a7224 */ /* 0x040fe400078e029b */
[----:B------:R-:W-:Y:S02]  /*7f40*/  IMAD.MOV R4, RZ, RZ, -R3 ;  /* 0x000000ffff047224 */ /* 0x000fe400078e0a03 */
[----:B------:R-:W-:Y:S01]  /*7f50*/  @!P1 IMAD.MOV R148, RZ, RZ, -R148 ;  /* 0x000000ffff949224 */ /* 0x000fe200078e0a94 */
[C---:B------:R-:W-:Y:S01]  /*7f60*/  ISETP.GT.U32.AND P1, PT, R247.reuse, R153, PT ;  /* 0x00000099f700720c */ /* 0x040fe20003f24070 */
[----:B------:R-:W-:Y:S01]  /*7f70*/  IMAD R155, R247, R4, R5 ;  /* 0x00000004f79b7224 */ /* 0x000fe200078e0205 */
[----:B------:R-:W-:Y:S01]  /*7f80*/  LOP3.LUT R5, R2, 0x142, RZ, 0xfc, !PT ;  /* 0x0000014202057812 */ /* 0x000fe200078efcff */
[----:B------:R-:W-:-:S02]  /*7f90*/  @!P4 IMAD.IADD R151, R151, 0x1, -R247 ;  /* 0x000000019797c824 */ /* 0x000fc400078e0af7 */
[----:B------:R-:W-:Y:S01]  /*7fa0*/  @!P6 IMAD.MOV R146, RZ, RZ, -R146 ;  /* 0x000000ffff92e224 */ /* 0x000fe200078e0a92 */
[C---:B------:R-:W-:Y:S01]  /*7fb0*/  ISETP.GT.U32.AND P4, PT, R247.reuse, R155, PT ;  /* 0x0000009bf700720c */ /* 0x040fe20003f84070 */
[--C-:B------:R-:W-:Y:S01]  /*7fc0*/  @!P3 IMAD.IADD R150, R150, 0x1, -R247.reuse ;  /* 0x000000019696b824 */ /* 0x100fe200078e0af7 */
[----:B------:R-:W-:Y:S01]  /*7fd0*/  ISETP.GT.U32.AND P6, PT, R247, R149, PT ;  /* 0x00000095f700720c */ /* 0x000fe20003fc4070 */
[--C-:B------:R-:W-:Y:S01]  /*7fe0*/  @!P5 IMAD.IADD R152, R152, 0x1, -R247.reuse ;  /* 0x000000019898d824 */ /* 0x100fe200078e0af7 */
[----:B------:R-:W-:Y:S01]  /*7ff0*/  ISETP.GE.AND P3, PT, R157, RZ, PT ;  /* 0x000000ff9d00720c */ /* 0x000fe20003f66270 */
[----:B------:R-:W-:Y:S01]  /*8000*/  IMAD.HI.U32 R3, R0, R156, RZ ;  /* 0x0000009c00037227 */ /* 0x000fe200078e00ff */
[----:B------:R-:W-:Y:S02]  /*8010*/  IABS R157, R5 ;  /* 0x00000005009d7213 */ /* 0x000fe40000000000 */
[----:B------:R-:W-:Y:S01]  /*8020*/  ISETP.GT.U32.AND P5, PT, R247, R152, PT ;  /* 0x00000098f700720c */ /* 0x000fe20003fa4070 */
[----:B------:R-:W-:Y:S01]  /*8030*/  @!P1 IMAD.IADD R153, R153, 0x1, -R247 ;  /* 0x0000000199999824 */ /* 0x000fe200078e0af7 */
[----:B------:R-:W-:Y:S01]  /*8040*/  ISETP.GE.AND P1, PT, R159, RZ, PT ;  /* 0x000000ff9f00720c */ /* 0x000fe20003f26270 */
[----:B------:R-:W-:Y:S01]  /*8050*/  IMAD.MOV R3, RZ, RZ, -R3 ;  /* 0x000000ffff037224 */ /* 0x000fe200078e0a03 */
[----:B------:R-:W-:Y:S01]  /*8060*/  IABS R159, R165 ;  /* 0x000000a5009f7213 */ /* 0x000fe20000000000 */
[----:B------:R-:W-:-:S02]  /*8070*/  @!P4 IMAD.IADD R155, R155, 0x1, -R247 ;  /* 0x000000019b9bc824 */ /* 0x000fc400078e0af7 */
[----:B------:R-:W-:Y:S01]  /*8080*/  @!P6 IMAD.IADD R149, R149, 0x1, -R247 ;  /* 0x000000019595e824 */ /* 0x000fe200078e0af7 */
[C---:B------:R-:W-:Y:S01]  /*8090*/  ISETP.GT.U32.AND P6, PT, R247.reuse, R154, PT ;  /* 0x0000009af700720c */ /* 0x040fe20003fc4070 */
[----:B------:R-:W-:Y:S01]  /*80a0*/  @!P3 IMAD.MOV R150, RZ, RZ, -R150 ;  /* 0x000000ffff96b224 */ /* 0x000fe200078e0a96 */
[C---:B------:R-:W-:Y:S01]  /*80b0*/  ISETP.GT.U32.AND P3, PT, R247.reuse, R155, PT ;  /* 0x0000009bf700720c */ /* 0x040fe20003f64070 */
[----:B------:R-:W-:Y:S02]  /*80c0*/  IMAD R156, R247, R3, R156 ;  /* 0x00000003f79c7224 */ /* 0x000fe400078e029c */
[----:B------:R-:W-:-:S04]  /*80d0*/  IMAD.HI.U32 R3, R0, R157, RZ ;  /* 0x0000009d00037227 */ /* 0x000fc800078e00ff */
[----:B------:R-:W-:Y:S01]  /*80e0*/  @!P5 IMAD.IADD R152, R152, 0x1, -R247 ;  /* 0x000000019898d824 */ /* 0x000fe200078e0af7 */
[----:B------:R-:W-:Y:S01]  /*80f0*/  ISETP.GE.AND P5, PT, R158, RZ, PT ;  /* 0x000000ff9e00720c */ /* 0x000fe20003fa6270 */
[----:B------:R-:W-:Y:S01]  /*8100*/  IMAD.MOV R4, RZ, RZ, -R3 ;  /* 0x000000ffff047224 */ /* 0x000fe200078e0a03 */
[----:B------:R-:W-:Y:S01]  /*8110*/  IABS R158, R164 ;  /* 0x000000a4009e7213 */ /* 0x000fe20000000000 */
[----:B------:R-:W-:Y:S01]  /*8120*/  @!P2 IMAD.MOV R149, RZ, RZ, -R149 ;  /* 0x000000ffff95a224 */ /* 0x000fe200078e0a95 */
[C---:B------:R-:W-:Y:S01]  /*8130*/  ISETP.GT.U32.AND P2, PT, R247.reuse, R153, PT ;  /* 0x00000099f700720c */ /* 0x040fe20003f44070 */
[----:B------:R-:W-:Y:S01]  /*8140*/  @!P1 IMAD.MOV R152, RZ, RZ, -R152 ;  /* 0x000000ffff989224 */ /* 0x000fe200078e0a98 */
[C---:B------:R-:W-:Y:S01]  /*8150*/  ISETP.GT.U32.AND P1, PT, R247.reuse, R156, PT ;  /* 0x0000009cf700720c */ /* 0x040fe20003f24070 */
[----:B------:R-:W-:Y:S02]  /*8160*/  IMAD R157, R247, R4, R157 ;  /* 0x00000004f79d7224 */ /* 0x000fe400078e029d */
[--C-:B------:R-:W-:Y:S01]  /*8170*/  @!P6 IMAD.IADD R154, R154, 0x1, -R247.reuse ;  /* 0x000000019a9ae824 */ /* 0x100fe200078e0af7 */
[----:B------:R-:W-:Y:S01]  /*8180*/  ISETP.GE.AND P6, PT, R160, RZ, PT ;  /* 0x000000ffa000720c */ /* 0x000fe20003fc6270 */
[----:B------:R-:W-:Y:S01]  /*8190*/  @!P3 IMAD.IADD R155, R155, 0x1, -R247 ;  /* 0x000000019b9bb824 */ /* 0x000fe200078e0af7 */
[C---:B------:R-:W-:Y:S01]  /*81a0*/  ISETP.GT.U32.AND P3, PT, R247.reuse, R157, PT ;  /* 0x0000009df700720c */ /* 0x040fe20003f64070 */
[----:B------:R-:W-:Y:S01]  /*81b0*/  IMAD.HI.U32 R3, R0, R158, RZ ;  /* 0x0000009e00037227 */ /* 0x000fe200078e00ff */
[----:B------:R-:W-:-:S02]  /*81c0*/  ISETP.GT.U32.AND P4, PT, R247, R154, PT ;  /* 0x0000009af700720c */ /* 0x000fc40003f84070 */
[----:B------:R-:W-:Y:S01]  /*81d0*/  IABS R160, R166 ;  /* 0x000000a600a07213 */ /* 0x000fe20000000000 */
[--C-:B------:R-:W-:Y:S01]  /*81e0*/  @!P2 IMAD.IADD R153, R153, 0x1, -R247.reuse ;  /* 0x000000019999a824 */ /* 0x100fe200078e0af7 */
[----:B------:R-:W-:Y:S01]  /*81f0*/  ISETP.GE.AND P2, PT, R162, RZ, PT ;  /* 0x000000ffa200720c */ /* 0x000fe20003f46270 */
[----:B------:R-:W-:Y:S01]  /*8200*/  @!P1 IMAD.IADD R156, R156, 0x1, -R247 ;  /* 0x000000019c9c9824 */ /* 0x000fe200078e0af7 */
[----:B------:R-:W-:Y:S01]  /*8210*/  IABS R162, R168 ;  /* 0x000000a800a27213 */ /* 0x000fe20000000000 */
[----:B------:R-:W-:Y:S01]  /*8220*/  IMAD.MOV R3, RZ, RZ, -R3 ;  /* 0x000000ffff037224 */ /* 0x000fe200078e0a03 */
[----:B------:R-:W-:Y:S01]  /*8230*/  ISETP.GE.AND P1, PT, R5, RZ, PT ;  /* 0x000000ff0500720c */ /* 0x000fe20003f26270 */
[----:B------:R-:W-:Y:S01]  /*8240*/  @!P6 IMAD.MOV R153, RZ, RZ, -R153 ;  /* 0x000000ffff99e224 */ /* 0x000fe200078e0a99 */
[----:B------:R-:W-:Y:S01]  /*8250*/  ISETP.GT.U32.AND P6, PT, R247, R156, PT ;  /* 0x0000009cf700720c */ /* 0x000fe20003fc4070 */
[----:B------:R-:W-:Y:S02]  /*8260*/  @!P3 IMAD.IADD R157, R157, 0x1, -R247 ;  /* 0x000000019d9db824 */ /* 0x000fe400078e0af7 */
[----:B------:R-:W-:-:S02]  /*8270*/  IMAD R158, R247, R3, R158 ;  /* 0x00000003f79e7224 */ /* 0x000fc400078e029e */
[----:B------:R-:W-:Y:S01]  /*8280*/  IMAD.HI.U32 R3, R0, R159, RZ ;  /* 0x0000009f00037227 */ /* 0x000fe200078e00ff */
[----:B------:R-:W-:-:S03]  /*8290*/  ISETP.GT.U32.AND P3, PT, R247, R157, PT ;  /* 0x0000009df700720c */ /* 0x000fc60003f64070 */
[----:B------:R-:W-:Y:S02]  /*82a0*/  IMAD.MOV R4, RZ, RZ, -R3 ;  /* 0x000000ffff047224 */ /* 0x000fe400078e0a03 */
[----:B------:R-:W-:Y:S01]  /*82b0*/  @!P5 IMAD.MOV R151, RZ, RZ, -R151 ;  /* 0x000000ffff97d224 */ /* 0x000fe200078e0a97 */
[----:B------:R-:W-:Y:S01]  /*82c0*/  ISETP.GE.AND P5, PT, R161, RZ, PT ;  /* 0x000000ffa100720c */ /* 0x000fe20003fa6270 */
[----:B------:R-:W-:Y:S01]  /*82d0*/  @!P6 IMAD.IADD R156, R156, 0x1, -R247 ;  /* 0x000000019c9ce824 */ /* 0x000fe200078e0af7 */
[C---:B------:R-:W-:Y:S01]  /*82e0*/  ISETP.GT.U32.AND P6, PT, R247.reuse, R158, PT ;  /* 0x0000009ef700720c */ /* 0x040fe20003fc4070 */
[----:B------:R-:W-:Y:S01]  /*82f0*/  IMAD R159, R247, R4, R159 ;  /* 0x00000004f79f7224 */ /* 0x000fe200078e029f */
[----:B------:R-:W-:Y:S01]  /*8300*/  IABS R161, R167 ;  /* 0x000000a700a17213 */ /* 0x000fe20000000000 */
[----:B------:R-:W-:-:S04]  /*8310*/  IMAD.HI.U32 R3, R0, R160, RZ ;  /* 0x000000a000037227 */ /* 0x000fc800078e00ff */
[--C-:B------:R-:W-:Y:S01]  /*8320*/  @!P3 IMAD.IADD R157, R157, 0x1, -R247.reuse ;  /* 0x000000019d9db824 */ /* 0x100fe200078e0af7 */
[----:B------:R-:W-:Y:S01]  /*8330*/  ISETP.GT.U32.AND P3, PT, R247, R159, PT ;  /* 0x0000009ff700720c */ /* 0x000fe20003f64070 */
[----:B------:R-:W-:Y:S01]  /*8340*/  @!P4 IMAD.IADD R154, R154, 0x1, -R247 ;  /* 0x000000019a9ac824 */ /* 0x000fe200078e0af7 */
[----:B------:R-:W-:Y:S01]  /*8350*/  ISETP.GE.AND P4, PT, R163, RZ, PT ;  /* 0x000000ffa300720c */ /* 0x000fe20003f86270 */
[----:B------:R-:W-:Y:S01]  /*8360*/  IMAD.HI.U32 R4, R0, R161, RZ ;  /* 0x000000a100047227 */ /* 0x000fe200078e00ff */
[----:B------:R-:W-:-:S03]  /*8370*/  IABS R163, R169 ;  /* 0x000000a900a37213 */ /* 0x000fc60000000000 */
[----:B------:R-:W-:Y:S02]  /*8380*/  IMAD.MOV R3, RZ, RZ, -R3 ;  /* 0x000000ffff037224 */ /* 0x000fe400078e0a03 */
[--C-:B------:R-:W-:Y:S01]  /*8390*/  @!P6 IMAD.IADD R158, R158, 0x1, -R247.reuse ;  /* 0x000000019e9ee824 */ /* 0x100fe200078e0af7 */
[----:B------:R-:W-:Y:S01]  /*83a0*/  ISETP.GE.AND P6, PT, R164, RZ, PT ;  /* 0x000000ffa400720c */ /* 0x000fe20003fc6270 */
[----:B------:R-:W-:Y:S02]  /*83b0*/  IMAD.MOV R4, RZ, RZ, -R4 ;  /* 0x000000ffff047224 */ /* 0x000fe400078e0a04 */
[----:B------:R-:W-:Y:S02]  /*83c0*/  IMAD R160, R247, R3, R160 ;  /* 0x00000003f7a07224 */ /* 0x000fe400078e02a0 */
[----:B------:R-:W-:Y:S01]  /*83d0*/  @!P3 IMAD.IADD R159, R159, 0x1, -R247 ;  /* 0x000000019f9fb824 */ /* 0x000fe200078e0af7 */
[C---:B------:R-:W-:Y:S01]  /*83e0*/  ISETP.GT.U32.AND P3, PT, R247.reuse, R158, PT ;  /* 0x0000009ef700720c */ /* 0x040fe20003f64070 */
[----:B------:R-:W-:-:S02]  /*83f0*/  IMAD R161, R247, R4, R161 ;  /* 0x00000004f7a17224 */ /* 0x000fc400078e02a1 */
[----:B------:R-:W-:Y:S01]  /*8400*/  @!P2 IMAD.MOV R155, RZ, RZ, -R155 ;  /* 0x000000ffff9ba224 */ /* 0x000fe200078e0a9b */
[----:B------:R-:W-:Y:S01]  /*8410*/  ISETP.GT.U32.AND P2, PT, R247, R160, PT ;  /* 0x000000a0f700720c */ /* 0x000fe20003f44070 */
[----:B------:R-:W-:-:S04]  /*8420*/  IMAD.HI.U32 R5, R0, R162, RZ ;  /* 0x000000a200057227 */ /* 0x000fc800078e00ff */
[----:B------:R-:W-:Y:S01]  /*8430*/  @!P4 IMAD.MOV R156, RZ, RZ, -R156 ;  /* 0x000000ffff9cc224 */ /* 0x000fe200078e0a9c */
[C---:B------:R-:W-:Y:S01]  /*8440*/  ISETP.GT.U32.AND P4, PT, R247.reuse, R161, PT ;  /* 0x000000a1f700720c */ /* 0x040fe20003f84070 */
[----:B------:R-:W-:Y:S02]  /*8450*/  IMAD.MOV R5, RZ, RZ, -R5 ;  /* 0x000000ffff057224 */ /* 0x000fe400078e0a05 */
[--C-:B------:R-:W-:Y:S02]  /*8460*/  @!P3 IMAD.IADD R158, R158, 0x1, -R247.reuse ;  /* 0x000000019e9eb824 */ /* 0x100fe400078e0af7 */
[----:B------:R-:W-:Y:S01]  /*8470*/  IMAD R162, R247, R5, R162 ;  /* 0x00000005f7a27224 */ /* 0x000fe200078e02a2 */
[----:B------:R-:W-:Y:S01]  /*8480*/  LOP3.LUT R5, R2, 0x150, RZ, 0xfc, !PT ;  /* 0x0000015002057812 */ /* 0x000fe200078efcff */
[----:B------:R-:W-:Y:S01]  /*8490*/  @!P2 IMAD.IADD R160, R160, 0x1, -R247 ;  /* 0x00000001a0a0a824 */ /* 0x000fe200078e0af7 */
[----:B------:R-:W-:Y:S01]  /*84a0*/  ISETP.GE.AND P2, PT, R167, RZ, PT ;  /* 0x000000ffa700720c */ /* 0x000fe20003f46270 */
[----:B------:R-:W-:Y:S01]  /*84b0*/  IMAD.HI.U32 R3, R0, R163, RZ ;  /* 0x000000a300037227 */ /* 0x000fe200078e00ff */
[----:B------:R-:W-:-:S02]  /*84c0*/  ISETP.GT.U32.AND P3, PT, R247, R162, PT ;  /* 0x000000a2f700720c */ /* 0x000fc40003f64070 */
[----:B------:R-:W-:Y:S01]  /*84d0*/  IABS R164, R5 ;  /* 0x0000000500a47213 */ /* 0x000fe20000000000 */
[----:B------:R-:W-:Y:S01]  /*84e0*/  @!P4 IMAD.IADD R161, R161, 0x1, -R247 ;  /* 0x00000001a1a1c824 */ /* 0x000fe200078e0af7 */
[C---:B------:R-:W-:Y:S01]  /*84f0*/  ISETP.GT.U32.AND P4, PT, R247.reuse, R160, PT ;  /* 0x000000a0f700720c */ /* 0x040fe20003f84070 */
[----:B------:R-:W-:Y:S01]  /*8500*/  @!P5 IMAD.MOV R154, RZ, RZ, -R154 ;  /* 0x000000ffff9ad224 */ /* 0x000fe200078e0a9a */
[----:B------:R-:W-:Y:S01]  /*8510*/  ISETP.GT.U32.AND P5, PT, R247, R159, PT ;  /* 0x0000009ff700720c */ /* 0x000fe20003fa4070 */
[----:B------:R-:W-:Y:S01]  /*8520*/  IMAD.MOV R4, RZ, RZ, -R3 ;  /* 0x000000ffff047224 */ /* 0x000fe200078e0a03 */
[----:B------:R-:W-:Y:S01]  /*8530*/  IABS R167, R171 ;  /* 0x000000ab00a77213 */ /* 0x000fe20000000000 */
[----:B------:R-:W-:Y:S01]  /*8540*/  @!P1 IMAD.MOV R157, RZ, RZ, -R157 ;  /* 0x000000ffff9d9224 */ /* 0x000fe200078e0a9d */
[----:B------:R-:W-:Y:S01]  /*8550*/  ISETP.GE.AND P1, PT, R165, RZ, PT ;  /* 0x000000ffa500720c */ /* 0x000fe20003f26270 */
[C---:B------:R-:W-:Y:S01]  /*8560*/  IMAD R163, R247.reuse, R4, R163 ;  /* 0x00000004f7a37224 */ /* 0x040fe200078e02a3 */
[----:B------:R-:W-:Y:S01]  /*8570*/  IABS R165, R170 ;  /* 0x000000aa00a57213 */ /* 0x000fe20000000000 */
[----:B------:R-:W-:Y:S01]  /*8580*/  @!P3 IMAD.IADD R162, R162, 0x1, -R247 ;  /* 0x00000001a2a2b824 */ /* 0x000fe200078e0af7 */
[----:B------:R-:W-:Y:S01]  /*8590*/  ISETP.GT.U32.AND P3, PT, R247, R161, PT ;  /* 0x000000a1f700720c */ /* 0x000fe20003f64070 */
[----:B------:R-:W-:-:S04]  /*85a0*/  IMAD.HI.U32 R3, R0, R164, RZ ;  /* 0x000000a400037227 */ /* 0x000fc800078e00ff */
[----:B------:R-:W-:Y:S01]  /*85b0*/  @!P4 IMAD.IADD R160, R160, 0x1, -R247 ;  /* 0x00000001a0a0c824 */ /* 0x000fe200078e0af7 */
[----:B------:R-:W-:Y:S01]  /*85c0*/  ISETP.GT.U32.AND P4, PT, R247, R163, PT ;  /* 0x000000a3f700720c */ /* 0x000fe20003f84070 */
[----:B------:R-:W-:Y:S02]  /*85d0*/  IMAD.MOV R3, RZ, RZ, -R3 ;  /* 0x000000ffff037224 */ /* 0x000fe400078e0a03 */
[----:B------:R-:W-:Y:S01]  /*85e0*/  @!P5 IMAD.IADD R159, R159, 0x1, -R247 ;  /* 0x000000019f9fd824 */ /* 0x000fe200078e0af7 */
[----:B------:R-:W-:Y:S01]  /*85f0*/  ISETP.GE.AND P5, PT, R166, RZ, PT ;  /* 0x000000ffa600720c */ /* 0x000fe20003fa6270 */
[----:B------:R-:W-:Y:S02]  /*8600*/  IMAD R164, R247, R3, R164 ;  /* 0x00000003f7a47224 */ /* 0x000fe400078e02a4 */
[----:B------:R-:W-:Y:S01]  /*8610*/  @!P1 IMAD.MOV R159, RZ, RZ, -R159 ;  /* 0x000000ffff9f9224 */ /* 0x000fe200078e0a9f */
[----:B------:R-:W-:Y:S01]  /*8620*/  ISETP.GE.AND P1, PT, R168, RZ, PT ;  /* 0x000000ffa800720c */ /* 0x000fe20003f26270 */
[--C-:B------:R-:W-:Y:S01]  /*8630*/  @!P3 IMAD.IADD R161, R161, 0x1, -R247.reuse ;  /* 0x00000001a1a1b824 */ /* 0x100fe200078e0af7 */
[C---:B------:R-:W-:Y:S01]  /*8640*/  ISETP.GT.U32.AND P3, PT, R247.reuse, R164, PT ;  /* 0x000000a4f700720c */ /* 0x040fe20003f64070 */
[----:B------:R-:W-:Y:S01]  /*8650*/  @!P6 IMAD.MOV R158, RZ, RZ, -R158 ;  /* 0x000000ffff9ee224 */ /* 0x000fe200078e0a9e */
[----:B------:R-:W-:Y:S01]  /*8660*/  ISETP.GT.U32.AND P6, PT, R247, R162, PT ;  /* 0x000000a2f700720c */ /* 0x000fe20003fc4070 */
[----:B------:R-:W-:Y:S01]  /*8670*/  @!P4 IMAD.IADD R163, R163, 0x1, -R247 ;  /* 0x00000001a3a3c824 */ /* 0x000fe200078e0af7 */
[----:B------:R-:W-:Y:S01]  /*8680*/  LOP3.LUT R168, R2, 0x154, RZ, 0xfc, !PT ;  /* 0x0000015402a87812 */ /* 0x000fe200078efcff */
[----:B------:R-:W-:Y:S01]  /*8690*/  IMAD.HI.U32 R3, R0, R165, RZ ;  /* 0x000000a500037227 */ /* 0x000fe200078e00ff */
[----:B------:R-:W-:-:S02]  /*86a0*/  ISETP.GE.AND P4, PT, R5, RZ, PT ;  /* 0x000000ff0500720c */ /* 0x000fc40003f86270 */
[----:B------:R-:W-:Y:S01]  /*86b0*/  IABS R166, R168 ;  /* 0x000000a800a67213 */ /* 0x000fe20000000000 */
[----:B------:R-:W-:Y:S01]  /*86c0*/  @!P5 IMAD.MOV R160, RZ, RZ, -R160 ;  /* 0x000000ffffa0d224 */ /* 0x000fe200078e0aa0 */
[----:B------:R-:W-:Y:S01]  /*86d0*/  ISETP.GT.U32.AND P5, PT, R247, R163, PT ;  /* 0x000000a3f700720c */ /* 0x000fe20003fa4070 */
[----:B------:R-:W-:Y:S01]  /*86e0*/  IMAD.MOV R4, RZ, RZ, -R3 ;  /* 0x000000ffff047224 */ /* 0x000fe200078e0a03 */
[----:B------:R-:W-:Y:S01]  /*86f0*/  LOP3.LUT R5, R2, 0x158, RZ, 0xfc, !PT ;  /* 0x0000015802057812 */ /* 0x000fe200078efcff */
[----:B------:R-:W-:-:S04]  /*8700*/  IMAD.HI.U32 R3, R0, R166, RZ ;  /* 0x000000a600037227 */ /* 0x000fc800078e00ff */
[----:B------:R-:W-:Y:S02]  /*8710*/  IMAD R165, R247, R4, R165 ;  /* 0x00000004f7a57224 */ /* 0x000fe400078e02a5 */
[--C-:B------:R-:W-:Y:S02]  /*8720*/  @!P3 IMAD.IADD R164, R164, 0x1, -R247.reuse ;  /* 0x00000001a4a4b824 */ /* 0x100fe400078e0af7 */
[----:B------:R-:W-:Y:S01]  /*8730*/  @!P6 IMAD.IADD R162, R162, 0x1, -R247 ;  /* 0x00000001a2a2e824 */ /* 0x000fe200078e0af7 */
[----:B------:R-:W-:Y:S01]  /*8740*/  ISETP.GE.AND P6, PT, R169, RZ, PT ;  /* 0x000000ffa900720c */ /* 0x000fe20003fc6270 */
[----:B------:R-:W-:Y:S01]  /*8750*/  IMAD.MOV R4, RZ, RZ, -R3 ;  /* 0x000000ffff047224 */ /* 0x000fe200078e0a03 */
[C---:B------:R-:W-:Y:S01]  /*8760*/  ISETP.GT.U32.AND P3, PT, R247.reuse, R164, PT ;  /* 0x000000a4f700720c */ /* 0x040fe20003f64070 */
[----:B------:R-:W-:Y:S01]  /*8770*/  @!P1 IMAD.MOV R162, RZ, RZ, -R162 ;  /* 0x000000ffffa29224 */ /* 0x000fe200078e0aa2 */
[C---:B------:R-:W-:Y:S01]  /*8780*/  ISETP.GT.U32.AND P1, PT, R247.reuse, R165, PT ;  /* 0x000000a5f700720c */ /* 0x040fe20003f24070 */
[----:B------:R-:W-:Y:S01]  /*8790*/  IMAD R166, R247, R4, R166 ;  /* 0x00000004f7a67224 */ /* 0x000fe200078e02a6 */
[----:B------:R-:W-:Y:S01]  /*87a0*/  IABS R169, R172 ;  /* 0x000000ac00a97213 */ /* 0x000fe20000000000 */
[----:B------:R-:W-:-:S04]  /*87b0*/  IMAD.HI.U32 R3, R0, R167, RZ ;  /* 0x000000a700037227 */ /* 0x000fc800078e00ff */
[----:B------:R-:W-:Y:S01]  /*87c0*/  @!P5 IMAD.IADD R163, R163, 0x1, -R247 ;  /* 0x00000001a3a3d824 */ /* 0x000fe200078e0af7 */
[C---:B------:R-:W-:Y:S01]  /*87d0*/  ISETP.GT.U32.AND P5, PT, R247.reuse, R166, PT ;  /* 0x000000a6f700720c */ /* 0x040fe20003fa4070 */
[----:B------:R-:W-:Y:S02]  /*87e0*/  IMAD.MOV R4, RZ, RZ, -R3 ;  /* 0x000000ffff047224 */ /* 0x000fe400078e0a03 */
[----:B------:R-:W-:Y:S01]  /*87f0*/  @!P3 IMAD.IADD R164, R164, 0x1, -R247 ;  /* 0x00000001a4a4b824 */ /* 0x000fe200078e0af7 */
[----:B------:R-:W-:Y:S01]  /*8800*/  ISETP.GE.AND P3, PT, R168, RZ, PT ;  /* 0x000000ffa800720c */ /* 0x000fe20003f66270 */
[----:B------:R-:W-:Y:S01]  /*8810*/  IMAD R167, R247, R4, R167 ;  /* 0x00000004f7a77224 */ /* 0x000fe200078e02a7 */
[----:B------:R-:W-:Y:S01]  /*8820*/  IABS R168, R5 ;  /* 0x0000000500a87213 */ /* 0x000fe20000000000 */
[----:B------:R-:W-:Y:S02]  /*8830*/  @!P1 IMAD.IADD R165, R165, 0x1, -R247 ;  /* 0x00000001a5a59824 */ /* 0x000fe400078e0af7 */
[----:B------:R-:W-:Y:S01]  /*8840*/  @!P6 IMAD.MOV R163, RZ, RZ, -R163 ;  /* 0x000000ffffa3e224 */ /* 0x000fe200078e0aa3 */
[----:B------:R-:W-:Y:S01]  /*8850*/  ISETP.GT.U32.AND P1, PT, R247, R167, PT ;  /* 0x000000a7f700720c */ /* 0x000fe20003f24070 */
[----:B------:R-:W-:-:S04]  /*8860*/  IMAD.HI.U32 R3, R0, R168, RZ ;  /* 0x000000a800037227 */ /* 0x000fc800078e00ff */
[----:B------:R-:W-:Y:S01]  /*8870*/  @!P5 IMAD.IADD R166, R166, 0x1, -R247 ;  /* 0x00000001a6a6d824 */ /* 0x000fe200078e0af7 */
[----:B------:R-:W-:Y:S01]  /*8880*/  ISETP.GT.U32.AND P5, PT, R247, R165, PT ;  /* 0x000000a5f700720c */ /* 0x000fe20003fa4070 */
[----:B------:R-:W-:-:S03]  /*8890*/  IMAD.HI.U32 R4, R0, R169, RZ ;  /* 0x000000a900047227 */ /* 0x000fc600078e00ff */
[----:B------:R-:W-:Y:S01]  /*88a0*/  ISETP.GT.U32.AND P6, PT, R247, R166, PT ;  /* 0x000000a6f700720c */ /* 0x000fe20003fc4070 */
[----:B------:R-:W-:Y:S02]  /*88b0*/  IMAD.MOV R3, RZ, RZ, -R3 ;  /* 0x000000ffff037224 */ /* 0x000fe400078e0a03 */
[----:B------:R-:W-:Y:S02]  /*88c0*/  @!P1 IMAD.IADD R167, R167, 0x1, -R247 ;  /* 0x00000001a7a79824 */ /* 0x000fe400078e0af7 */
[----:B------:R-:W-:Y:S02]  /*88d0*/  IMAD.MOV R4, RZ, RZ, -R4 ;  /* 0x000000ffff047224 */ /* 0x000fe400078e0a04 */
[C---:B------:R-:W-:Y:S01]  /*88e0*/  IMAD R168, R247.reuse, R3, R168 ;  /* 0x00000003f7a87224 */ /* 0x040fe200078e02a8 */
[----:B------:R-:W-:Y:S01]  /*88f0*/  ISETP.GT.U32.AND P1, PT, R247, R167, PT ;  /* 0x000000a7f700720c */ /* 0x000fe20003f24070 */
[----:B------:R-:W-:Y:S01]  /*8900*/  @!P2 IMAD.MOV R161, RZ, RZ, -R161 ;  /* 0x000000ffffa1a224 */ /* 0x000fe200078e0aa1 */
[----:B------:R-:W-:Y:S01]  /*8910*/  ISETP.GE.AND P2, PT, R170, RZ, PT ;  /* 0x000000ffaa00720c */ /* 0x000fe20003f46270 */
[----:B------:R-:W-:Y:S01]  /*8920*/  @!P5 IMAD.IADD R165, R165, 0x1, -R247 ;  /* 0x00000001a5a5d824 */ /* 0x000fe200078e0af7 */
[----:B------:R-:W-:Y:S01]  /*8930*/  IABS R170, R173 ;  /* 0x000000ad00aa7213 */ /* 0x000fe20000000000 */
[C---:B------:R-:W-:Y:S01]  /*8940*/  IMAD R169, R247.reuse, R4, R169 ;  /* 0x00000004f7a97224 */ /* 0x040fe200078e02a9 */
[----:B------:R-:W-:Y:S01]  /*8950*/  ISETP.GT.U32.AND P5, PT, R247, R168, PT ;  /* 0x000000a8f700720c */ /* 0x000fe20003fa4070 */
[----:B------:R-:W-:Y:S01]  /*8960*/  @!P4 IMAD.MOV R164, RZ, RZ, -R164 ;  /* 0x000000ffffa4c224 */ /* 0x000fe200078e0aa4 */
[----:B------:R-:W-:Y:S01]  /*8970*/  ISETP.GE.AND P4, PT, R171, RZ, PT ;  /* 0x000000ffab00720c */ /* 0x000fe20003f86270 */
[----:B------:R-:W-:Y:S01]  /*8980*/  @!P6 IMAD.IADD R166, R166, 0x1, -R247 ;  /* 0x00000001a6a6e824 */ /* 0x000fe200078e0af7 */
[----:B------:R-:W-:Y:S01]  /*8990*/  ISETP.GT.U32.AND P6, PT, R247, R169, PT ;  /* 0x000000a9f700720c */ /* 0x000fe20003fc4070 */
[----:B------:R-:W-:-:S04]  /*89a0*/  IMAD.HI.U32 R3, R0, R170, RZ ;  /* 0x000000aa00037227 */ /* 0x000fc800078e00ff */
[----:B------:R-:W-:Y:S02]  /*89b0*/  IMAD.MOV R3, RZ, RZ, -R3 ;  /* 0x000000ffff037224 */ /* 0x000fe400078e0a03 */
[--C-:B------:R-:W-:Y:S01]  /*89c0*/  @!P1 IMAD.IADD R167, R167, 0x1, -R247.reuse ;  /* 0x00000001a7a79824 */ /* 0x100fe200078e0af7 */
[----:B------:R-:W-:Y:S01]  /*89d0*/  ISETP.GE.AND P1, PT, R173, RZ, PT ;  /* 0x000000ffad00720c */ /* 0x000fe20003f26270 */
[--C-:B------:R-:W-:Y:S02]  /*89e0*/  @!P5 IMAD.IADD R168, R168, 0x1, -R247.reuse ;  /* 0x00000001a8a8d824 */ /* 0x100fe400078e0af7 */
[----:B------:R-:W-:Y:S01]  /*89f0*/  IMAD R170, R247, R3, R170 ;  /* 0x00000003f7aa7224 */ /* 0x000fe200078e02aa */
[----:B------:R-:W-:Y:S01]  /*8a00*/  LOP3.LUT R3, R2, 0x15e, RZ, 0xfc, !PT ;  /* 0x0000015e02037812 */ /* 0x000fe200078efcff */
[----:B------:R-:W-:Y:S01]  /*8a10*/  @!P6 IMAD.IADD R169, R169, 0x1, -R247 ;  /* 0x00000001a9a9e824 */ /* 0x000fe200078e0af7 */
[C---:B------:R-:W-:Y:S01]  /*8a20*/  ISETP.GT.U32.AND P5, PT, R247.reuse, R168, PT ;  /* 0x000000a8f700720c */ /* 0x040fe20003fa4070 */
[----:B------:R-:W-:Y:S01]  /*8a30*/  @!P4 IMAD.MOV R167, RZ, RZ, -R167 ;  /* 0x000000ffffa7c224 */ /* 0x000fe200078e0aa7 */
[C---:B------:R-:W-:Y:S01]  /*8a40*/  ISETP.GT.U32.AND P4, PT, R247.reuse, R170, PT ;  /* 0x000000aaf700720c */ /* 0x040fe20003f84070 */
[----:B------:R-:W-:Y:S01]  /*8a50*/  @!P3 IMAD.MOV R166, RZ, RZ, -R166 ;  /* 0x000000ffffa6b224 */ /* 0x000fe200078e0aa6 */
[----:B------:R-:W-:Y:S01]  /*8a60*/  ISETP.GT.U32.AND P6, PT, R247, R169, PT ;  /* 0x000000a9f700720c */ /* 0x000fe20003fc4070 */
[----:B------:R-:W-:Y:S01]  /*8a70*/  @!P2 IMAD.MOV R165, RZ, RZ, -R165 ;  /* 0x000000ffffa5a224 */ /* 0x000fe200078e0aa5 */
[----:B------:R-:W-:-:S02]  /*8a80*/  ISETP.GE.AND P3, PT, R172, RZ, PT ;  /* 0x000000ffac00720c */ /* 0x000fc40003f66270 */
[----:B------:R-:W-:Y:S02]  /*8a90*/  LOP3.LUT R172, R2, 0x160, RZ, 0xfc, !PT ;  /* 0x0000016002ac7812 */ /* 0x000fe400078efcff */
[----:B------:R-:W-:Y:S02]  /*8aa0*/  IABS R171, R3 ;  /* 0x0000000300ab7213 */ /* 0x000fe40000000000 */
[----:B------:R-:W-:Y:S01]  /*8ab0*/  IABS R173, R172 ;  /* 0x000000ac00ad7213 */ /* 0x000fe20000000000 */
[--C-:B------:R-:W-:Y:S01]  /*8ac0*/  @!P5 IMAD.IADD R168, R168, 0x1, -R247.reuse ;  /* 0x00000001a8a8d824 */ /* 0x100fe200078e0af7 */
[----:B------:R-:W-:Y:S01]  /*8ad0*/  ISETP.GE.AND P5, PT, R3, RZ, PT ;  /* 0x000000ff0300720c */ /* 0x000fe20003fa6270 */
[----:B------:R-:W-:Y:S01]  /*8ae0*/  @!P4 IMAD.IADD R170, R170, 0x1, -R247 ;  /* 0x00000001aaaac824 */ /* 0x000fe200078e0af7 */
[----:B------:R-:W-:Y:S01]  /*8af0*/  ISETP.GE.AND P2, PT, R5, RZ, PT ;  /* 0x000000ff0500720c */ /* 0x000fe20003f46270 */
[----:B------:R-:W-:-:S03]  /*8b00*/  IMAD.HI.U32 R3, R0, R171, RZ ;  /* 0x000000ab00037227 */ /* 0x000fc600078e00ff */
[----:B------:R-:W-:Y:S01]  /*8b10*/  ISETP.GT.U32.AND P4, PT, R247, R170, PT ;  /* 0x000000aaf700720c */ /* 0x000fe20003f84070 */
[----:B------:R-:W-:Y:S01]  /*8b20*/  @!P6 IMAD.IADD R169, R169, 0x1, -R247 ;  /* 0x00000001a9a9e824 */ /* 0x000fe200078e0af7 */
[----:B------:R-:W-:Y:S01]  /*8b30*/  ISETP.GE.AND P6, PT, R172, RZ, PT ;  /* 0x000000ffac00720c */ /* 0x000fe20003fc6270 */
[----:B------:R-:W-:-:S04]  /*8b40*/  IMAD.HI.U32 R4, R0, R173, RZ ;  /* 0x000000ad00047227 */ /* 0x000fc800078e00ff */
[----:B------:R-:W-:Y:S02]  /*8b50*/  IMAD.MOV R172, RZ, RZ, -R3 ;  /* 0x000000ffffac7224 */ /* 0x000fe400078e0a03 */
[----:B------:R-:W-:Y:S02]  /*8b60*/  IMAD.MOV R4, RZ, RZ, -R4 ;  /* 0x000000ffff047224 */ /* 0x000fe400078e0a04 */
[C---:B------:R-:W-:Y:S02]  /*8b70*/  IMAD R171, R247.reuse, R172, R171 ;  /* 0x000000acf7ab7224 */ /* 0x040fe400078e02ab */
[C---:B------:R-:W-:Y:S02]  /*8b80*/  IMAD R172, R247.reuse, R4, R173 ;  /* 0x00000004f7ac7224 */ /* 0x040fe400078e02ad */
[----:B------:R-:W-:Y:S01]  /*8b90*/  @!P3 IMAD.MOV R169, RZ, RZ, -R169 ;  /* 0x000000ffffa9b224 */ /* 0x000fe200078e0aa9 */
[C---:B------:R-:W-:Y:S01]  /*8ba0*/  ISETP.GT.U32.AND P3, PT, R247.reuse, R171, PT ;  /* 0x000000abf700720c */ /* 0x040fe20003f64070 */
[----:B------:R-:W-:Y:S01]  /*8bb0*/  @!P4 IMAD.IADD R170, R170, 0x1, -R247 ;  /* 0x00000001aaaac824 */ /* 0x000fe200078e0af7 */
[----:B------:R-:W-:Y:S01]  /*8bc0*/  ISETP.GT.U32.AND P4, PT, R247, R172, PT ;  /* 0x000000acf700720c */ /* 0x000fe20003f84070 */
[----:B------:R-:W-:-:S04]  /*8bd0*/  IMAD.HI.U32 R5, R0, R174, RZ ;  /* 0x000000ae00057227 */ /* 0x000fc800078e00ff */
[----:B------:R-:W-:Y:S02]  /*8be0*/  IMAD.MOV R5, RZ, RZ, -R5 ;  /* 0x000000ffff057224 */ /* 0x000fe400078e0a05 */
[----:B------:R-:W-:Y:S01]  /*8bf0*/  @!P2 IMAD.MOV R168, RZ, RZ, -R168 ;  /* 0x000000ffffa8a224 */ /* 0x000fe200078e0aa8 */
[----:B------:R-:W-:Y:S01]  /*8c00*/  ISETP.GE.AND P2, PT, R175, RZ, PT ;  /* 0x000000ffaf00720c */ /* 0x000fe20003f46270 */
[----:B------:R-:W-:Y:S01]  /*8c10*/  IMAD R173, R247, R5, R174 ;  /* 0x00000005f7ad7224 */ /* 0x000fe200078e02ae */
[----:B------:R-:W-:Y:S01]  /*8c20*/  IABS R174, R182 ;  /* 0x000000b600ae7213 */ /* 0x000fe20000000000 */
[--C-:B------:R-:W-:Y:S01]  /*8c30*/  @!P3 IMAD.IADD R171, R171, 0x1, -R247.reuse ;  /* 0x00000001ababb824 */ /* 0x100fe200078e0af7 */
[----:B------:R-:W-:Y:S01]  /*8c40*/  IABS R175, R183 ;  /* 0x000000b700af7213 */ /* 0x000fe20000000000 */
[----:B------:R-:W-:Y:S02]  /*8c50*/  @!P4 IMAD.IADD R172, R172, 0x1, -R247 ;  /* 0x00000001acacc824 */ /* 0x000fe400078e0af7 */
[----:B------:R-:W-:Y:S01]  /*8c60*/  IMAD.HI.U32 R3, R0, R174, RZ ;  /* 0x000000ae00037227 */ /* 0x000fe200078e00ff */
[----:B------:R-:W-:-:S02]  /*8c70*/  ISETP.GT.U32.AND P3, PT, R247, R171, PT ;  /* 0x000000abf700720c */ /* 0x000fc40003f64070 */
[----:B------:R-:W-:Y:S01]  /*8c80*/  ISETP.GT.U32.AND P4, PT, R247, R172, PT ;  /* 0x000000acf700720c */ /* 0x000fe20003f84070 */
[----:B------:R-:W-:-:S04]  /*8c90*/  IMAD.HI.U32 R4, R0, R175, RZ ;  /* 0x000000af00047227 */ /* 0x000fc800078e00ff */
[----:B------:R-:W-:Y:S02]  /*8ca0*/  IMAD.MOV R3, RZ, RZ, -R3 ;  /* 0x000000ffff037224 */ /* 0x000fe400078e0a03 */
[----:B------:R-:W-:Y:S02]  /*8cb0*/  IMAD.MOV R4, RZ, RZ, -R4 ;  /* 0x000000ffff047224 */ /* 0x000fe400078e0a04 */
[C---:B------:R-:W-:Y:S02]  /*8cc0*/  IMAD R174, R247.reuse, R3, R174 ;  /* 0x00000003f7ae7224 */ /* 0x040fe400078e02ae */
[----:B------:R-:W-:Y:S01]  /*8cd0*/  @!P1 IMAD.MOV R170, RZ, RZ, -R170 ;  /* 0x000000ffffaa9224 */ /* 0x000fe200078e0aaa */
[C---:B------:R-:W-:Y:S01]  /*8ce0*/  ISETP.GT.U32.AND P1, PT, R247.reuse, R173, PT ;  /* 0x000000adf700720c */ /* 0x040fe20003f24070 */
[----:B------:R-:W-:Y:S02]  /*8cf0*/  IMAD R175, R247, R4, R175 ;  /* 0x00000004f7af7224 */ /* 0x000fe400078e02af */
[----:B------:R-:W-:Y:S01]  /*8d00*/  @!P3 IMAD.IADD R171, R171, 0x1, -R247 ;  /* 0x00000001ababb824 */ /* 0x000fe200078e0af7 */
[----:B------:R-:W-:Y:S01]  /*8d10*/  ISETP.GT.U32.AND P3, PT, R247, R174, PT ;  /* 0x000000aef700720c */ /* 0x000fe20003f64070 */
[----:B------:R-:W-:-:S04]  /*8d20*/  IMAD.HI.U32 R5, R0, R176, RZ ;  /* 0x000000b000057227 */ /* 0x000fc800078e00ff */
[----:B------:R-:W-:Y:S01]  /*8d30*/  @!P4 IMAD.IADD R172, R172, 0x1, -R247 ;  /* 0x00000001acacc824 */ /* 0x000fe200078e0af7 */
[----:B------:R-:W-:Y:S01]  /*8d40*/  ISETP.GT.U32.AND P4, PT, R247, R175, PT ;  /* 0x000000aff700720c */ /* 0x000fe20003f84070 */
[----:B------:R-:W-:Y:S02]  /*8d50*/  IMAD.MOV R5, RZ, RZ, -R5 ;  /* 0x000000ffff057224 */ /* 0x000fe400078e0a05 */
[--C-:B------:R-:W-:Y:S02]  /*8d60*/  @!P1 IMAD.IADD R173, R173, 0x1, -R247.reuse ;  /* 0x00000001adad9824 */ /* 0x100fe400078e0af7 */
[C---:B------:R-:W-:Y:S01]  /*8d70*/  IMAD R176, R247.reuse, R5, R176 ;  /* 0x00000005f7b07224 */ /* 0x040fe200078e02b0 */
[----:B------:R-:W-:Y:S01]  /*8d80*/  LOP3.LUT R5, R2, 0x16e, RZ, 0xfc, !PT ;  /* 0x0000016e02057812 */ /* 0x000fe200078efcff */
[----:B------:R-:W-:Y:S01]  /*8d90*/  @!P3 IMAD.IADD R174, R174, 0x1, -R247 ;  /* 0x00000001aeaeb824 */ /* 0x000fe200078e0af7 */
[C---:B------:R-:W-:Y:S01]  /*8da0*/  ISETP.GT.U32.AND P3, PT, R247.reuse, R173, PT ;  /* 0x000000adf700720c */ /* 0x040fe20003f64070 */
[----:B------:R-:W-:Y:S01]  /*8db0*/  IMAD.HI.U32 R3, R0, R177, RZ ;  /* 0x000000b100037227 */ /* 0x000fe200078e00ff */
[----:B------:R-:W-:-:S03]  /*8dc0*/  ISETP.GT.U32.AND P1, PT, R247, R176, PT ;  /* 0x000000b0f700720c */ /* 0x000fc60003f24070 */
[----:B------:R-:W-:Y:S01]  /*8dd0*/  @!P4 IMAD.IADD R175, R175, 0x1, -R247 ;  /* 0x00000001afafc824 */ /* 0x000fe200078e0af7 */
[----:B------:R-:W-:Y:S01]  /*8de0*/  ISETP.GT.U32.AND P4, PT, R247, R174, PT ;  /* 0x000000aef700720c */ /* 0x000fe20003f84070 */
[----:B------:R-:W-:-:S04]  /*8df0*/  IMAD.HI.U32 R4, R0, R179, RZ ;  /* 0x000000b300047227 */ /* 0x000fc800078e00ff */
[----:B------:R-:W-:Y:S02]  /*8e00*/  IMAD.MOV R178, RZ, RZ, -R3 ;  /* 0x000000ffffb27224 */ /* 0x000fe400078e0a03 */
[----:B------:R-:W-:Y:S02]  /*8e10*/  IMAD.MOV R4, RZ, RZ, -R4 ;  /* 0x000000ffff047224 */ /* 0x000fe400078e0a04 */
[C---:B------:R-:W-:Y:S02]  /*8e20*/  IMAD R177, R247.reuse, R178, R177 ;  /* 0x000000b2f7b17224 */ /* 0x040fe400078e02b1 */
[C---:B------:R-:W-:Y:S01]  /*8e30*/  IMAD R178, R247.reuse, R4, R179 ;  /* 0x00000004f7b27224 */ /* 0x040fe200078e02b3 */
[----:B------:R-:W-:Y:S01]  /*8e40*/  IABS R179, R5 ;  /* 0x0000000500b37213 */ /* 0x000fe20000000000 */
[----:B------:R-:W-:Y:S02]  /*8e50*/  @!P1 IMAD.IADD R176, R176, 0x1, -R247 ;  /* 0x00000001b0b09824 */ /* 0x000fe400078e0af7 */
[----:B------:R-:W-:Y:S01]  /*8e60*/  @!P5 IMAD.MOV R171, RZ, RZ, -R171 ;  /* 0x000000ffffabd224 */ /* 0x000fe200078e0aab */
[C---:B------:R-:W-:Y:S01]  /*8e70*/  ISETP.GT.U32.AND P5, PT, R247.reuse, R175, PT ;  /* 0x000000aff700720c */ /* 0x040fe20003fa4070 */
[----:B------:R-:W-:Y:S01]  /*8e80*/  @!P4 IMAD.IADD R174, R174, 0x1, -R247 ;  /* 0x00000001aeaec824 */ /* 0x000fe200078e0af7 */
[C---:B------:R-:W-:Y:S01]  /*8e90*/  ISETP.GT.U32.AND P1, PT, R247.reuse, R176, PT ;  /* 0x000000b0f700720c */ /* 0x040fe20003f24070 */
[----:B------:R-:W-:Y:S01]  /*8ea0*/  IMAD.HI.U32 R3, R0, R179, RZ ;  /* 0x000000b300037227 */ /* 0x000fe200078e00ff */
[----:B------:R-:W-:-:S03]  /*8eb0*/  ISETP.GT.U32.AND P4, PT, R247, R178, PT ;  /* 0x000000b2f700720c */ /* 0x000fc60003f84070 */
[----:B------:R-:W-:Y:S01]  /*8ec0*/  @!P3 IMAD.IADD R173, R173, 0x1, -R247 ;  /* 0x00000001adadb824 */ /* 0x000fe200078e0af7 */
[----:B------:R-:W-:Y:S01]  /*8ed0*/  ISETP.GT.U32.AND P3, PT, R247, R177, PT ;  /* 0x000000b1f700720c */ /* 0x000fe20003f64070 */
[----:B------:R-:W-:Y:S02]  /*8ee0*/  IMAD.MOV R4, RZ, RZ, -R3 ;  /* 0x000000ffff047224 */ /* 0x000fe400078e0a03 */
[----:B------:R-:W-:-:S04]  /*8ef0*/  IMAD.HI.U32 R3, R0, R180, RZ ;  /* 0x000000b400037227 */ /* 0x000fc800078e00ff */
[----:B------:R-:W-:Y:S02]  /*8f00*/  IMAD R179, R247, R4, R179 ;  /* 0x00000004f7b37224 */ /* 0x000fe400078e02b3 */
[--C-:B------:R-:W-:Y:S01]  /*8f10*/  @!P5 IMAD.IADD R175, R175, 0x1, -R247.reuse ;  /* 0x00000001afafd824 */ /* 0x100fe200078e0af7 */
[----:B------:R-:W-:Y:S01]  /*8f20*/  ISETP.GE.AND P5, PT, R182, RZ, PT ;  /* 0x000000ffb600720c */ /* 0x000fe20003fa6270 */
[--C-:B------:R-:W-:Y:S01]  /*8f30*/  @!P1 IMAD.IADD R176, R176, 0x1, -R247.reuse ;  /* 0x00000001b0b09824 */ /* 0x100fe200078e0af7 */
[----:B------:R-:W-:Y:S01]  /*8f40*/  ISETP.GT.U32.AND P1, PT, R247, R179, PT ;  /* 0x000000b3f700720c */ /* 0x000fe20003f24070 */
[----:B------:R-:W-:Y:S01]  /*8f50*/  @!P4 IMAD.IADD R178, R178, 0x1, -R247 ;  /* 0x00000001b2b2c824 */ /* 0x000fe200078e0af7 */
[----:B------:R-:W-:Y:S01]  /*8f60*/  ISETP.GE.AND P4, PT, R184, RZ, PT ;  /* 0x000000ffb800720c */ /* 0x000fe20003f86270 */
[----:B------:R-:W-:Y:S01]  /*8f70*/  IMAD.HI.U32 R4, R0, R181, RZ ;  /* 0x000000b500047227 */ /* 0x000fe200078e00ff */
[----:B------:R-:W-:Y:S02]  /*8f80*/  IABS R182, R189 ;  /* 0x000000bd00b67213 */ /* 0x000fe40000000000 */
[----:B------:R-:W-:Y:S01]  /*8f90*/  LOP3.LUT R184, R2, 0x178, RZ, 0xfc, !PT ;  /* 0x0000017802b87812 */ /* 0x000fe200078efcff */
[----:B------:R-:W-:-:S02]  /*8fa0*/  IMAD.MOV R3, RZ, RZ, -R3 ;  /* 0x000000ffff037224 */ /* 0x000fc400078e0a03 */
[----:B------:R-:W-:Y:S01]  /*8fb0*/  @!P3 IMAD.IADD R177, R177, 0x1, -R247 ;  /* 0x00000001b1b1b824 */ /* 0x000fe200078e0af7 */
[----:B------:R-:W-:Y:S01]  /*8fc0*/  ISETP.GE.AND P3, PT, R183, RZ, PT ;  /* 0x000000ffb700720c */ /* 0x000fe20003f66270 */
[----:B------:R-:W-:Y:S02]  /*8fd0*/  IMAD.MOV R4, RZ, RZ, -R4 ;  /* 0x000000ffff047224 */ /* 0x000fe400078e0a04 */
[C---:B------:R-:W-:Y:S02]  /*8fe0*/  IMAD R180, R247.reuse, R3, R180 ;  /* 0x00000003f7b47224 */ /* 0x040fe400078e02b4 */
[C---:B------:R-:W-:Y:S02]  /*8ff0*/  IMAD R181, R247.reuse, R4, R181 ;  /* 0x00000004f7b57224 */ /* 0x040fe400078e02b5 */
[----:B------:R-:W-:Y:S01]  /*9000*/  @!P2 IMAD.MOV R173, RZ, RZ, -R173 ;  /* 0x000000ffffada224 */ /* 0x000fe200078e0aad */
[C---:B------:R-:W-:Y:S01]  /*9010*/  ISETP.GT.U32.AND P2, PT, R247.reuse, R178, PT ;  /* 0x000000b2f700720c */ /* 0x040fe20003f44070 */
[----:B------:R-:W-:Y:S01]  /*9020*/  @!P5 IMAD.MOV R174, RZ, RZ, -R174 ;  /* 0x000000ffffaed224 */ /* 0x000fe200078e0aae */
[----:B------:R-:W-:Y:S01]  /*9030*/  ISETP.GT.U32.AND P5, PT, R247, R180, PT ;  /* 0x000000b4f700720c */ /* 0x000fe20003fa4070 */
[----:B------:R-:W-:Y:S01]  /*9040*/  @!P1 IMAD.IADD R179, R179, 0x1, -R247 ;  /* 0x00000001b3b39824 */ /* 0x000fe200078e0af7 */
[C---:B------:R-:W-:Y:S01]  /*9050*/  ISETP.GT.U32.AND P1, PT, R247.reuse, R177, PT ;  /* 0x000000b1f700720c */ /* 0x040fe20003f24070 */
[----:B------:R-:W-:Y:S01]  /*9060*/  @!P4 IMAD.MOV R176, RZ, RZ, -R176 ;  /* 0x000000ffffb0c224 */ /* 0x000fe200078e0ab0 */
[----:B------:R-:W-:Y:S01]  /*9070*/  ISETP.GT.U32.AND P4, PT, R247, R181, PT ;  /* 0x000000b5f700720c */ /* 0x000fe20003f84070 */
[----:B------:R-:W-:Y:S01]  /*9080*/  @!P3 IMAD.MOV R175, RZ, RZ, -R175 ;  /* 0x000000ffffafb224 */ /* 0x000fe200078e0aaf */
[----:B------:R-:W-:Y:S01]  /*9090*/  ISETP.GE.AND P3, PT, R185, RZ, PT ;  /* 0x000000ffb900720c */ /* 0x000fe20003f66270 */
[----:B------:R-:W-:Y:S01]  /*90a0*/  @!P6 IMAD.MOV R172, RZ, RZ, -R172 ;  /* 0x000000fffface224 */ /* 0x000fe200078e0aac */
[----:B------:R-:W-:Y:S01]  /*90b0*/  ISETP.GT.U32.AND P6, PT, R247, R179, PT ;  /* 0x000000b3f700720c */ /* 0x000fe20003fc4070 */
[----:B------:R-:W-:-:S04]  /*90c0*/  IMAD.HI.U32 R3, R0, R182, RZ ;  /* 0x000000b600037227 */ /* 0x000fc800078e00ff */
[--C-:B------:R-:W-:Y:S01]  /*90d0*/  @!P2 IMAD.IADD R178, R178, 0x1, -R247.reuse ;  /* 0x00000001b2b2a824 */ /* 0x100fe200078e0af7 */
[----:B------:R-:W-:Y:S01]  /*90e0*/  ISETP.GE.AND P2, PT, R5, RZ, PT ;  /* 0x000000ff0500720c */ /* 0x000fe20003f46270 */
[--C-:B------:R-:W-:Y:S01]  /*90f0*/  @!P5 IMAD.IADD R180, R180, 0x1, -R247.reuse ;  /* 0x00000001b4b4d824 */ /* 0x100fe200078e0af7 */
[----:B------:R-:W-:Y:S01]  /*9100*/  ISETP.GE.AND P5, PT, R188, RZ, PT ;  /* 0x000000ffbc00720c */ /* 0x000fe20003fa6270 */
[--C-:B------:R-:W-:Y:S01]  /*9110*/  @!P1 IMAD.IADD R177, R177, 0x1, -R247.reuse ;  /* 0x00000001b1b19824 */ /* 0x100fe200078e0af7 */
[----:B------:R-:W-:Y:S01]  /*9120*/  IABS R5, R184 ;  /* 0x000000b800057213 */ /* 0x000fe20000000000 */
[----:B------:R-:W-:Y:S01]  /*9130*/  @!P4 IMAD.IADD R181, R181, 0x1, -R247 ;  /* 0x00000001b5b5c824 */ /* 0x000fe200078e0af7 */
[C---:B------:R-:W-:Y:S01]  /*9140*/  ISETP.GT.U32.AND P4, PT, R247.reuse, R180, PT ;  /* 0x000000b4f700720c */ /* 0x040fe20003f84070 */
[----:B------:R-:W-:Y:S01]  /*9150*/  IMAD.MOV R3, RZ, RZ, -R3 ;  /* 0x000000ffff037224 */ /* 0x000fe200078e0a03 */
[----:B------:R-:W-:Y:S01]  /*9160*/  ISETP.GE.AND P1, PT, R186, RZ, PT ;  /* 0x000000ffba00720c */ /* 0x000fe20003f26270 */
[----:B------:R-:W-:Y:S01]  /*9170*/  @!P3 IMAD.MOV R177, RZ, RZ, -R177 ;  /* 0x000000ffffb1b224 */ /* 0x000fe200078e0ab1 */
[----:B------:R-:W-:Y:S01]  /*9180*/  ISETP.GT.U32.AND P3, PT, R247, R181, PT ;  /* 0x000000b5f700720c */ /* 0x000fe20003f64070 */
[----:B------:R-:W-:Y:S01]  /*9190*/  @!P6 IMAD.IADD R179, R179, 0x1, -R247 ;  /* 0x00000001b3b3e824 */ /* 0x000fe200078e0af7 */
[----:B------:R-:W-:Y:S01]  /*91a0*/  ISETP.GE.AND P6, PT, R187, RZ, PT ;  /* 0x000000ffbb00720c */ /* 0x000fe20003fc6270 */
[----:B------:R-:W-:Y:S01]  /*91b0*/  IMAD R182, R247, R3, R182 ;  /* 0x00000003f7b67224 */ /* 0x000fe200078e02b6 */
[C---:B------:R-:W-:Y:S01]  /*91c0*/  LOP3.LUT R3, R2.reuse, 0x176, RZ, 0xfc, !PT ;  /* 0x0000017602037812 */ /* 0x040fe200078efcff */
[----:B------:R-:W-:Y:S01]  /*91d0*/  @!P2 IMAD.MOV R179, RZ, RZ, -R179 ;  /* 0x000000ffffb3a224 */ /* 0x000fe200078e0ab3 */
[----:B------:R-:W-:Y:S01]  /*91e0*/  LOP3.LUT R186, R2, 0x17a, RZ, 0xfc, !PT ;  /* 0x0000017a02ba7812 */ /* 0x000fe200078efcff */
[----:B------:R-:W-:Y:S01]  /*91f0*/  IMAD.HI.U32 R4, R0, R5, RZ ;  /* 0x0000000500047227 */ /* 0x000fe200078e00ff */
[----:B------:R-:W-:-:S02]  /*9200*/  IABS R183, R3 ;  /* 0x0000000300b77213 */ /* 0x000fc40000000000 */
[----:B------:R-:W-:Y:S01]  /*9210*/  ISETP.GT.U32.AND P2, PT, R247, R182, PT ;  /* 0x000000b6f700720c */ /* 0x000fe20003f44070 */
[--C-:B------:R-:W-:Y:S01]  /*9220*/  @!P4 IMAD.IADD R180, R180, 0x1, -R247.reuse ;  /* 0x00000001b4b4c824 */ /* 0x100fe200078e0af7 */
[----:B------:R-:W-:Y:S01]  /*9230*/  ISETP.GE.AND P4, PT, R3, RZ, PT ;  /* 0x000000ff0300720c */ /* 0x000fe20003f86270 */
[----:B------:R-:W-:Y:S01]  /*9240*/  IMAD.HI.U32 R3, R0, R183, RZ ;  /* 0x000000b700037227 */ /* 0x000fe200078e00ff */
[----:B------:R-:W-:Y:S02]  /*9250*/  IABS R185, R186 ;  /* 0x000000ba00b97213 */ /* 0x000fe40000000000 */
[----:B------:R-:W-:Y:S01]  /*9260*/  IABS R187, R191 ;  /* 0x000000bf00bb7213 */ /* 0x000fe20000000000 */
[----:B------:R-:W-:Y:S01]  /*9270*/  @!P3 IMAD.IADD R181, R181, 0x1, -R247 ;  /* 0x00000001b5b5b824 */ /* 0x000fe200078e0af7 */
[----:B------:R-:W-:Y:S01]  /*9280*/  ISETP.GE.AND P3, PT, R184, RZ, PT ;  /* 0x000000ffb800720c */ /* 0x000fe20003f66270 */
[----:B------:R-:W-:Y:S01]  /*9290*/  IMAD.MOV R184, RZ, RZ, -R3 ;  /* 0x000000ffffb87224 */ /* 0x000fe200078e0a03 */
[----:B------:R-:W-:Y:S01]  /*92a0*/  IABS R188, R192 ;  /* 0x000000c000bc7213 */ /* 0x000fe20000000000 */
[----:B------:R-:W-:-:S02]  /*92b0*/  @!P6 IMAD.MOV R180, RZ, RZ, -R180 ;  /* 0x000000ffffb4e224 */ /* 0x000fc400078e0ab4 */
[----:B------:R-:W-:Y:S01]  /*92c0*/  @!P2 IMAD.IADD R182, R182, 0x1, -R247 ;  /* 0x00000001b6b6a824 */ /* 0x000fe200078e0af7 */
[----:B------:R-:W-:Y:S01]  /*92d0*/  ISETP.GE.AND P2, PT, R186, RZ, PT ;  /* 0x000000ffba00720c */ /* 0x000fe20003f46270 */
[C---:B------:R-:W-:Y:S01]  /*92e0*/  IMAD R183, R247.reuse, R184, R183 ;  /* 0x000000b8f7b77224 */ /* 0x040fe200078e02b7 */
[----:B------:R-:W-:Y:S01]  /*92f0*/  IABS R186, R190 ;  /* 0x000000be00ba7213 */ /* 0x000fe20000000000 */
[----:B------:R-:W-:Y:S01]  /*9300*/  @!P5 IMAD.MOV R181, RZ, RZ, -R181 ;  /* 0x000000ffffb5d224 */ /* 0x000fe200078e0ab5 */
[C---:B------:R-:W-:Y:S01]  /*9310*/  ISETP.GT.U32.AND P6, PT, R247.reuse, R182, PT ;  /* 0x000000b6f700720c */ /* 0x040fe20003fc4070 */
[----:B------:R-:W-:Y:S01]  /*9320*/  IMAD.MOV R4, RZ, RZ, -R4 ;  /* 0x000000ffff047224 */ /* 0x000fe200078e0a04 */
[----:B------:R-:W-:Y:S01]  /*9330*/  ISETP.GT.U32.AND P5, PT, R247, R183, PT ;  /* 0x000000b7f700720c */ /* 0x000fe20003fa4070 */
[----:B------:R-:W-:-:S04]  /*9340*/  IMAD.HI.U32 R3, R0, R185, RZ ;  /* 0x000000b900037227 */ /* 0x000fc800078e00ff */
[----:B------:R-:W-:Y:S01]  /*9350*/  IMAD R184, R247, R4, R5 ;  /* 0x00000004f7b87224 */ /* 0x000fe200078e0205 */
[----:B------:R-:W-:Y:S01]  /*9360*/  IABS R5, R194 ;  /* 0x000000c200057213 */ /* 0x000fe20000000000 */
[----:B------:R-:W-:Y:S01]  /*9370*/  @!P1 IMAD.MOV R178, RZ, RZ, -R178 ;  /* 0x000000ffffb29224 */ /* 0x000fe200078e0ab2 */
[----:B------:R-:W-:Y:S01]  /*9380*/  ISETP.GE.AND P1, PT, R189, RZ, PT ;  /* 0x000000ffbd00720c */ /* 0x000fe20003f26270 */
[----:B------:R-:W-:Y:S01]  /*9390*/  IMAD.MOV R4, RZ, RZ, -R3 ;  /* 0x000000ffff047224 */ /* 0x000fe200078e0a03 */
[----:B------:R-:W-:Y:S01]  /*93a0*/  IABS R189, R193 ;  /* 0x000000c100bd7213 */ /* 0x000fe20000000000 */
[--C-:B------:R-:W-:Y:S01]  /*93b0*/  @!P6 IMAD.IADD R182, R182, 0x1, -R247.reuse ;  /* 0x00000001b6b6e824 */ /* 0x100fe200078e0af7 */
[----:B------:R-:W-:Y:S01]  /*93c0*/  ISETP.GT.U32.AND P6, PT, R247, R184, PT ;  /* 0x000000b8f700720c */ /* 0x000fe20003fc4070 */
[----:B------:R-:W-:Y:S02]  /*93d0*/  @!P5 IMAD.IADD R183, R183, 0x1, -R247 ;  /* 0x00000001b7b7d824 */ /* 0x000fe400078e0af7 */
[----:B------:R-:W-:-:S03]  /*93e0*/  IMAD.HI.U32 R3, R0, R186, RZ ;  /* 0x000000ba00037227 */ /* 0x000fc600078e00ff */
[C---:B------:R-:W-:Y:S01]  /*93f0*/  ISETP.GT.U32.AND P5, PT, R247.reuse, R183, PT ;  /* 0x000000b7f700720c */ /* 0x040fe20003fa4070 */
[----:B------:R-:W-:Y:S02]  /*9400*/  IMAD.MOV R3, RZ, RZ, -R3 ;  /* 0x000000ffff037224 */ /* 0x000fe400078e0a03 */
[C---:B------:R-:W-:Y:S02]  /*9410*/  IMAD R185, R247.reuse, R4, R185 ;  /* 0x00000004f7b97224 */ /* 0x040fe400078e02b9 */
[C---:B------:R-:W-:Y:S02]  /*9420*/  IMAD R186, R247.reuse, R3, R186 ;  /* 0x00000003f7ba7224 */ /* 0x040fe400078e02ba */
[----:B------:R-:W-:Y:S02]  /*9430*/  @!P6 IMAD.IADD R184, R184, 0x1, -R247 ;  /* 0x00000001b8b8e824 */ /* 0x000fe400078e0af7 */
[----:B------:R-:W-:Y:S01]  /*9440*/  @!P1 IMAD.MOV R182, RZ, RZ, -R182 ;  /* 0x000000ffffb69224 */ /* 0x000fe200078e0ab6 */
        /* <DEDUP_REMOVED lines=9> */
[----:B------:R-:W-:Y:S02]  /*94e0*/  IMAD R188, R247, R3, R188 ;  /* 0x00000003f7bc7224 */ /* 0x000fe400078e02bc */
[--C-:B------:R-:W-:Y:S02]  /*94f0*/  @!P1 IMAD.IADD R185, R185, 0x1, -R247.reuse ;  /* 0x00000001b9b99824 */ /* 0x100fe400078e0af7 */
[----:B------:R-:W-:Y:S01]  /*9500*/  @!P6 IMAD.IADD R184, R184, 0x1, -R247 ;  /* 0x00000001b8b8e824 */ /* 0x000fe200078e0af7 */
[C---:B------:R-:W-:Y:S01]  /*9510*/  ISETP.GT.U32.AND P6, PT, R247.reuse, R187, PT ;  /* 0x000000bbf700720c */ /* 0x040fe20003fc4070 */
[----:B------:R-:W-:Y:S01]  /*9520*/  @!P4 IMAD.MOV R183, RZ, RZ, -R183 ;  /* 0x000000ffffb7c224 */ /* 0x000fe200078e0ab7 */
[C---:B------:R-:W-:Y:S01]  /*9530*/  ISETP.GT.U32.AND P4, PT, R247.reuse, R188, PT ;  /* 0x000000bcf700720c */ /* 0x040fe20003f84070 */
[----:B------:R-:W-:Y:S01]  /*9540*/  @!P5 IMAD.IADD R186, R186, 0x1, -R247 ;  /* 0x00000001babad824 */ /* 0x000fe200078e0af7 */
[C---:B------:R-:W-:Y:S01]  /*9550*/  ISETP.GT.U32.AND P1, PT, R247.reuse, R185, PT ;  /* 0x000000b9f700720c */ /* 0x040fe20003f24070 */
[----:B------:R-:W-:Y:S01]  /*9560*/  @!P3 IMAD.MOV R184, RZ, RZ, -R184 ;  /* 0x000000ffffb8b224 */ /* 0x000fe200078e0ab8 */
[----:B------:R-:W-:Y:S01]  /*9570*/  ISETP.GE.AND P5, PT, R190, RZ, PT ;  /* 0x000000ffbe00720c */ /* 0x000fe20003fa6270 */
[----:B------:R-:W-:Y:S01]  /*9580*/  IMAD.HI.U32 R3, R0, R189, RZ ;  /* 0x000000bd00037227 */ /* 0x000fe200078e00ff */
[----:B------:R-:W-:-:S03]  /*9590*/  ISETP.GT.U32.AND P3, PT, R247, R186, PT ;  /* 0x000000baf700720c */ /* 0x000fc60003f64070 */
[----:B------:R-:W-:-:S04]  /*95a0*/  IMAD.HI.U32 R4, R0, R5, RZ ;  /* 0x0000000500047227 */ /* 0x000fc800078e00ff */
[----:B------:R-:W-:Y:S02]  /*95b0*/  IMAD.MOV R190, RZ, RZ, -R3 ;  /* 0x000000ffffbe7224 */ /* 0x000fe400078e0a03 */
[--C-:B------:R-:W-:Y:S02]  /*95c0*/  @!P6 IMAD.IADD R187, R187, 0x1, -R247.reuse ;  /* 0x00000001bbbbe824 */ /* 0x100fe400078e0af7 */
[----:B------:R-:W-:Y:S02]  /*95d0*/  IMAD.MOV R4, RZ, RZ, -R4 ;  /* 0x000000ffff047224 */ /* 0x000fe400078e0a04 */
[----:B------:R-:W-:Y:S01]  /*95e0*/  @!P4 IMAD.IADD R188, R188, 0x1, -R247 ;  /* 0x00000001bcbcc824 */ /* 0x000fe200078e0af7 */
[C---:B------:R-:W-:Y:S01]  /*95f0*/  ISETP.GT.U32.AND P6, PT, R247.reuse, R187, PT ;  /* 0x000000bbf700720c */ /* 0x040fe20003fc4070 */
[----:B------:R-:W-:Y:S02]  /*9600*/  IMAD R189, R247, R190, R189 ;  /* 0x000000bef7bd7224 */ /* 0x000fe400078e02bd */
[----:B------:R-:W-:Y:S01]  /*9610*/  @!P1 IMAD.IADD R185, R185, 0x1, -R247 ;  /* 0x00000001b9b99824 */ /* 0x000fe200078e0af7 */
[----:B------:R-:W-:Y:S01]  /*9620*/  ISETP.GE.AND P1, PT, R191, RZ, PT ;  /* 0x000000ffbf00720c */ /* 0x000fe20003f26270 */
[C---:B------:R-:W-:Y:S01]  /*9630*/  IMAD R190, R247.reuse, R4, R5 ;  /* 0x00000004f7be7224 */ /* 0x040fe200078e0205 */
[----:B------:R-:W-:Y:S01]  /*9640*/  IABS R191, R195 ;  /* 0x000000c300bf7213 */ /* 0x000fe20000000000 */
[----:B------:R-:W-:Y:S01]  /*9650*/  @!P3 IMAD.IADD R186, R186, 0x1, -R247 ;  /* 0x00000001babab824 */ /* 0x000fe200078e0af7 */
[C---:B------:R-:W-:Y:S01]  /*9660*/  ISETP.GT.U32.AND P4, PT, R247.reuse, R188, PT ;  /* 0x000000bcf700720c */ /* 0x040fe20003f84070 */
[----:B------:R-:W-:Y:S01]  /*9670*/  @!P2 IMAD.MOV R185, RZ, RZ, -R185 ;  /* 0x000000ffffb9a224 */ /* 0x000fe200078e0ab9 */
[C---:B------:R-:W-:Y:S01]  /*9680*/  ISETP.GT.U32.AND P3, PT, R247.reuse, R189, PT ;  /* 0x000000bdf700720c */ /* 0x040fe20003f64070 */
[----:B------:R-:W-:Y:S01]  /*9690*/  @!P5 IMAD.MOV R186, RZ, RZ, -R186 ;  /* 0x000000ffffbad224 */ /* 0x000fe200078e0aba */
[----:B------:R-:W-:Y:S01]  /*96a0*/  ISETP.GT.U32.AND P2, PT, R247, R190, PT ;  /* 0x000000bef700720c */ /* 0x000fe20003f44070 */
[----:B------:R-:W-:Y:S01]  /*96b0*/  IMAD.HI.U32 R3, R0, R191, RZ ;  /* 0x000000bf00037227 */ /* 0x000fe200078e00ff */
[----:B------:R-:W-:-:S03]  /*96c0*/  ISETP.GE.AND P5, PT, R192, RZ, PT ;  /* 0x000000ffc000720c */ /* 0x000fc60003fa6270 */
[----:B------:R-:W-:Y:S01]  /*96d0*/  IMAD.MOV R4, RZ, RZ, -R3 ;  /* 0x000000ffff047224 */ /* 0x000fe200078e0a03 */
[----:B------:R-:W-:Y:S01]  /*96e0*/  LOP3.LUT R3, R2, 0x188, RZ, 0xfc, !PT ;  /* 0x0000018802037812 */ /* 0x000fe200078efcff */
[--C-:B------:R-:W-:Y:S01]  /*96f0*/  @!P6 IMAD.IADD R187, R187, 0x1, -R247.reuse ;  /* 0x00000001bbbbe824 */ /* 0x100fe200078e0af7 */
[----:B------:R-:W-:Y:S01]  /*9700*/  ISETP.GE.AND P6, PT, R193, RZ, PT ;  /* 0x000000ffc100720c */ /* 0x000fe20003fc6270 */
[--C-:B------:R-:W-:Y:S01]  /*9710*/  @!P4 IMAD.IADD R188, R188, 0x1, -R247.reuse ;  /* 0x00000001bcbcc824 */ /* 0x100fe200078e0af7 */
[----:B------:R-:W-:Y:S01]  /*9720*/  IABS R192, R3 ;  /* 0x0000000300c07213 */ /* 0x000fe20000000000 */
[----:B------:R-:W-:Y:S01]  /*9730*/  @!P3 IMAD.IADD R189, R189, 0x1, -R247 ;  /* 0x00000001bdbdb824 */ /* 0x000fe200078e0af7 */
[----:B------:R-:W-:Y:S01]  /*9740*/  ISETP.GE.AND P4, PT, R194, RZ, PT ;  /* 0x000000ffc200720c */ /* 0x000fe20003f86270 */
[C---:B------:R-:W-:Y:S01]  /*9750*/  IMAD R191, R247.reuse, R4, R191 ;  /* 0x00000004f7bf7224 */ /* 0x040fe200078e02bf */
[----:B------:R-:W-:Y:S01]  /*9760*/  LOP3.LUT R4, R2, 0x18a, RZ, 0xfc, !PT ;  /* 0x0000018a02047812 */ /* 0x000fe200078efcff */
[----:B------:R-:W-:Y:S01]  /*9770*/  @!P1 IMAD.MOV R187, RZ, RZ, -R187 ;  /* 0x000000ffffbb9224 */ /* 0x000fe200078e0abb */
[C---:B------:R-:W-:Y:S01]  /*9780*/  ISETP.GT.U32.AND P1, PT, R247.reuse, R189, PT ;  /* 0x000000bdf700720c */ /* 0x040fe20003f24070 */
[----:B------:R-:W-:Y:S01]  /*9790*/  @!P2 IMAD.IADD R190, R190, 0x1, -R247 ;  /* 0x00000001bebea824 */ /* 0x000fe200078e0af7 */
[----:B------:R-:W-:Y:S01]  /*97a0*/  IABS R193, R4 ;  /* 0x0000000400c17213 */ /* 0x000fe20000000000 */
[----:B------:R-:W-:Y:S01]  /*97b0*/  @!P5 IMAD.MOV R188, RZ, RZ, -R188 ;  /* 0x000000ffffbcd224 */ /* 0x000fe200078e0abc */
[----:B------:R-:W-:-:S02]  /*97c0*/  ISETP.GT.U32.AND P5, PT, R247, R191, PT ;  /* 0x000000bff700720c */ /* 0x000fc40003fa4070 */
[----:B------:R-:W-:Y:S02]  /*97d0*/  ISETP.GT.U32.AND P2, PT, R247, R190, PT ;  /* 0x000000bef700720c */ /* 0x000fe40003f44070 */
[----:B------:R-:W-:Y:S02]  /*97e0*/  ISETP.GE.AND P3, PT, R195, RZ, PT ;  /* 0x000000ffc300720c */ /* 0x000fe40003f66270 */
[----:B------:R-:W-:-:S03]  /*97f0*/  LOP3.LUT R195, R2, 0x18c, RZ, 0xfc, !PT ;  /* 0x0000018c02c37812 */ /* 0x000fc600078efcff */
[----:B------:R-:W-:Y:S01]  /*9800*/  @!P1 IMAD.IADD R189, R189, 0x1, -R247 ;  /* 0x00000001bdbd9824 */ /* 0x000fe200078e0af7 */
[----:B------:R-:W-:Y:S01]  /*9810*/  ISETP.GE.AND P1, PT, R3, RZ, PT ;  /* 0x000000ff0300720c */ /* 0x000fe20003f26270 */
[----:B------:R-:W-:Y:S01]  /*9820*/  IMAD.HI.U32 R3, R0, R192, RZ ;  /* 0x000000c000037227 */ /* 0x000fe200078e00ff */
[----:B------:R-:W-:-:S03]  /*9830*/  IABS R194, R195 ;  /* 0x000000c300c27213 */ /* 0x000fc60000000000 */
[--C-:B------:R-:W-:Y:S01]  /*9840*/  @!P5 IMAD.IADD R191, R191, 0x1, -R247.reuse ;  /* 0x00000001bfbfd824 */ /* 0x100fe200078e0af7 */
[----:B------:R-:W-:Y:S01]  /*9850*/  ISETP.GE.AND P5, PT, R195, RZ, PT ;  /* 0x000000ffc300720c */ /* 0x000fe20003fa6270 */
[----:B------:R-:W-:Y:S01]  /*9860*/  @!P2 IMAD.IADD R190, R190, 0x1, -R247 ;  /* 0x00000001bebea824 */ /* 0x000fe200078e0af7 */
[----:B------:R-:W-:Y:S01]  /*9870*/  ISETP.GE.AND P2, PT, R4, RZ, PT ;  /* 0x000000ff0400720c */ /* 0x000fe20003f46270 */
[----:B------:R-:W-:Y:S01]  /*9880*/  @!P6 IMAD.MOV R189, RZ, RZ, -R189 ;  /* 0x000000ffffbde224 */ /* 0x000fe200078e0abd */
[----:B------:R-:W-:Y:S01]  /*9890*/  ISETP.GT.U32.AND P6, PT, R247, R191, PT ;  /* 0x000000bff700720c */ /* 0x000fe20003fc4070 */
[----:B------:R-:W-:Y:S01]  /*98a0*/  IMAD.HI.U32 R4, R0, R193, RZ ;  /* 0x000000c100047227 */ /* 0x000fe200078e00ff */
[----:B------:R-:W-:-:S03]  /*98b0*/  IABS R195, R200 ;  /* 0x000000c800c37213 */ /* 0x000fc60000000000 */
[----:B------:R-:W-:Y:S02]  /*98c0*/  IMAD.MOV R3, RZ, RZ, -R3 ;  /* 0x000000ffff037224 */ /* 0x000fe400078e0a03 */
[----:B------:R-:W-:Y:S02]  /*98d0*/  IMAD.MOV R4, RZ, RZ, -R4 ;  /* 0x000000ffff047224 */ /* 0x000fe400078e0a04 */
[C---:B------:R-:W-:Y:S02]  /*98e0*/  IMAD R192, R247.reuse, R3, R192 ;  /* 0x00000003f7c07224 */ /* 0x040fe400078e02c0 */
[C---:B------:R-:W-:Y:S02]  /*98f0*/  IMAD R193, R247.reuse, R4, R193 ;  /* 0x00000004f7c17224 */ /* 0x040fe400078e02c1 */
[----:B------:R-:W-:Y:S01]  /*9900*/  @!P4 IMAD.MOV R190, RZ, RZ, -R190 ;  /* 0x000000ffffbec224 */ /* 0x000fe200078e0abe */
[----:B------:R-:W-:Y:S01]  /*9910*/  ISETP.GT.U32.AND P4, PT, R247, R192, PT ;  /* 0x000000c0f700720c */ /* 0x000fe20003f84070 */
[----:B------:R-:W-:Y:S01]  /*9920*/  @!P6 IMAD.IADD R191, R191, 0x1, -R247 ;  /* 0x00000001bfbfe824 */ /* 0x000fe200078e0af7 */
[----:B------:R-:W-:Y:S01]  /*9930*/  ISETP.GT.U32.AND P6, PT, R247, R193, PT ;  /* 0x000000c1f700720c */ /* 0x000fe20003fc4070 */
[----:B------:R-:W-:-:S04]  /*9940*/  IMAD.HI.U32 R5, R0, R194, RZ ;  /* 0x000000c200057227 */ /* 0x000fc800078e00ff */
[----:B------:R-:W-:Y:S02]  /*9950*/  IMAD.MOV R5, RZ, RZ, -R5 ;  /* 0x000000ffff057224 */ /* 0x000fe400078e0a05 */
[----:B------:R-:W-:-:S04]  /*9960*/  IMAD.HI.U32 R3, R0, R195, RZ ;  /* 0x000000c300037227 */ /* 0x000fc800078e00ff */
[--C-:B------:R-:W-:Y:S02]  /*9970*/  @!P4 IMAD.IADD R192, R192, 0x1, -R247.reuse ;  /* 0x00000001c0c0c824 */ /* 0x100fe400078e0af7 */
[----:B------:R-:W-:Y:S02]  /*9980*/  @!P6 IMAD.IADD R193, R193, 0x1, -R247 ;  /* 0x00000001c1c1e824 */ /* 0x000fe400078e0af7 */
[C---:B------:R-:W-:Y:S01]  /*9990*/  IMAD R194, R247.reuse, R5, R194 ;  /* 0x00000005f7c27224 */ /* 0x040fe200078e02c2 */
[C---:B------:R-:W-:Y:S01]  /*99a0*/  ISETP.GT.U32.AND P6, PT, R247.reuse, R192, PT ;  /* 0x000000c0f700720c */ /* 0x040fe20003fc4070 */
[----:B------:R-:W-:Y:S02]  /*99b0*/  IMAD.MOV R4, RZ, RZ, -R3 ;  /* 0x000000ffff047224 */ /* 0x000fe400078e0a03 */
[----:B------:R-:W-:Y:S01]  /*99c0*/  IMAD.HI.U32 R3, R0, R196, RZ ;  /* 0x000000c400037227 */ /* 0x000fe200078e00ff */
[----:B------:R-:W-:-:S03]  /*99d0*/  ISETP.GT.U32.AND P4, PT, R247, R194, PT ;  /* 0x000000c2f700720c */ /* 0x000fc60003f84070 */
[C---:B------:R-:W-:Y:S02]  /*99e0*/  IMAD R195, R247.reuse, R4, R195 ;  /* 0x00000004f7c37224 */ /* 0x040fe400078e02c3 */
[----:B------:R-:W-:Y:S02]  /*99f0*/  IMAD.MOV R3, RZ, RZ, -R3 ;  /* 0x000000ffff037224 */ /* 0x000fe400078e0a03 */
[----:B------:R-:W-:Y:S01]  /*9a00*/  @!P3 IMAD.MOV R191, RZ, RZ, -R191 ;  /* 0x000000ffffbfb224 */ /* 0x000fe200078e0abf */
[C---:B------:R-:W-:Y:S01]  /*9a10*/  ISETP.GT.U32.AND P3, PT, R247.reuse, R193, PT ;  /* 0x000000c1f700720c */ /* 0x040fe20003f64070 */
[----:B------:R-:W-:Y:S01]  /*9a20*/  @!P6 IMAD.IADD R192, R192, 0x1, -R247 ;  /* 0x00000001c0c0e824 */ /* 0x000fe200078e0af7 */
[C---:B------:R-:W-:Y:S01]  /*9a30*/  ISETP.GT.U32.AND P6, PT, R247.reuse, R195, PT ;  /* 0x000000c3f700720c */ /* 0x040fe20003fc4070 */
[----:B------:R-:W-:Y:S02]  /*9a40*/  IMAD R196, R247, R3, R196 ;  /* 0x00000003f7c47224 */ /* 0x000fe400078e02c4 */
[----:B------:R-:W-:-:S02]  /*9a50*/  @!P1 IMAD.MOV R192, RZ, RZ, -R192 ;  /* 0x000000ffffc09224 */ /* 0x000fc400078e0ac0 */
[----:B------:R-:W-:Y:S01]  /*9a60*/  @!P4 IMAD.IADD R194, R194, 0x1, -R247 ;  /* 0x00000001c2c2c824 */ /* 0x000fe200078e0af7 */
[----:B------:R-:W-:Y:S01]  /*9a70*/  ISETP.GT.U32.AND P1, PT, R247, R196, PT ;  /* 0x000000c4f700720c */ /* 0x000fe20003f24070 */
[----:B------:R-:W-:-:S03]  /*9a80*/  IMAD.HI.U32 R4, R0, R197, RZ ;  /* 0x000000c500047227 */ /* 0x000fc600078e00ff */
[----:B------:R-:W-:Y:S01]  /*9a90*/  ISETP.GT.U32.AND P4, PT, R247, R194, PT ;  /* 0x000000c2f700720c */ /* 0x000fe20003f84070 */
[----:B------:R-:W-:Y:S02]  /*9aa0*/  IMAD.MOV R4, RZ, RZ, -R4 ;  /* 0x000000ffff047224 */ /* 0x000fe400078e0a04 */
[----:B------:R-:W-:Y:S01]  /*9ab0*/  @!P6 IMAD.IADD R195, R195, 0x1, -R247 ;  /* 0x00000001c3c3e824 */ /* 0x000fe200078e0af7 */
[----:B------:R-:W-:Y:S01]  /*9ac0*/  ISETP.GE.AND P6, PT, R201, RZ, PT ;  /* 0x000000ffc900720c */ /* 0x000fe20003fc6270 */
[----:B------:R-:W-:Y:S01]  /*9ad0*/  IMAD.HI.U32 R5, R0, R198, RZ ;  /* 0x000000c600057227 */ /* 0x000fe200078e00ff */
[----:B------:R-:W-:-:S03]  /*9ae0*/  IABS R201, R210 ;  /* 0x000000d200c97213 */ /* 0x000fc60000000000 */
[----:B------:R-:W-:Y:S01]  /*9af0*/  @!P1 IMAD.IADD R196, R196, 0x1, -R247 ;  /* 0x00000001c4c49824 */ /* 0x000fe200078e0af7 */
[C---:B------:R-:W-:Y:S01]  /*9b00*/  ISETP.GT.U32.AND P1, PT, R247.reuse, R195, PT ;  /* 0x000000c3f700720c */ /* 0x040fe20003f24070 */
[----:B------:R-:W-:Y:S02]  /*9b10*/  IMAD R197, R247, R4, R197 ;  /* 0x00000004f7c57224 */ /* 0x000fe400078e02c5 */
[----:B------:R-:W-:Y:S02]  /*9b20*/  IMAD.MOV R5, RZ, RZ, -R5 ;  /* 0x000000ffff057224 */ /* 0x000fe400078e0a05 */
[--C-:B------:R-:W-:Y:S01]  /*9b30*/  @!P3 IMAD.IADD R193, R193, 0x1, -R247.reuse ;  /* 0x00000001c1c1b824 */ /* 0x100fe200078e0af7 */
[C---:B------:R-:W-:Y:S01]  /*9b40*/  ISETP.GT.U32.AND P3, PT, R247.reuse, R197, PT ;  /* 0x000000c5f700720c */ /* 0x040fe20003f64070 */
[----:B------:R-:W-:Y:S01]  /*9b50*/  @!P4 IMAD.IADD R194, R194, 0x1, -R247 ;  /* 0x00000001c2c2c824 */ /* 0x000fe200078e0af7 */
[----:B------:R-:W-:Y:S01]  /*9b60*/  ISETP.GE.AND P4, PT, R200, RZ, PT ;  /* 0x000000ffc800720c */ /* 0x000fe20003f86270 */
[----:B------:R-:W-:Y:S01]  /*9b70*/  IMAD R198, R247, R5, R198 ;  /* 0x00000005f7c67224 */ /* 0x000fe200078e02c6 */
[----:B------:R-:W-:Y:S01]  /*9b80*/  IABS R200, R211 ;  /* 0x000000d300c87213 */ /* 0x000fe20000000000 */
[----:B------:R-:W-:-:S04]  /*9b90*/  IMAD.HI.U32 R3, R0, R199, RZ ;  /* 0x000000c700037227 */ /* 0x000fc800078e00ff */
[----:B------:R-:W-:Y:S01]  /*9ba0*/  @!P1 IMAD.IADD R195, R195, 0x1, -R247 ;  /* 0x00000001c3c39824 */ /* 0x000fe200078e0af7 */
[----:B------:R-:W-:Y:S01]  /*9bb0*/  ISETP.GT.U32.AND P1, PT, R247, R198, PT ;  /* 0x000000c6f700720c */ /* 0x000fe20003f24070 */
[----:B------:R-:W-:Y:S02]  /*9bc0*/  IMAD.MOV R4, RZ, RZ, -R3 ;  /* 0x000000ffff047224 */ /* 0x000fe400078e0a03 */
[----:B------:R-:W-:-:S04]  /*9bd0*/  IMAD.HI.U32 R3, R0, R200, RZ ;  /* 0x000000c800037227 */ /* 0x000fc800078e00ff */
[----:B------:R-:W-:Y:S02]  /*9be0*/  IMAD R199, R247, R4, R199 ;  /* 0x00000004f7c77224 */ /* 0x000fe400078e02c7 */
[----:B------:R-:W-:Y:S02]  /*9bf0*/  IMAD.MOV R4, RZ, RZ, -R3 ;  /* 0x000000ffff047224 */ /* 0x000fe400078e0a03 */
[--C-:B------:R-:W-:Y:S01]  /*9c00*/  @!P3 IMAD.IADD R197, R197, 0x1, -R247.reuse ;  /* 0x00000001c5c5b824 */ /* 0x100fe200078e0af7 */
[C---:B------:R-:W-:Y:S01]  /*9c10*/  ISETP.GT.U32.AND P3, PT, R247.reuse, R196, PT ;  /* 0x000000c4f700720c */ /* 0x040fe20003f64070 */
[C---:B------:R-:W-:Y:S02]  /*9c20*/  IMAD R200, R247.reuse, R4, R200 ;  /* 0x00000004f7c87224 */ /* 0x040fe400078e02c8 */
[----:B------:R-:W-:Y:S02]  /*9c30*/  @!P1 IMAD.IADD R198, R198, 0x1, -R247 ;  /* 0x00000001c6c69824 */ /* 0x000fe400078e0af7 */
[----:B------:R-:W-:Y:S01]  /*9c40*/  @!P2 IMAD.MOV R193, RZ, RZ, -R193 ;  /* 0x000000ffffc1a224 */ /* 0x000fe200078e0ac1 */
[C---:B------:R-:W-:Y:S01]  /*9c50*/  ISETP.GT.U32.AND P1, PT, R247.reuse, R200, PT ;  /* 0x000000c8f700720c */ /* 0x040fe20003f24070 */
[----:B------:R-:W-:Y:S01]  /*9c60*/  IMAD.HI.U32 R3, R0, R201, RZ ;  /* 0x000000c900037227 */ /* 0x000fe200078e00ff */
[----:B------:R-:W-:-:S03]  /*9c70*/  ISETP.GT.U32.AND P2, PT, R247, R197, PT ;  /* 0x000000c5f700720c */ /* 0x000fc60003f44070 */
[----:B------:R-:W-:Y:S02]  /*9c80*/  @!P4 IMAD.MOV R195, RZ, RZ, -R195 ;  /* 0x000000ffffc3c224 */ /* 0x000fe400078e0ac3 */
[----:B------:R-:W-:Y:S01]  /*9c90*/  @!P3 IMAD.IADD R196, R196, 0x1, -R247 ;  /* 0x00000001c4c4b824 */ /* 0x000fe200078e0af7 */
[----:B------:R-:W-:Y:S01]  /*9ca0*/  ISETP.GT.U32.AND P3, PT, R247, R199, PT ;  /* 0x000000c7f700720c */ /* 0x000fe20003f64070 */
[----:B------:R-:W-:-:S04]  /*9cb0*/  IMAD.HI.U32 R4, R0, R203, RZ ;  /* 0x000000cb00047227 */ /* 0x000fc800078e00ff */
[--C-:B------:R-:W-:Y:S01]  /*9cc0*/  @!P1 IMAD.IADD R200, R200, 0x1, -R247.reuse ;  /* 0x00000001c8c89824 */ /* 0x100fe200078e0af7 */
[----:B------:R-:W-:Y:S01]  /*9cd0*/  ISETP.GT.U32.AND P1, PT, R247, R198, PT ;  /* 0x000000c6f700720c */ /* 0x000fe20003f24070 */
[----:B------:R-:W-:Y:S01]  /*9ce0*/  @!P2 IMAD.IADD R197, R197, 0x1, -R247 ;  /* 0x00000001c5c5a824 */ /* 0x000fe200078e0af7 */
[----:B------:R-:W-:Y:S01]  /*9cf0*/  ISETP.GE.AND P2, PT, R202, RZ, PT ;  /* 0x000000ffca00720c */ /* 0x000fe20003f46270 */
[----:B------:R-:W-:Y:S01]  /*9d00*/  IMAD.MOV R202, RZ, RZ, -R3 ;  /* 0x000000ffffca7224 */ /* 0x000fe200078e0a03 */
[----:B------:R-:W-:Y:S01]  /*9d10*/  ISETP.GT.U32.AND P4, PT, R247, R200, PT ;  /* 0x000000c8f700720c */ /* 0x000fe20003f84070 */
[----:B------:R-:W-:Y:S02]  /*9d20*/  IMAD.MOV R4, RZ, RZ, -R4 ;  /* 0x000000ffff047224 */ /* 0x000fe400078e0a04 */
[----:B------:R-:W-:Y:S01]  /*9d30*/  @!P3 IMAD.IADD R199, R199, 0x1, -R247 ;  /* 0x00000001c7c7b824 */ /* 0x000fe200078e0af7 */
[----:B------:R-:W-:Y:S01]  /*9d40*/  ISETP.GE.AND P3, PT, R207, RZ, PT ;  /* 0x000000ffcf00720c */ /* 0x000fe20003f66270 */
[----:B------:R-:W-:-:S02]  /*9d50*/  IMAD R201, R247, R202, R201 ;  /* 0x000000caf7c97224 */ /* 0x000fc400078e02c9 */
[----:B------:R-:W-:-:S04]  /*9d60*/  IMAD.HI.U32 R5, R0, R205, RZ ;  /* 0x000000cd00057227 */ /* 0x000fc800078e00ff */
[----:B------:R-:W-:Y:S01]  /*9d70*/  @!P5 IMAD.MOV R194, RZ, RZ, -R194 ;  /* 0x000000ffffc2d224 */ /* 0x000fe200078e0ac2 */
[C---:B------:R-:W-:Y:S01]  /*9d80*/  ISETP.GT.U32.AND P5, PT, R247.reuse, R199, PT ;  /* 0x000000c7f700720c */ /* 0x040fe20003fa4070 */
[C---:B------:R-:W-:Y:S01]  /*9d90*/  IMAD R202, R247.reuse, R4, R203 ;  /* 0x00000004f7ca7224 */ /* 0x040fe200078e02cb */
[----:B------:R-:W-:Y:S01]  /*9da0*/  IABS R4, R212 ;  /* 0x000000d400047213 */ /* 0x000fe20000000000 */
[----:B------:R-:W-:Y:S01]  /*9db0*/  @!P6 IMAD.MOV R196, RZ, RZ, -R196 ;  /* 0x000000ffffc4e224 */ /* 0x000fe200078e0ac4 */
[C---:B------:R-:W-:Y:S01]  /*9dc0*/  ISETP.GT.U32.AND P6, PT, R247.reuse, R201, PT ;  /* 0x000000c9f700720c */ /* 0x040fe20003fc4070 */
[----:B------:R-:W-:Y:S01]  /*9dd0*/  IMAD.MOV R206, RZ, RZ, -R5 ;  /* 0x000000ffffce7224 */ /* 0x000fe200078e0a05 */
[----:B------:R-:W-:Y:S01]  /*9de0*/  LOP3.LUT R5, R2, 0x1a2, RZ, 0xfc, !PT ;  /* 0x000001a202057812 */ /* 0x000fe200078efcff */
[----:B------:R-:W-:Y:S01]  /*9df0*/  @!P2 IMAD.MOV R197, RZ, RZ, -R197 ;  /* 0x000000ffffc5a224 */ /* 0x000fe200078e0ac5 */
[C---:B------:R-:W-:Y:S01]  /*9e00*/  ISETP.GT.U32.AND P2, PT, R247.reuse, R202, PT ;  /* 0x000000caf700720c */ /* 0x040fe20003f44070 */
[----:B------:R-:W-:Y:S01]  /*9e10*/  IMAD R203, R247, R206, R205 ;  /* 0x000000cef7cb7224 */ /* 0x000fe200078e02cd */
[----:B------:R-:W-:Y:S01]  /*9e20*/  IABS R205, R5 ;  /* 0x0000000500cd7213 */ /* 0x000fe20000000000 */
[----:B------:R-:W-:Y:S01]  /*9e30*/  @!P4 IMAD.IADD R200, R200, 0x1, -R247 ;  /* 0x00000001c8c8c824 */ /* 0x000fe200078e0af7 */
[----:B------:R-:W-:Y:S01]  /*9e40*/  ISETP.GE.AND P4, PT, R211, RZ, PT ;  /* 0x000000ffd300720c */ /* 0x000fe20003f86270 */
[----:B------:R-:W-:Y:S01]  /*9e50*/  IMAD.HI.U32 R3, R0, R4, RZ ;  /* 0x0000000400037227 */ /* 0x000fe200078e00ff */
[----:B------:R-:W-:-:S03]  /*9e60*/  IABS R211, R213 ;  /* 0x000000d500d37213 */ /* 0x000fc60000000000 */
[----:B------:R-:W-:Y:S01]  /*9e70*/  @!P1 IMAD.IADD R198, R198, 0x1, -R247 ;  /* 0x00000001c6c69824 */ /* 0x000fe200078e0af7 */
[----:B------:R-:W-:Y:S01]  /*9e80*/  ISETP.GT.U32.AND P1, PT, R247, R203, PT ;  /* 0x000000cbf700720c */ /* 0x000fe20003f24070 */
[----:B------:R-:W-:Y:S02]  /*9e90*/  IMAD.MOV R3, RZ, RZ, -R3 ;  /* 0x000000ffff037224 */ /* 0x000fe400078e0a03 */
[--C-:B------:R-:W-:Y:S01]  /*9ea0*/  @!P5 IMAD.IADD R199, R199, 0x1, -R247.reuse ;  /* 0x00000001c7c7d824 */ /* 0x100fe200078e0af7 */
[----:B------:R-:W-:Y:S01]  /*9eb0*/  ISETP.GE.AND P5, PT, R204, RZ, PT ;  /* 0x000000ffcc00720c */ /* 0x000fe20003fa6270 */
[--C-:B------:R-:W-:Y:S01]  /*9ec0*/  @!P6 IMAD.IADD R201, R201, 0x1, -R247.reuse ;  /* 0x00000001c9c9e824 */ /* 0x100fe200078e0af7 */
[----:B------:R-:W-:Y:S01]  /*9ed0*/  ISETP.GE.AND P6, PT, R210, RZ, PT ;  /* 0x000000ffd200720c */ /* 0x000fe20003fc6270 */
[C---:B------:R-:W-:Y:S02]  /*9ee0*/  IMAD R204, R247.reuse, R3, R4 ;  /* 0x00000003f7cc7224 */ /* 0x040fe400078e0204 */
[--C-:B------:R-:W-:Y:S01]  /*9ef0*/  @!P2 IMAD.IADD R202, R202, 0x1, -R247.reuse ;  /* 0x00000001cacaa824 */ /* 0x100fe200078e0af7 */
[C---:B------:R-:W-:Y:S01]  /*9f00*/  ISETP.GT.U32.AND P2, PT, R247.reuse, R201, PT ;  /* 0x000000c9f700720c */ /* 0x040fe20003f44070 */
[----:B------:R-:W-:Y:S01]  /*9f10*/  @!P4 IMAD.MOV R200, RZ, RZ, -R200 ;  /* 0x000000ffffc8c224 */ /* 0x000fe200078e0ac8 */
[----:B------:R-:W-:Y:S01]  /*9f20*/  ISETP.GT.U32.AND P4, PT, R247, R204, PT ;  /* 0x000000ccf700720c */ /* 0x000fe20003f84070 */
[----:B------:R-:W-:-:S02]  /*9f30*/  @!P1 IMAD.IADD R203, R203, 0x1, -R247 ;  /* 0x00000001cbcb9824 */ /* 0x000fc400078e0af7 */
[----:B------:R-:W-:Y:S01]  /*9f40*/  @!P3 IMAD.MOV R198, RZ, RZ, -R198 ;  /* 0x000000ffffc6b224 */ /* 0x000fe200078e0ac6 */
[C---:B------:R-:W-:Y:S01]  /*9f50*/  ISETP.GT.U32.AND P3, PT, R247.reuse, R202, PT ;  /* 0x000000caf700720c */ /* 0x040fe20003f64070 */
[----:B------:R-:W-:Y:S01]  /*9f60*/  IMAD.HI.U32 R3, R0, R205, RZ ;  /* 0x000000cd00037227 */ /* 0x000fe200078e00ff */
[----:B------:R-:W-:-:S03]  /*9f70*/  ISETP.GT.U32.AND P1, PT, R247, R203, PT ;  /* 0x000000cbf700720c */ /* 0x000fc60003f24070 */
[----:B------:R-:W-:Y:S02]  /*9f80*/  IMAD.MOV R4, RZ, RZ, -R3 ;  /* 0x000000ffff047224 */ /* 0x000fe400078e0a03 */
[--C-:B------:R-:W-:Y:S01]  /*9f90*/  @!P2 IMAD.IADD R201, R201, 0x1, -R247.reuse ;  /* 0x00000001c9c9a824 */ /* 0x100fe200078e0af7 */
[----:B------:R-:W-:Y:S01]  /*9fa0*/  ISETP.GE.AND P2, PT, R209, RZ, PT ;  /* 0x000000ffd100720c */ /* 0x000fe20003f46270 */
[----:B------:R-:W-:Y:S01]  /*9fb0*/  @!P4 IMAD.IADD R204, R204, 0x1, -R247 ;  /* 0x00000001ccccc824 */ /* 0x000fe200078e0af7 */
[----:B------:R-:W-:Y:S01]  /*9fc0*/  LOP3.LUT R209, R2, 0x1a6, RZ, 0xfc, !PT ;  /* 0x000001a602d17812 */ /* 0x000fe200078efcff */
[----:B------:R-:W-:Y:S01]  /*9fd0*/  @!P5 IMAD.MOV R199, RZ, RZ, -R199 ;  /* 0x000000ffffc7d224 */ /* 0x000fe200078e0ac7 */
[----:B------:R-:W-:Y:S01]  /*9fe0*/  ISETP.GE.AND P5, PT, R208, RZ, PT ;  /* 0x000000ffd000720c */ /* 0x000fe20003fa6270 */
[----:B------:R-:W-:Y:S01]  /*9ff0*/  IMAD R205, R247, R4, R205 ;  /* 0x00000004f7cd7224 */ /* 0x000fe200078e02cd */
[----:B------:R-:W-:Y:S01]  /*a000*/  LOP3.LUT R208, R2, 0x1a4, RZ, 0xfc, !PT ;  /* 0x000001a402d07812 */ /* 0x000fe200078efcff */
[--C-:B------:R-:W-:Y:S01]  /*a010*/  @!P1 IMAD.IADD R203, R203, 0x1, -R247.reuse ;  /* 0x00000001cbcb9824 */ /* 0x100fe200078e0af7 */
[----:B------:R-:W-:Y:S01]  /*a020*/  IABS R207, R209 ;  /* 0x000000d100cf7213 */ /* 0x000fe20000000000 */
[----:B------:R-:W-:Y:S01]  /*a030*/  @!P3 IMAD.IADD R202, R202, 0x1, -R247 ;  /* 0x00000001cacab824 */ /* 0x000fe200078e0af7 */
[----:B------:R-:W-:Y:S01]  /*a040*/  ISETP.GT.U32.AND P4, PT, R247, R204, PT ;  /* 0x000000ccf700720c */ /* 0x000fe20003f84070 */
[----:B------:R-:W-:Y:S01]  /*a050*/  @!P6 IMAD.MOV R201, RZ, RZ, -R201 ;  /* 0x000000ffffc9e224 */ /* 0x000fe200078e0ac9 */
[----:B------:R-:W-:Y:S01]  /*a060*/  IABS R206, R208 ;  /* 0x000000d000ce7213 */ /* 0x000fe20000000000 */
[----:B------:R-:W-:Y:S01]  /*a070*/  IMAD.HI.U32 R4, R0, R207, RZ ;  /* 0x000000cf00047227 */ /* 0x000fe200078e00ff */
[----:B------:R-:W-:-:S02]  /*a080*/  ISETP.GE.AND P1, PT, R212, RZ, PT ;  /* 0x000000ffd400720c */ /* 0x000fc40003f26270 */
[----:B------:R-:W-:Y:S01]  /*a090*/  ISETP.GT.U32.AND P3, PT, R247, R205, PT ;  /* 0x000000cdf700720c */ /* 0x000fe20003f64070 */
[----:B------:R-:W-:Y:S01]  /*a0a0*/  IMAD.HI.U32 R3, R0, R206, RZ ;  /* 0x000000ce00037227 */ /* 0x000fe200078e00ff */
[----:B------:R-:W-:Y:S02]  /*a0b0*/  ISETP.GE.AND P6, PT, R5, RZ, PT ;  /* 0x000000ff0500720c */ /* 0x000fe40003fc6270 */
[C---:B------:R-:W-:Y:S01]  /*a0c0*/  LOP3.LUT R212, R2.reuse, 0x1ac, RZ, 0xfc, !PT ;  /* 0x000001ac02d47812 */ /* 0x040fe200078efcff */
[----:B------:R-:W-:Y:S01]  /*a0d0*/  IMAD.MOV R4, RZ, RZ, -R4 ;  /* 0x000000ffff047224 */ /* 0x000fe200078e0a04 */
[----:B------:R-:W-:Y:S01]  /*a0e0*/  LOP3.LUT R5, R2, 0x1b0, RZ, 0xfc, !PT ;  /* 0x000001b002057812 */ /* 0x000fe200078efcff */
[----:B------:R-:W-:Y:S01]  /*a0f0*/  IMAD.MOV R3, RZ, RZ, -R3 ;  /* 0x000000ffff037224 */ /* 0x000fe200078e0a03 */
[----:B------:R-:W-:Y:S01]  /*a100*/  IABS R210, R212 ;  /* 0x000000d400d27213 */ /* 0x000fe20000000000 */
[----:B------:R-:W-:Y:S02]  /*a110*/  @!P4 IMAD.IADD R204, R204, 0x1, -R247 ;  /* 0x00000001ccccc824 */ /* 0x000fe400078e0af7 */
[C---:B------:R-:W-:Y:S01]  /*a120*/  IMAD R207, R247.reuse, R4, R207 ;  /* 0x00000004f7cf7224 */ /* 0x040fe200078e02cf */
[C---:B------:R-:W-:Y:S01]  /*a130*/  LOP3.LUT R4, R2.reuse, 0x1aa, RZ, 0xfc, !PT ;  /* 0x000001aa02047812 */ /* 0x040fe200078efcff */
        /* <DEDUP_REMOVED lines=9> */
[----:B------:R-:W-:-:S02]  /*a1d0*/  ISETP.GT.U32.AND P3, PT, R247, R205, PT ;  /* 0x000000cdf700720c */ /* 0x000fc40003f64070 */
[----:B------:R-:W-:Y:S02]  /*a1e0*/  IABS R209, R4 ;  /* 0x0000000400d17213 */ /* 0x000fe40000000000 */
[----:B------:R-:W-:Y:S02]  /*a1f0*/  ISETP.GE.AND P5, PT, R208, RZ, PT ;  /* 0x000000ffd000720c */ /* 0x000fe40003fa6270 */
[----:B------:R-:W-:Y:S01]  /*a200*/  IABS R208, R3 ;  /* 0x0000000300d07213 */ /* 0x000fe20000000000 */
[--C-:B------:R-:W-:Y:S02]  /*a210*/  @!P1 IMAD.IADD R207, R207, 0x1, -R247.reuse ;  /* 0x00000001cfcf9824 */ /* 0x100fe400078e0af7 */
[----:B------:R-:W-:Y:S01]  /*a220*/  @!P4 IMAD.IADD R206, R206, 0x1, -R247 ;  /* 0x00000001cecec824 */ /* 0x000fe200078e0af7 */
[----:B------:R-:W-:Y:S01]  /*a230*/  ISETP.GE.AND P4, PT, R4, RZ, PT ;  /* 0x000000ff0400720c */ /* 0x000fe20003f86270 */
[----:B------:R-:W-:Y:S01]  /*a240*/  IMAD.HI.U32 R4, R0, R209, RZ ;  /* 0x000000d100047227 */ /* 0x000fe200078e00ff */
[----:B------:R-:W-:-:S03]  /*a250*/  ISETP.GT.U32.AND P1, PT, R247, R207, PT ;  /* 0x000000cff700720c */ /* 0x000fc60003f24070 */
[----:B------:R-:W-:Y:S01]  /*a260*/  @!P3 IMAD.IADD R205, R205, 0x1, -R247 ;  /* 0x00000001cdcdb824 */ /* 0x000fe200078e0af7 */
[----:B------:R-:W-:Y:S01]  /*a270*/  ISETP.GE.AND P3, PT, R3, RZ, PT ;  /* 0x000000ff0300720c */ /* 0x000fe20003f66270 */
[----:B------:R-:W-:Y:S02]  /*a280*/  IMAD.MOV R4, RZ, RZ, -R4 ;  /* 0x000000ffff047224 */ /* 0x000fe400078e0a04 */
[----:B------:R-:W-:Y:S01]  /*a290*/  @!P6 IMAD.MOV R205, RZ, RZ, -R205 ;  /* 0x000000ffffcde224 */ /* 0x000fe200078e0acd */
[----:B------:R-:W-:Y:S01]  /*a2a0*/  ISETP.GT.U32.AND P6, PT, R247, R206, PT ;  /* 0x000000cef700720c */ /* 0x000fe20003fc4070 */
[----:B------:R-:W-:-:S04]  /*a2b0*/  IMAD.HI.U32 R3, R0, R208, RZ ;  /* 0x000000d000037227 */ /* 0x000fc800078e00ff */
[----:B------:R-:W-:Y:S02]  /*a2c0*/  IMAD R209, R247, R4, R209 ;  /* 0x00000004f7d17224 */ /* 0x000fe400078e02d1 */
[----:B------:R-:W-:Y:S02]  /*a2d0*/  IMAD.MOV R3, RZ, RZ, -R3 ;  /* 0x000000ffff037224 */ /* 0x000fe400078e0a03 */
[--C-:B------:R-:W-:Y:S01]  /*a2e0*/  @!P1 IMAD.IADD R207, R207, 0x1, -R247.reuse ;  /* 0x00000001cfcf9824 */ /* 0x100fe200078e0af7 */
[C---:B------:R-:W-:Y:S01]  /*a2f0*/  ISETP.GT.U32.AND P1, PT, R247.reuse, R209, PT ;  /* 0x000000d1f700720c */ /* 0x040fe20003f24070 */
[C---:B------:R-:W-:Y:S02]  /*a300*/  IMAD R208, R247.reuse, R3, R208 ;  /* 0x00000003f7d07224 */ /* 0x040fe400078e02d0 */
[----:B------:R-:W-:Y:S02]  /*a310*/  @!P6 IMAD.IADD R206, R206, 0x1, -R247 ;  /* 0x00000001cecee824 */ /* 0x000fe400078e0af7 */
[----:B------:R-:W-:Y:S01]  /*a320*/  IMAD.HI.U32 R4, R0, R211, RZ ;  /* 0x000000d300047227 */ /* 0x000fe200078e00ff */
[----:B------:R-:W-:-:S03]  /*a330*/  ISETP.GT.U32.AND P6, PT, R247, R208, PT ;  /* 0x000000d0f700720c */ /* 0x000fc60003fc4070 */
[----:B------:R-:W-:-:S04]  /*a340*/  IMAD.HI.U32 R3, R0, R210, RZ ;  /* 0x000000d200037227 */ /* 0x000fc800078e00ff */
[--C-:B------:R-:W-:Y:S02]  /*a350*/  @!P1 IMAD.IADD R209, R209, 0x1, -R247.reuse ;  /* 0x00000001d1d19824 */ /* 0x100fe400078e0af7 */
[----:B------:R-:W-:Y:S02]  /*a360*/  IMAD.MOV R4, RZ, RZ, -R4 ;  /* 0x000000ffff047224 */ /* 0x000fe400078e0a04 */
[----:B------:R-:W-:Y:S01]  /*a370*/  @!P5 IMAD.MOV R206, RZ, RZ, -R206 ;  /* 0x000000ffffced224 */ /* 0x000fe200078e0ace */
[C---:B------:R-:W-:Y:S01]  /*a380*/  ISETP.GT.U32.AND P1, PT, R247.reuse, R209, PT ;  /* 0x000000d1f700720c */ /* 0x040fe20003f24070 */
[----:B------:R-:W-:Y:S01]  /*a390*/  @!P6 IMAD.IADD R208, R208, 0x1, -R247 ;  /* 0x00000001d0d0e824 */ /* 0x000fe200078e0af7 */
[----:B------:R-:W-:Y:S01]  /*a3a0*/  ISETP.GE.AND P5, PT, R212, RZ, PT ;  /* 0x000000ffd400720c */ /* 0x000fe20003fa6270 */
[----:B------:R-:W-:Y:S01]  /*a3b0*/  IMAD.MOV R3, RZ, RZ, -R3 ;  /* 0x000000ffff037224 */ /* 0x000fe200078e0a03 */
[----:B------:R-:W-:Y:S01]  /*a3c0*/  IABS R212, R5 ;  /* 0x0000000500d47213 */ /* 0x000fe20000000000 */
[C---:B------:R-:W-:Y:S01]  /*a3d0*/  IMAD R211, R247.reuse, R4, R211 ;  /* 0x00000004f7d37224 */ /* 0x040fe200078e02d3 */
[C---:B------:R-:W-:Y:S01]  /*a3e0*/  ISETP.GT.U32.AND P6, PT, R247.reuse, R208, PT ;  /* 0x000000d0f700720c */ /* 0x040fe20003fc4070 */
[----:B------:R-:W-:-:S02]  /*a3f0*/  IMAD R210, R247, R3, R210 ;  /* 0x00000003f7d27224 */ /* 0x000fc400078e02d2 */
[----:B------:R-:W-:-:S04]  /*a400*/  IMAD.HI.U32 R3, R0, R212, RZ ;  /* 0x000000d400037227 */ /* 0x000fc800078e00ff */
[----:B------:R-:W-:Y:S01]  /*a410*/  @!P1 IMAD.IADD R209, R209, 0x1, -R247 ;  /* 0x00000001d1d19824 */ /* 0x000fe200078e0af7 */
[----:B------:R-:W-:Y:S01]  /*a420*/  ISETP.GT.U32.AND P1, PT, R247, R211, PT ;  /* 0x000000d3f700720c */ /* 0x000fe20003f24070 */
[----:B------:R-:W-:Y:S02]  /*a430*/  IMAD.MOV R3, RZ, RZ, -R3 ;  /* 0x000000ffff037224 */ /* 0x000fe400078e0a03 */
[----:B------:R-:W-:Y:S01]  /*a440*/  @!P2 IMAD.MOV R207, RZ, RZ, -R207 ;  /* 0x000000ffffcfa224 */ /* 0x000fe200078e0acf */
[----:B------:R-:W-:Y:S01]  /*a450*/  ISETP.GE.AND P2, PT, R213, RZ, PT ;  /* 0x000000ffd500720c */ /* 0x000fe20003f46270 */
[----:B------:R-:W-:Y:S01]  /*a460*/  @!P6 IMAD.IADD R208, R208, 0x1, -R247 ;  /* 0x00000001d0d0e824 */ /* 0x000fe200078e0af7 */
[C---:B------:R-:W-:Y:S01]  /*a470*/  ISETP.GT.U32.AND P6, PT, R247.reuse, R210, PT ;  /* 0x000000d2f700720c */ /* 0x040fe20003fc4070 */
[----:B------:R-:W-:Y:S01]  /*a480*/  IMAD R212, R247, R3, R212 ;  /* 0x00000003f7d47224 */ /* 0x000fe200078e02d4 */
[----:B------:R-:W-:Y:S01]  /*a490*/  IABS R213, R222 ;  /* 0x000000de00d57213 */ /* 0x000fe20000000000 */
[----:B------:R-:W-:-:S02]  /*a4a0*/  @!P3 IMAD.MOV R208, RZ, RZ, -R208 ;  /* 0x000000ffffd0b224 */ /* 0x000fc400078e0ad0 */
[----:B------:R-:W-:Y:S01]  /*a4b0*/  IMAD.HI.U32 R4, R0, R215, RZ ;  /* 0x000000d700047227 */ /* 0x000fe200078e00ff */
[----:B------:R-:W-:-:S03]  /*a4c0*/  ISETP.GT.U32.AND P3, PT, R247, R212, PT ;  /* 0x000000d4f700720c */ /* 0x000fc60003f64070 */
[----:B------:R-:W-:Y:S02]  /*a4d0*/  @!P1 IMAD.IADD R211, R211, 0x1, -R247 ;  /* 0x00000001d3d39824 */ /* 0x000fe400078e0af7 */
[----:B------:R-:W-:-:S03]  /*a4e0*/  IMAD.HI.U32 R3, R0, R213, RZ ;  /* 0x000000d500037227 */ /* 0x000fc600078e00ff */
[C---:B------:R-:W-:Y:S01]  /*a4f0*/  ISETP.GT.U32.AND P1, PT, R247.reuse, R211, PT ;  /* 0x000000d3f700720c */ /* 0x040fe20003f24070 */
[----:B------:R-:W-:Y:S02]  /*a500*/  @!P6 IMAD.IADD R210, R210, 0x1, -R247 ;  /* 0x00000001d2d2e824 */ /* 0x000fe400078e0af7 */
[----:B------:R-:W-:Y:S02]  /*a510*/  IMAD.MOV R214, RZ, RZ, -R3 ;  /* 0x000000ffffd67224 */ /* 0x000fe400078e0a03 */
[----:B------:R-:W-:Y:S01]  /*a520*/  IMAD.MOV R4, RZ, RZ, -R4 ;  /* 0x000000ffff047224 */ /* 0x000fe200078e0a04 */
[C---:B------:R-:W-:Y:S01]  /*a530*/  ISETP.GT.U32.AND P6, PT, R247.reuse, R210, PT ;  /* 0x000000d2f700720c */ /* 0x040fe20003fc4070 */
[C---:B------:R-:W-:Y:S02]  /*a540*/  IMAD R213, R247.reuse, R214, R213 ;  /* 0x000000d6f7d57224 */ /* 0x040fe400078e02d5 */
[----:B------:R-:W-:Y:S02]  /*a550*/  @!P3 IMAD.IADD R212, R212, 0x1, -R247 ;  /* 0x00000001d4d4b824 */ /* 0x000fe400078e0af7 */
[----:B------:R-:W-:-:S02]  /*a560*/  IMAD R214, R247, R4, R215 ;  /* 0x00000004f7d67224 */ /* 0x000fc400078e02d7 */
[----:B------:R-:W-:Y:S01]  /*a570*/  @!P1 IMAD.IADD R211, R211, 0x1, -R247 ;  /* 0x00000001d3d39824 */ /* 0x000fe200078e0af7 */
[C---:B------:R-:W-:Y:S01]  /*a580*/  ISETP.GT.U32.AND P3, PT, R247.reuse, R212, PT ;  /* 0x000000d4f700720c */ /* 0x040fe20003f64070 */
[----:B------:R-:W-:Y:S01]  /*a590*/  IMAD.HI.U32 R3, R0, R217, RZ ;  /* 0x000000d900037227 */ /* 0x000fe200078e00ff */
[----:B------:R-:W-:-:S03]  /*a5a0*/  ISETP.GT.U32.AND P1, PT, R247, R214, PT ;  /* 0x000000d6f700720c */ /* 0x000fc60003f24070 */
[----:B------:R-:W-:Y:S01]  /*a5b0*/  IMAD.MOV R4, RZ, RZ, -R3 ;  /* 0x000000ffff047224 */ /* 0x000fe200078e0a03 */
[----:B------:R-:W-:Y:S01]  /*a5c0*/  IABS R3, R221 ;  /* 0x000000dd00037213 */ /* 0x000fe20000000000 */
[----:B------:R-:W-:Y:S01]  /*a5d0*/  @!P6 IMAD.IADD R210, R210, 0x1, -R247 ;  /* 0x00000001d2d2e824 */ /* 0x000fe200078e0af7 */
[----:B------:R-:W-:Y:S01]  /*a5e0*/  ISETP.GT.U32.AND P6, PT, R247, R213, PT ;  /* 0x000000d5f700720c */ /* 0x000fe20003fc4070 */
[----:B------:R-:W-:Y:S01]  /*a5f0*/  @!P4 IMAD.MOV R209, RZ, RZ, -R209 ;  /* 0x000000ffffd1c224 */ /* 0x000fe200078e0ad1 */
[----:B------:R-:W-:Y:S01]  /*a600*/  ISETP.GE.AND P4, PT, R5, RZ, PT ;  /* 0x000000ff0500720c */ /* 0x000fe20003f86270 */
[C---:B------:R-:W-:Y:S01]  /*a610*/  IMAD R215, R247.reuse, R4, R217 ;  /* 0x00000004f7d77224 */ /* 0x040fe200078e02d9 */
[----:B------:R-:W-:Y:S01]  /*a620*/  LOP3.LUT R5, R2, 0x1bc, RZ, 0xfc, !PT ;  /* 0x000001bc02057812 */ /* 0x000fe200078efcff */
[----:B------:R-:W-:Y:S02]  /*a630*/  @!P3 IMAD.IADD R212, R212, 0x1, -R247 ;  /* 0x00000001d4d4b824 */ /* 0x000fe400078e0af7 */
[----:B------:R-:W-:Y:S01]  /*a640*/  IMAD.MOV.U32 R217, RZ, RZ, R3 ;  /* 0x000000ffffd97224 */ /* 0x000fe200078e0003 */
[----:B------:R-:W-:Y:S01]  /*a650*/  ISETP.GT.U32.AND P3, PT, R247, R215, PT ;  /* 0x000000d7f700720c */ /* 0x000fe20003f64070 */
[----:B------:R-:W-:Y:S01]  /*a660*/  @!P1 IMAD.IADD R214, R214, 0x1, -R247 ;  /* 0x00000001d6d69824 */ /* 0x000fe200078e0af7 */
[----:B------:R-:W-:Y:S01]  /*a670*/  IABS R218, R5 ;  /* 0x0000000500da7213 */ /* 0x000fe20000000000 */
[----:B------:R-:W-:Y:S01]  /*a680*/  IMAD.HI.U32 R3, R0, R223, RZ ;  /* 0x000000df00037227 */ /* 0x000fe200078e00ff */
[----:B------:R-:W-:-:S03]  /*a690*/  ISETP.GE.AND P1, PT, R216, RZ, PT ;  /* 0x000000ffd800720c */ /* 0x000fc60003f26270 */
[----:B------:R-:W-:Y:S01]  /*a6a0*/  @!P5 IMAD.MOV R210, RZ, RZ, -R210 ;  /* 0x000000ffffd2d224 */ /* 0x000fe200078e0ad2 */
[----:B------:R-:W-:Y:S01]  /*a6b0*/  ISETP.GE.AND P5, PT, R222, RZ, PT ;  /* 0x000000ffde00720c */ /* 0x000fe20003fa6270 */
[----:B------:R-:W-:Y:S01]  /*a6c0*/  @!P2 IMAD.MOV R211, RZ, RZ, -R211 ;  /* 0x000000ffffd3a224 */ /* 0x000fe200078e0ad3 */
[----:B------:R-:W-:Y:S01]  /*a6d0*/  ISETP.GT.U32.AND P2, PT, R247, R214, PT ;  /* 0x000000d6f700720c */ /* 0x000fe20003f44070 */
[----:B------:R-:W-:Y:S02]  /*a6e0*/  @!P6 IMAD.IADD R213, R213, 0x1, -R247 ;  /* 0x00000001d5d5e824 */ /* 0x000fe400078e0af7 */
[----:B------:R-:W-:Y:S02]  /*a6f0*/  IMAD.MOV R222, RZ, RZ, -R3 ;  /* 0x000000ffffde7224 */ /* 0x000fe400078e0a03 */
[----:B------:R-:W-:Y:S01]  /*a700*/  IMAD.HI.U32 R3, R0, R218, RZ ;  /* 0x000000da00037227 */ /* 0x000fe200078e00ff */
[----:B------:R-:W-:-:S03]  /*a710*/  ISETP.GT.U32.AND P6, PT, R247, R213, PT ;  /* 0x000000d5f700720c */ /* 0x000fc60003fc4070 */
[----:B------:R-:W-:Y:S02]  /*a720*/  IMAD.MOV R3, RZ, RZ, -R3 ;  /* 0x000000ffff037224 */ /* 0x000fe400078e0a03 */
[----:B------:R-:W-:Y:S02]  /*a730*/  @!P3 IMAD.IADD R215, R215, 0x1, -R247 ;  /* 0x00000001d7d7b824 */ /* 0x000fe400078e0af7 */
[C---:B------:R-:W-:Y:S02]  /*a740*/  IMAD R218, R247.reuse, R3, R218 ;  /* 0x00000003f7da7224 */ /* 0x040fe400078e02da */
[----:B------:R-:W-:Y:S01]  /*a750*/  IMAD.HI.U32 R4, R0, R217, RZ ;  /* 0x000000d900047227 */ /* 0x000fe200078e00ff */
[----:B------:R-:W-:-:S03]  /*a760*/  ISETP.GT.U32.AND P3, PT, R247, R215, PT ;  /* 0x000000d7f700720c */ /* 0x000fc60003f64070 */
[----:B------:R-:W-:Y:S01]  /*a770*/  @!P2 IMAD.IADD R214, R214, 0x1, -R247 ;  /* 0x00000001d6d6a824 */ /* 0x000fe200078e0af7 */
[C---:B------:R-:W-:Y:S01]  /*a780*/  ISETP.GT.U32.AND P2, PT, R247.reuse, R218, PT ;  /* 0x000000daf700720c */ /* 0x040fe20003f44070 */
[----:B------:R-:W-:Y:S02]  /*a790*/  IMAD.MOV R4, RZ, RZ, -R4 ;  /* 0x000000ffff047224 */ /* 0x000fe400078e0a04 */
[----:B------:R-:W-:Y:S01]  /*a7a0*/  IMAD R216, R247, R222, R223 ;  /* 0x000000def7d87224 */ /* 0x000fe200078e02df */
[C---:B------:R-:W-:Y:S01]  /*a7b0*/  LOP3.LUT R223, R2.reuse, 0x1be, RZ, 0xfc, !PT ;  /* 0x000001be02df7812 */ /* 0x040fe200078efcff */
[----:B------:R-:W-:Y:S01]  /*a7c0*/  @!P6 IMAD.IADD R213, R213, 0x1, -R247 ;  /* 0x00000001d5d5e824 */ /* 0x000fe200078e0af7 */
[----:B------:R-:W-:Y:S01]  /*a7d0*/  LOP3.LUT R222, R2, 0x1c0, RZ, 0xfc, !PT ;  /* 0x000001c002de7812 */ /* 0x000fe200078efcff */
[----:B------:R-:W-:Y:S01]  /*a7e0*/  @!P4 IMAD.MOV R212, RZ, RZ, -R212 ;  /* 0x000000ffffd4c224 */ /* 0x000fe200078e0ad4 */
[----:B------:R-:W-:Y:S01]  /*a7f0*/  ISETP.GE.AND P4, PT, R219, RZ, PT ;  /* 0x000000ffdb00720c */ /* 0x000fe20003f86270 */
[C---:B------:R-:W-:Y:S01]  /*a800*/  IMAD R217, R247.reuse, R4, R217 ;  /* 0x00000004f7d97224 */ /* 0x040fe200078e02d9 */
        /* <DEDUP_REMOVED lines=8> */
[----:B------:R-:W-:-:S03]  /*a890*/  IABS R220, R222 ;  /* 0x000000de00dc7213 */ /* 0x000fc60000000000 */
[----:B------:R-:W-:Y:S02]  /*a8a0*/  IMAD.MOV R4, RZ, RZ, -R3 ;  /* 0x000000ffff047224 */ /* 0x000fe400078e0a03 */
[----:B------:R-:W-:Y:S01]  /*a8b0*/  @!P1 IMAD.MOV R214, RZ, RZ, -R214 ;  /* 0x000000ffffd69224 */ /* 0x000fe200078e0ad6 */
[----:B------:R-:W-:Y:S01]  /*a8c0*/  ISETP.GT.U32.AND P1, PT, R247, R218, PT ;  /* 0x000000daf700720c */ /* 0x000fe20003f24070 */
[----:B------:R-:W-:Y:S01]  /*a8d0*/  @!P6 IMAD.IADD R216, R216, 0x1, -R247 ;  /* 0x00000001d8d8e824 */ /* 0x000fe200078e0af7 */
[----:B------:R-:W-:Y:S01]  /*a8e0*/  ISETP.GE.AND P6, PT, R221, RZ, PT ;  /* 0x000000ffdd00720c */ /* 0x000fe20003fc6270 */
[----:B------:R-:W-:Y:S01]  /*a8f0*/  IMAD.HI.U32 R3, R0, R220, RZ ;  /* 0x000000dc00037227 */ /* 0x000fe200078e00ff */
[----:B------:R-:W-:-:S03]  /*a900*/  IABS R221, R224 ;  /* 0x000000e000dd7213 */ /* 0x000fc60000000000 */
[----:B------:R-:W-:Y:S01]  /*a910*/  IMAD R219, R247, R4, R219 ;  /* 0x00000004f7db7224 */ /* 0x000fe200078e02db */
[----:B------:R-:W-:Y:S01]  /*a920*/  LOP3.LUT R4, R2, 0x1c6, RZ, 0xfc, !PT ;  /* 0x000001c602047812 */ /* 0x000fe200078efcff */
[----:B------:R-:W-:Y:S01]  /*a930*/  @!P5 IMAD.IADD R217, R217, 0x1, -R247 ;  /* 0x00000001d9d9d824 */ /* 0x000fe200078e0af7 */
[C---:B------:R-:W-:Y:S01]  /*a940*/  ISETP.GT.U32.AND P5, PT, R247.reuse, R216, PT ;  /* 0x000000d8f700720c */ /* 0x040fe20003fa4070 */
[----:B------:R-:W-:Y:S02]  /*a950*/  IMAD.MOV R3, RZ, RZ, -R3 ;  /* 0x000000ffff037224 */ /* 0x000fe400078e0a03 */
[----:B------:R-:W-:Y:S01]  /*a960*/  @!P4 IMAD.MOV R215, RZ, RZ, -R215 ;  /* 0x000000ffffd7c224 */ /* 0x000fe200078e0ad7 */
[C---:B------:R-:W-:Y:S01]  /*a970*/  ISETP.GT.U32.AND P4, PT, R247.reuse, R219, PT ;  /* 0x000000dbf700720c */ /* 0x040fe20003f84070 */
[C---:B------:R-:W-:Y:S01]  /*a980*/  IMAD R220, R247.reuse, R3, R220 ;  /* 0x00000003f7dc7224 */ /* 0x040fe200078e02dc */
[----:B------:R-:W-:Y:S01]  /*a990*/  ISETP.GT.U32.AND P2, PT, R247, R217, PT ;  /* 0x000000d9f700720c */ /* 0x000fe20003f44070 */
[----:B------:R-:W-:-:S02]  /*a9a0*/  @!P1 IMAD.IADD R218, R218, 0x1, -R247 ;  /* 0x00000001dada9824 */ /* 0x000fc400078e0af7 */
[----:B------:R-:W-:Y:S01]  /*a9b0*/  IMAD.HI.U32 R3, R0, R221, RZ ;  /* 0x000000dd00037227 */ /* 0x000fe200078e00ff */
[----:B------:R-:W-:-:S03]  /*a9c0*/  ISETP.GT.U32.AND P1, PT, R247, R220, PT ;  /* 0x000000dcf700720c */ /* 0x000fc60003f24070 */
        /* <DEDUP_REMOVED lines=16> */
[----:B------:R-:W-:-:S03]  /*aad0*/  IMAD.HI.U32 R226, R0, R223, RZ ;  /* 0x000000df00e27227 */ /* 0x000fc600078e00ff */
[----:B------:R-:W-:Y:S01]  /*aae0*/  ISETP.GT.U32.AND P1, PT, R247, R220, PT ;  /* 0x000000dcf700720c */ /* 0x000fe20003f24070 */
[----:B------:R-:W-:Y:S02]  /*aaf0*/  IMAD.MOV.U32 R222, RZ, RZ, R5 ;  /* 0x000000ffffde7224 */ /* 0x000fe400078e0005 */
[----:B------:R-:W-:Y:S02]  /*ab00*/  IMAD.MOV R226, RZ, RZ, -R226 ;  /* 0x000000ffffe27224 */ /* 0x000fe400078e0ae2 */
[----:B------:R-:W-:-:S04]  /*ab10*/  IMAD.HI.U32 R5, R0, R222, RZ ;  /* 0x000000de00057227 */ /* 0x000fc800078e00ff */
[----:B------:R-:W-:Y:S01]  /*ab20*/  @!P3 IMAD.IADD R219, R219, 0x1, -R247 ;  /* 0x00000001dbdbb824 */ /* 0x000fe200078e0af7 */
[----:B------:R-:W-:Y:S01]  /*ab30*/  ISETP.GE.AND P3, PT, R225, RZ, PT ;  /* 0x000000ffe100720c */ /* 0x000fe20003f66270 */
[----:B------:R-:W-:Y:S02]  /*ab40*/  IMAD R223, R247, R226, R223 ;  /* 0x000000e2f7df7224 */ /* 0x000fe400078e02df */
[----:B------:R-:W-:Y:S01]  /*ab50*/  @!P5 IMAD.MOV R218, RZ, RZ, -R218 ;  /* 0x000000ffffdad224 */ /* 0x000fe200078e0ada */
[----:B------:R-:W-:Y:S01]  /*ab60*/  ISETP.GE.AND P5, PT, R224, RZ, PT ;  /* 0x000000ffe000720c */ /* 0x000fe20003fa6270 */
[----:B------:R-:W-:Y:S01]  /*ab70*/  IMAD.MOV R5, RZ, RZ, -R5 ;  /* 0x000000ffff057224 */ /* 0x000fe200078e0a05 */
[----:B------:R-:W-:Y:S01]  /*ab80*/  IABS R224, R3 ;  /* 0x0000000300e07213 */ /* 0x000fe20000000000 */
[----:B------:R-:W-:Y:S02]  /*ab90*/  @!P6 IMAD.IADD R221, R221, 0x1, -R247 ;  /* 0x00000001dddde824 */ /* 0x000fe400078e0af7 */
[----:B------:R-:W-:Y:S01]  /*aba0*/  @!P2 IMAD.MOV R219, RZ, RZ, -R219 ;  /* 0x000000ffffdba224 */ /* 0x000fe200078e0adb */
[C---:B------:R-:W-:Y:S01]  /*abb0*/  ISETP.GT.U32.AND P2, PT, R247.reuse, R223, PT ;  /* 0x000000dff700720c */ /* 0x040fe20003f44070 */
[C---:B------:R-:W-:Y:S01]  /*abc0*/  IMAD R222, R247.reuse, R5, R222 ;  /* 0x00000005f7de7224 */ /* 0x040fe200078e02de */
[C---:B------:R-:W-:Y:S01]  /*abd0*/  ISETP.GT.U32.AND P6, PT, R247.reuse, R221, PT ;  /* 0x000000ddf700720c */ /* 0x040fe20003fc4070 */
[----:B------:R-:W-:Y:S01]  /*abe0*/  @!P1 IMAD.IADD R220, R220, 0x1, -R247 ;  /* 0x00000001dcdc9824 */ /* 0x000fe200078e0af7 */
[----:B------:R-:W-:Y:S01]  /*abf0*/  LOP3.LUT R5, R2, 0x1ca, RZ, 0xfc, !PT ;  /* 0x000001ca02057812 */ /* 0x000fe200078efcff */
[----:B------:R-:W-:Y:S01]  /*ac00*/  IMAD.HI.U32 R225, R0, R224, RZ ;  /* 0x000000e000e17227 */ /* 0x000fe200078e00ff */
[----:B------:R-:W-:-:S02]  /*ac10*/  ISETP.GT.U32.AND P1, PT, R247, R222, PT ;  /* 0x000000def700720c */ /* 0x000fc40003f24070 */
[----:B------:R-:W-:Y:S01]  /*ac20*/  IABS R226, R5 ;  /* 0x0000000500e27213 */ /* 0x000fe20000000000 */
[----:B------:R-:W-:Y:S01]  /*ac30*/  @!P4 IMAD.MOV R220, RZ, RZ, -R220 ;  /* 0x000000ffffdcc224 */ /* 0x000fe200078e0adc */
[----:B------:R-:W-:Y:S01]  /*ac40*/  ISETP.GE.AND P4, PT, R4, RZ, PT ;  /* 0x000000ff0400720c */ /* 0x000fe20003f86270 */
[----:B------:R-:W-:Y:S01]  /*ac50*/  IMAD.MOV R225, RZ, RZ, -R225 ;  /* 0x000000ffffe17224 */ /* 0x000fe200078e0ae1 */
[----:B------:R-:W-:Y:S01]  /*ac60*/  LOP3.LUT R4, R2, 0x1cc, RZ, 0xfc, !PT ;  /* 0x000001cc02047812 */ /* 0x000fe200078efcff */
[--C-:B------:R-:W-:Y:S02]  /*ac70*/  @!P2 IMAD.IADD R223, R223, 0x1, -R247.reuse ;  /* 0x00000001dfdfa824 */ /* 0x100fe400078e0af7 */
[C---:B------:R-:W-:Y:S01]  /*ac80*/  IMAD R224, R247.reuse, R225, R224 ;  /* 0x000000e1f7e07224 */ /* 0x040fe200078e02e0 */
[----:B------:R-:W-:Y:S01]  /*ac90*/  IABS R227, R4 ;  /* 0x0000000400e37213 */ /* 0x000fe20000000000 */
[----:B------:R-:W-:Y:S01]  /*aca0*/  IMAD.MOV.U32 R225, RZ, RZ, R226 ;  /* 0x000000ffffe17224 */ /* 0x000fe200078e00e2 */
[----:B------:R-:W-:Y:S01]  /*acb0*/  ISETP.GT.U32.AND P2, PT, R247, R223, PT ;  /* 0x000000dff700720c */ /* 0x000fe20003f44070 */
[----:B------:R-:W-:Y:S01]  /*acc0*/  @!P6 IMAD.IADD R221, R221, 0x1, -R247 ;  /* 0x00000001dddde824 */ /* 0x000fe200078e0af7 */
[----:B------:R-:W-:Y:S01]  /*acd0*/  ISETP.GT.U32.AND P6, PT, R247, R224, PT ;  /* 0x000000e0f700720c */ /* 0x000fe20003fc4070 */
[----:B------:R-:W-:-:S02]  /*ace0*/  IMAD.MOV.U32 R226, RZ, RZ, R227 ;  /* 0x000000ffffe27224 */ /* 0x000fc400078e00e3 */
[----:B------:R-:W-:-:S04]  /*acf0*/  IMAD.HI.U32 R227, R0, R225, RZ ;  /* 0x000000e100e37227 */ /* 0x000fc800078e00ff */
[----:B------:R-:W-:Y:S02]  /*ad00*/  @!P1 IMAD.IADD R222, R222, 0x1, -R247 ;  /* 0x00000001dede9824 */ /* 0x000fe400078e0af7 */
[----:B------:R-:W-:Y:S02]  /*ad10*/  IMAD.MOV R230, RZ, RZ, -R227 ;  /* 0x000000ffffe67224 */ /* 0x000fe400078e0ae3 */
[----:B------:R-:W-:Y:S01]  /*ad20*/  @!P5 IMAD.MOV R221, RZ, RZ, -R221 ;  /* 0x000000ffffddd224 */ /* 0x000fe200078e0add */
[C---:B------:R-:W-:Y:S01]  /*ad30*/  ISETP.GT.U32.AND P1, PT, R247.reuse, R222, PT ;  /* 0x000000def700720c */ /* 0x040fe20003f24070 */
[----:B------:R-:W-:Y:S01]  /*ad40*/  IMAD R225, R247, R230, R225 ;  /* 0x000000e6f7e17224 */ /* 0x000fe200078e02e1 */
[----:B------:R-:W-:Y:S01]  /*ad50*/  ISETP.GE.AND P5, PT, R3, RZ, PT ;  /* 0x000000ff0300720c */ /* 0x000fe20003fa6270 */
[----:B------:R-:W-:Y:S01]  /*ad60*/  IMAD.HI.U32 R228, R0, R226, RZ ;  /* 0x000000e200e47227 */ /* 0x000fe200078e00ff */
[----:B------:R-:W-:-:S03]  /*ad70*/  LOP3.LUT R3, R2, 0x1ce, RZ, 0xfc, !PT ;  /* 0x000001ce02037812 */ /* 0x000fc600078efcff */
[--C-:B------:R-:W-:Y:S01]  /*ad80*/  @!P6 IMAD.IADD R224, R224, 0x1, -R247.reuse ;  /* 0x00000001e0e0e824 */ /* 0x100fe200078e0af7 */
[----:B------:R-:W-:Y:S01]  /*ad90*/  IABS R227, R3 ;  /* 0x0000000300e37213 */ /* 0x000fe20000000000 */
[--C-:B------:R-:W-:Y:S01]  /*ada0*/  @!P2 IMAD.IADD R223, R223, 0x1, -R247.reuse ;  /* 0x00000001dfdfa824 */ /* 0x100fe200078e0af7 */
[C---:B------:R-:W-:Y:S01]  /*adb0*/  ISETP.GT.U32.AND P2, PT, R247.reuse, R225, PT ;  /* 0x000000e1f700720c */ /* 0x040fe20003f44070 */
[----:B------:R-:W-:Y:S01]  /*adc0*/  IMAD.MOV R228, RZ, RZ, -R228 ;  /* 0x000000ffffe47224 */ /* 0x000fe200078e0ae4 */
[----:B------:R-:W-:Y:S01]  /*add0*/  ISETP.GT.U32.AND P6, PT, R247, R224, PT ;  /* 0x000000e0f700720c */ /* 0x000fe20003fc4070 */
[----:B------:R-:W-:Y:S01]  /*ade0*/  @!P1 IMAD.IADD R222, R222, 0x1, -R247 ;  /* 0x00000001dede9824 */ /* 0x000fe200078e0af7 */
[----:B------:R-:W-:Y:S01]  /*adf0*/  ISETP.GE.AND P1, PT, R5, RZ, PT ;  /* 0x000000ff0500720c */ /* 0x000fe20003f26270 */
[----:B------:R-:W-:Y:S01]  /*ae00*/  IMAD R226, R247, R228, R226 ;  /* 0x000000e4f7e27224 */ /* 0x000fe200078e02e2 */
[----:B------:R-:W-:Y:S01]  /*ae10*/  IABS R228, R229 ;  /* 0x000000e500e47213 */ /* 0x000fe20000000000 */
[----:B------:R-:W-:-:S04]  /*ae20*/  IMAD.HI.U32 R5, R0, R227, RZ ;  /* 0x000000e300057227 */ /* 0x000fc800078e00ff */
[----:B------:R-:W-:Y:S01]  /*ae30*/  @!P3 IMAD.MOV R222, RZ, RZ, -R222 ;  /* 0x000000ffffdeb224 */ /* 0x000fe200078e0ade */
[----:B------:R-:W-:Y:S01]  /*ae40*/  ISETP.GT.U32.AND P3, PT, R247, R226, PT ;  /* 0x000000e2f700720c */ /* 0x000fe20003f64070 */
[----:B------:R-:W-:Y:S01]  /*ae50*/  @!P4 IMAD.MOV R223, RZ, RZ, -R223 ;  /* 0x000000ffffdfc224 */ /* 0x000fe200078e0adf */
[----:B------:R-:W-:Y:S01]  /*ae60*/  ISETP.GE.AND P4, PT, R4, RZ, PT ;  /* 0x000000ff0400720c */ /* 0x000fe20003f86270 */
[----:B------:R-:W-:Y:S02]  /*ae70*/  IMAD.MOV R4, RZ, RZ, -R5 ;  /* 0x000000ffff047224 */ /* 0x000fe400078e0a05 */
[--C-:B------:R-:W-:Y:S02]  /*ae80*/  @!P2 IMAD.IADD R225, R225, 0x1, -R247.reuse ;  /* 0x00000001e1e1a824 */ /* 0x100fe400078e0af7 */
        /* <DEDUP_REMOVED lines=9> */
[----:B------:R-:W-:-:S02]  /*af20*/  IABS R231, R3 ;  /* 0x0000000300e77213 */ /* 0x000fc40000000000 */
[----:B------:R-:W-:Y:S02]  /*af30*/  ISETP.GT.U32.AND P3, PT, R247, R226, PT ;  /* 0x000000e2f700720c */ /* 0x000fe40003f64070 */
[----:B------:R-:W-:-:S03]  /*af40*/  LOP3.LUT R4, R2, 0x1d4, RZ, 0xfc, !PT ;  /* 0x000001d402047812 */ /* 0x000fc600078efcff */
[----:B------:R-:W-:Y:S01]  /*af50*/  @!P2 IMAD.IADD R225, R225, 0x1, -R247 ;  /* 0x00000001e1e1a824 */ /* 0x000fe200078e0af7 */
[----:B------:R-:W-:Y:S01]  /*af60*/  ISETP.GE.AND P2, PT, R229, RZ, PT ;  /* 0x000000ffe500720c */ /* 0x000fe20003f46270 */
[----:B------:R-:W-:Y:S01]  /*af70*/  IMAD.MOV.U32 R229, RZ, RZ, R231 ;  /* 0x000000ffffe57224 */ /* 0x000fe200078e00e7 */
[----:B------:R-:W-:Y:S01]  /*af80*/  IABS R230, R4 ;  /* 0x0000000400e67213 */ /* 0x000fe20000000000 */
[----:B------:R-:W-:Y:S02]  /*af90*/  IMAD.MOV R231, RZ, RZ, -R5 ;  /* 0x000000ffffe77224 */ /* 0x000fe400078e0a05 */
[--C-:B------:R-:W-:Y:S02]  /*afa0*/  @!P5 IMAD.IADD R227, R227, 0x1, -R247.reuse ;  /* 0x00000001e3e3d824 */ /* 0x100fe400078e0af7 */
[C---:B------:R-:W-:Y:S01]  /*afb0*/  IMAD R228, R247.reuse, R231, R228 ;  /* 0x000000e7f7e47224 */ /* 0x040fe200078e02e4 */
[----:B------:R-:W-:Y:S01]  /*afc0*/  IABS R231, R234 ;  /* 0x000000ea00e77213 */ /* 0x000fe20000000000 */
[----:B------:R-:W-:Y:S01]  /*afd0*/  @!P3 IMAD.IADD R226, R226, 0x1, -R247 ;  /* 0x00000001e2e2b824 */ /* 0x000fe200078e0af7 */
[----:B------:R-:W-:Y:S01]  /*afe0*/  ISETP.GT.U32.AND P5, PT, R247, R227, PT ;  /* 0x000000e3f700720c */ /* 0x000fe20003fa4070 */
[----:B------:R-:W-:Y:S01]  /*aff0*/  @!P1 IMAD.MOV R225, RZ, RZ, -R225 ;  /* 0x000000ffffe19224 */ /* 0x000fe200078e0ae1 */
[----:B------:R-:W-:Y:S01]  /*b000*/  ISETP.GE.AND P3, PT, R3, RZ, PT ;  /* 0x000000ff0300720c */ /* 0x000fe20003f66270 */
[----:B------:R-:W-:Y:S01]  /*b010*/  IMAD.HI.U32 R3, R0, R230, RZ ;  /* 0x000000e600037227 */ /* 0x000fe200078e00ff */
[----:B------:R-:W-:-:S03]  /*b020*/  ISETP.GT.U32.AND P1, PT, R247, R228, PT ;  /* 0x000000e4f700720c */ /* 0x000fc60003f24070 */
[----:B------:R-:W-:Y:S02]  /*b030*/  IMAD.MOV R3, RZ, RZ, -R3 ;  /* 0x000000ffff037224 */ /* 0x000fe400078e0a03 */
[----:B------:R-:W-:-:S04]  /*b040*/  IMAD.HI.U32 R5, R0, R229, RZ ;  /* 0x000000e500057227 */ /* 0x000fc800078e00ff */
[----:B------:R-:W-:Y:S01]  /*b050*/  IMAD R230, R247, R3, R230 ;  /* 0x00000003f7e67224 */ /* 0x000fe200078e02e6 */
[----:B------:R-:W-:Y:S01]  /*b060*/  LOP3.LUT R3, R2, 0x1da, RZ, 0xfc, !PT ;  /* 0x000001da02037812 */ /* 0x000fe200078efcff */
[----:B------:R-:W-:Y:S02]  /*b070*/  @!P5 IMAD.IADD R227, R227, 0x1, -R247 ;  /* 0x00000001e3e3d824 */ /* 0x000fe400078e0af7 */
[----:B------:R-:W-:Y:S01]  /*b080*/  IMAD.MOV R5, RZ, RZ, -R5 ;  /* 0x000000ffff057224 */ /* 0x000fe200078e0a05 */
[----:B------:R-:W-:Y:S01]  /*b090*/  IABS R233, R3 ;  /* 0x0000000300e97213 */ /* 0x000fe20000000000 */
[----:B------:R-:W-:Y:S02]  /*b0a0*/  @!P1 IMAD.IADD R228, R228, 0x1, -R247 ;  /* 0x00000001e4e49824 */ /* 0x000fe400078e0af7 */
[----:B------:R-:W-:Y:S01]  /*b0b0*/  @!P6 IMAD.MOV R227, RZ, RZ, -R227 ;  /* 0x000000ffffe3e224 */ /* 0x000fe200078e0ae3 */
[C---:B------:R-:W-:Y:S01]  /*b0c0*/  ISETP.GT.U32.AND P6, PT, R247.reuse, R230, PT ;  /* 0x000000e6f700720c */ /* 0x040fe20003fc4070 */
[C---:B------:R-:W-:Y:S01]  /*b0d0*/  IMAD R229, R247.reuse, R5, R229 ;  /* 0x00000005f7e57224 */ /* 0x040fe200078e02e5 */
[C---:B------:R-:W-:Y:S01]  /*b0e0*/  ISETP.GT.U32.AND P1, PT, R247.reuse, R228, PT ;  /* 0x000000e4f700720c */ /* 0x040fe20003f24070 */
[----:B------:R-:W-:Y:S01]  /*b0f0*/  @!P4 IMAD.MOV R226, RZ, RZ, -R226 ;  /* 0x000000ffffe2c224 */ /* 0x000fe200078e0ae2 */
[----:B------:R-:W-:Y:S01]  /*b100*/  ISETP.GE.AND P4, PT, R4, RZ, PT ;  /* 0x000000ff0400720c */ /* 0x000fe20003f86270 */
[----:B------:R-:W-:Y:S01]  /*b110*/  IMAD.HI.U32 R5, R0, R233, RZ ;  /* 0x000000e900057227 */ /* 0x000fe200078e00ff */
[----:B------:R-:W-:-:S02]  /*b120*/  ISETP.GT.U32.AND P5, PT, R247, R229, PT ;  /* 0x000000e5f700720c */ /* 0x000fc40003fa4070 */
[----:B------:R-:W-:Y:S01]  /*b130*/  LOP3.LUT R4, R2, 0x1d8, RZ, 0xfc, !PT ;  /* 0x000001d802047812 */ /* 0x000fe200078efcff */
[----:B------:R-:W-:Y:S02]  /*b140*/  IMAD.MOV R5, RZ, RZ, -R5 ;  /* 0x000000ffff057224 */ /* 0x000fe400078e0a05 */
[----:B------:R-:W-:Y:S01]  /*b150*/  IMAD.HI.U32 R235, R0, R231, RZ ;  /* 0x000000e700eb7227 */ /* 0x000fe200078e00ff */
[----:B------:R-:W-:-:S03]  /*b160*/  IABS R232, R4 ;  /* 0x0000000400e87213 */ /* 0x000fc60000000000 */
[----:B------:R-:W-:Y:S02]  /*b170*/  @!P6 IMAD.IADD R230, R230, 0x1, -R247 ;  /* 0x00000001e6e6e824 */ /* 0x000fe400078e0af7 */
[----:B------:R-:W-:-:S03]  /*b180*/  IMAD.HI.U32 R236, R0, R232, RZ ;  /* 0x000000e800ec7227 */ /* 0x000fc600078e00ff */
[----:B------:R-:W-:Y:S01]  /*b190*/  ISETP.GT.U32.AND P6, PT, R247, R230, PT ;  /* 0x000000e6f700720c */ /* 0x000fe20003fc4070 */
[--C-:B------:R-:W-:Y:S01]  /*b1a0*/  @!P1 IMAD.IADD R228, R228, 0x1, -R247.reuse ;  /* 0x00000001e4e49824 */ /* 0x100fe200078e0af7 */
[----:B------:R-:W-:Y:S01]  /*b1b0*/  ISETP.GE.AND P1, PT, R234, RZ, PT ;  /* 0x000000ffea00720c */ /* 0x000fe20003f26270 */
[----:B------:R-:W-:Y:S02]  /*b1c0*/  @!P5 IMAD.IADD R229, R229, 0x1, -R247 ;  /* 0x00000001e5e5d824 */ /* 0x000fe400078e0af7 */
[----:B------:R-:W-:Y:S02]  /*b1d0*/  IMAD.MOV R234, RZ, RZ, -R236 ;  /* 0x000000ffffea7224 */ /* 0x000fe400078e0aec */
[C---:B------:R-:W-:Y:S01]  /*b1e0*/  IMAD R233, R247.reuse, R5, R233 ;  /* 0x00000005f7e97224 */ /* 0x040fe200078e02e9 */
[C---:B------:R-:W-:Y:S01]  /*b1f0*/  ISETP.GT.U32.AND P5, PT, R247.reuse, R229, PT ;  /* 0x000000e5f700720c */ /* 0x040fe20003fa4070 */
[----:B------:R-:W-:Y:S01]  /*b200*/  IMAD R232, R247, R234, R232 ;  /* 0x000000eaf7e87224 */ /* 0x000fe200078e02e8 */
[----:B------:R-:W-:Y:S01]  /*b210*/  LOP3.LUT R5, R2, 0x1dc, RZ, 0xfc, !PT ;  /* 0x000001dc02057812 */ /* 0x000fe200078efcff */
[----:B------:R-:W-:-:S02]  /*b220*/  @!P2 IMAD.MOV R228, RZ, RZ, -R228 ;  /* 0x000000ffffe4a224 */ /* 0x000fc400078e0ae4 */
[----:B------:R-:W-:Y:S01]  /*b230*/  IMAD.MOV R235, RZ, RZ, -R235 ;  /* 0x000000ffffeb7224 */ /* 0x000fe200078e0aeb */
[C---:B------:R-:W-:Y:S01]  /*b240*/  ISETP.GT.U32.AND P2, PT, R247.reuse, R232, PT ;  /* 0x000000e8f700720c */ /* 0x040fe20003f44070 */
[----:B------:R-:W-:Y:S01]  /*b250*/  @!P6 IMAD.IADD R230, R230, 0x1, -R247 ;  /* 0x00000001e6e6e824 */ /* 0x000fe200078e0af7 */
[C---:B------:R-:W-:Y:S01]  /*b260*/  ISETP.GT.U32.AND P6, PT, R247.reuse, R233, PT ;  /* 0x000000e9f700720c */ /* 0x040fe20003fc4070 */
[----:B------:R-:W-:Y:S01]  /*b270*/  IMAD R231, R247, R235, R231 ;  /* 0x000000ebf7e77224 */ /* 0x000fe200078e02e7 */
[----:B------:R-:W-:Y:S01]  /*b280*/  IABS R234, R5 ;  /* 0x0000000500ea7213 */ /* 0x000fe20000000000 */
[----:B------:R-:W-:Y:S02]  /*b290*/  @!P4 IMAD.MOV R230, RZ, RZ, -R230 ;  /* 0x000000ffffe6c224 */ /* 0x000fe400078e0ae6 */
[----:B------:R-:W-:Y:S01]  /*b2a0*/  @!P5 IMAD.IADD R229, R229, 0x1, -R247 ;  /* 0x00000001e5e5d824 */ /* 0x000fe200078e0af7 */
[----:B------:R-:W-:Y:S01]  /*b2b0*/  ISETP.GT.U32.AND P5, PT, R247, R231, PT ;  /* 0x000000e7f700720c */ /* 0x000fe20003fa4070 */
[----:B------:R-:W-:-:S04]  /*b2c0*/  IMAD.HI.U32 R236, R0, R234, RZ ;  /* 0x000000ea00ec7227 */ /* 0x000fc800078e00ff */
[--C-:B------:R-:W-:Y:S02]  /*b2d0*/  @!P2 IMAD.IADD R232, R232, 0x1, -R247.reuse ;  /* 0x00000001e8e8a824 */ /* 0x100fe400078e0af7 */
[----:B------:R-:W-:Y:S02]  /*b2e0*/  @!P6 IMAD.IADD R233, R233, 0x1, -R247 ;  /* 0x00000001e9e9e824 */ /* 0x000fe400078e0af7 */
[----:B------:R-:W-:Y:S01]  /*b2f0*/  IMAD.MOV R236, RZ, RZ, -R236 ;  /* 0x000000ffffec7224 */ /* 0x000fe200078e0aec */
[----:B------:R-:W-:Y:S01]  /*b300*/  ISETP.GT.U32.AND P6, PT, R247, R232, PT ;  /* 0x000000e8f700720c */ /* 0x000fe20003fc4070 */
[----:B------:R-:W-:Y:S01]  /*b310*/  @!P3 IMAD.MOV R229, RZ, RZ, -R229 ;  /* 0x000000ffffe5b224 */ /* 0x000fe200078e0ae5 */
[----:B------:R-:W-:Y:S01]  /*b320*/  ISETP.GE.AND P3, PT, R4, RZ, PT ;  /* 0x000000ff0400720c */ /* 0x000fe20003f66270 */
[----:B------:R-:W-:Y:S01]  /*b330*/  @!P5 IMAD.IADD R231, R231, 0x1, -R247 ;  /* 0x00000001e7e7d824 */ /* 0x000fe200078e0af7 */
[----:B------:R-:W-:Y:S01]  /*b340*/  ISETP.GE.AND P5, PT, R3, RZ, PT ;  /* 0x000000ff0300720c */ /* 0x000fe20003fa6270 */
[----:B------:R-:W-:Y:S01]  /*b350*/  IMAD R234, R247, R236, R234 ;  /* 0x000000ecf7ea7224 */ /* 0x000fe200078e02ea */
[----:B------:R-:W-:-:S02]  /*b360*/  LOP3.LUT R3, R2, 0x1de, RZ, 0xfc, !PT ;  /* 0x000001de02037812 */ /* 0x000fc400078efcff */
[C---:B------:R-:W-:Y:S02]  /*b370*/  ISETP.GT.U32.AND P4, PT, R247.reuse, R233, PT ;  /* 0x000000e9f700720c */ /* 0x040fe40003f84070 */
[----:B------:R-:W-:Y:S02]  /*b380*/  IABS R235, R3 ;  /* 0x0000000300eb7213 */ /* 0x000fe40000000000 */
[----:B------:R-:W-:Y:S01]  /*b390*/  IABS R236, R240 ;  /* 0x000000f000ec7213 */ /* 0x000fe20000000000 */
[----:B------:R-:W-:Y:S01]  /*b3a0*/  @!P6 IMAD.IADD R232, R232, 0x1, -R247 ;  /* 0x00000001e8e8e824 */ /* 0x000fe200078e0af7 */
[C---:B------:R-:W-:Y:S01]  /*b3b0*/  ISETP.GT.U32.AND P6, PT, R247.reuse, R234, PT ;  /* 0x000000eaf700720c */ /* 0x040fe20003fc4070 */
[----:B------:R-:W-:Y:S01]  /*b3c0*/  IMAD.HI.U32 R4, R0, R235, RZ ;  /* 0x000000eb00047227 */ /* 0x000fe200078e00ff */
[----:B------:R-:W-:-:S03]  /*b3d0*/  ISETP.GT.U32.AND P2, PT, R247, R231, PT ;  /* 0x000000e7f700720c */ /* 0x000fc60003f44070 */
[----:B------:R-:W-:Y:S02]  /*b3e0*/  IMAD.MOV R4, RZ, RZ, -R4 ;  /* 0x000000ffff047224 */ /* 0x000fe400078e0a04 */
        /* <DEDUP_REMOVED lines=9> */
[C---:B------:R-:W-:Y:S02]  /*b480*/  IMAD R236, R247.reuse, R4, R236 ;  /* 0x00000004f7ec7224 */ /* 0x040fe400078e02ec */
[----:B------:R-:W-:Y:S02]  /*b490*/  IMAD.MOV R237, RZ, RZ, -R237 ;  /* 0x000000ffffed7224 */ /* 0x000fe400078e0aed */
[----:B------:R-:W-:Y:S01]  /*b4a0*/  @!P3 IMAD.MOV R232, RZ, RZ, -R232 ;  /* 0x000000ffffe8b224 */ /* 0x000fe200078e0ae8 */
[----:B------:R-:W-:Y:S01]  /*b4b0*/  ISETP.GT.U32.AND P3, PT, R247, R236, PT ;  /* 0x000000ecf700720c */ /* 0x000fe20003f64070 */
[----:B------:R-:W-:Y:S01]  /*b4c0*/  @!P6 IMAD.IADD R235, R235, 0x1, -R247 ;  /* 0x00000001ebebe824 */ /* 0x000fe200078e0af7 */
[C---:B------:R-:W-:Y:S01]  /*b4d0*/  ISETP.GT.U32.AND P6, PT, R247.reuse, R234, PT ;  /* 0x000000eaf700720c */ /* 0x040fe20003fc4070 */
[----:B------:R-:W-:Y:S02]  /*b4e0*/  IMAD R237, R247, R237, R3 ;  /* 0x000000edf7ed7224 */ /* 0x000fe400078e0203 */
[----:B------:R-:W-:Y:S01]  /*b4f0*/  @!P2 IMAD.IADD R231, R231, 0x1, -R247 ;  /* 0x00000001e7e7a824 */ /* 0x000fe200078e0af7 */
[----:B------:R-:W-:Y:S01]  /*b500*/  ISETP.GE.AND P2, PT, R5, RZ, PT ;  /* 0x000000ff0500720c */ /* 0x000fe20003f46270 */
[----:B------:R-:W-:-:S04]  /*b510*/  IMAD.HI.U32 R5, R0, R239, RZ ;  /* 0x000000ef00057227 */ /* 0x000fc800078e00ff */
[----:B------:R-:W-:Y:S02]  /*b520*/  IMAD.MOV R5, RZ, RZ, -R5 ;  /* 0x000000ffff057224 */ /* 0x000fe400078e0a05 */
[--C-:B------:R-:W-:Y:S02]  /*b530*/  @!P3 IMAD.IADD R236, R236, 0x1, -R247.reuse ;  /* 0x00000001ececb824 */ /* 0x100fe400078e0af7 */
[----:B------:R-:W-:Y:S01]  /*b540*/  @!P6 IMAD.IADD R234, R234, 0x1, -R247 ;  /* 0x00000001eaeae824 */ /* 0x000fe200078e0af7 */
[----:B------:R-:W-:Y:S01]  /*b550*/  ISETP.GT.U32.AND P6, PT, R247, R237, PT ;  /* 0x000000edf700720c */ /* 0x000fe20003fc4070 */
[----:B------:R-:W-:-:S04]  /*b560*/  IMAD.HI.U32 R4, R0, R238, RZ ;  /* 0x000000ee00047227 */ /* 0x000fc800078e00ff */
[C---:B------:R-:W-:Y:S01]  /*b570*/  IMAD R239, R247.reuse, R5, R239 ;  /* 0x00000005f7ef7224 */ /* 0x040fe200078e02ef */
[----:B------:R-:W-:Y:S01]  /*b580*/  IABS R5, R252 ;  /* 0x000000fc00057213 */ /* 0x000fe20000000000 */
[----:B------:R-:W-:Y:S02]  /*b590*/  IMAD.MOV R4, RZ, RZ, -R4 ;  /* 0x000000ffff047224 */ /* 0x000fe400078e0a04 */
[----:B------:R-:W-:Y:S01]  /*b5a0*/  @!P1 IMAD.MOV R231, RZ, RZ, -R231 ;  /* 0x000000ffffe79224 */ /* 0x000fe200078e0ae7 */
[C---:B------:R-:W-:Y:S01]  /*b5b0*/  ISETP.GT.U32.AND P1, PT, R247.reuse, R235, PT ;  /* 0x000000ebf700720c */ /* 0x040fe20003f24070 */
[----:B------:R-:W-:Y:S02]  /*b5c0*/  IMAD R238, R247, R4, R238 ;  /* 0x00000004f7ee7224 */ /* 0x000fe400078e02ee */
[----:B------:R-:W-:Y:S01]  /*b5d0*/  @!P6 IMAD.IADD R237, R237, 0x1, -R247 ;  /* 0x00000001edede824 */ /* 0x000fe200078e0af7 */
[C---:B------:R-:W-:Y:S01]  /*b5e0*/  ISETP.GT.U32.AND P6, PT, R247.reuse, R236, PT ;  /* 0x000000ecf700720c */ /* 0x040fe20003fc4070 */
[----:B------:R-:W-:Y:S01]  /*b5f0*/  @!P5 IMAD.MOV R233, RZ, RZ, -R233 ;  /* 0x000000ffffe9d224 */ /* 0x000fe200078e0ae9 */
[----:B------:R-:W-:Y:S01]  /*b600*/  ISETP.GE.AND P5, PT, R240, RZ, PT ;  /* 0x000000fff000720c */ /* 0x000fe20003fa6270 */
[----:B------:R-:W-:Y:S01]  /*b610*/  @!P2 IMAD.MOV R234, RZ, RZ, -R234 ;  /* 0x000000ffffeaa224 */ /* 0x000fe200078e0aea */
[----:B------:R-:W-:Y:S01]  /*b620*/  ISETP.GT.U32.AND P3, PT, R247, R238, PT ;  /* 0x000000eef700720c */ /* 0x000fe20003f64070 */
[----:B------:R-:W-:Y:S01]  /*b630*/  IMAD.HI.U32 R4, R0, R242, RZ ;  /* 0x000000f200047227 */ /* 0x000fe200078e00ff */
[----:B------:R-:W-:-:S02]  /*b640*/  IABS R240, R246 ;  /* 0x000000f600f07213 */ /* 0x000fc40000000000 */
[----:B------:R-:W-:Y:S01]  /*b650*/  ISETP.GT.U32.AND P2, PT, R247, R237, PT ;  /* 0x000000edf700720c */ /* 0x000fe20003f44070 */
[----:B------:R-:W-:Y:S01]  /*b660*/  @!P1 IMAD.IADD R235, R235, 0x1, -R247 ;  /* 0x00000001ebeb9824 */ /* 0x000fe200078e0af7 */
[----:B------:R-:W-:Y:S01]  /*b670*/  ISETP.GE.AND P1, PT, R241, RZ, PT ;  /* 0x000000fff100720c */ /* 0x000fe20003f26270 */
[----:B------:R-:W-:Y:S01]  /*b680*/  IMAD.HI.U32 R3, R0, R240, RZ ;  /* 0x000000f000037227 */ /* 0x000fe200078e00ff */
[----:B------:R-:W-:-:S03]  /*b690*/  IABS R241, R11 ;  /* 0x0000000b00f17213 */ /* 0x000fc60000000000 */
[----:B------:R-:W-:Y:S01]  /*b6a0*/  @!P6 IMAD.IADD R236, R236, 0x1, -R247 ;  /* 0x00000001ecece824 */ /* 0x000fe200078e0af7 */
[C---:B------:R-:W-:Y:S01]  /*b6b0*/  ISETP.GT.U32.AND P6, PT, R247.reuse, R239, PT ;  /* 0x000000eff700720c */ /* 0x040fe20003fc4070 */
[----:B------:R-:W-:Y:S02]  /*b6c0*/  IMAD.MOV R3, RZ, RZ, -R3 ;  /* 0x000000ffff037224 */ /* 0x000fe400078e0a03 */
[----:B------:R-:W-:Y:S02]  /*b6d0*/  @!P4 IMAD.MOV R235, RZ, RZ, -R235 ;  /* 0x000000ffffebc224 */ /* 0x000fe400078e0aeb */
[----:B------:R-:W-:Y:S02]  /*b6e0*/  @!P3 IMAD.IADD R238, R238, 0x1, -R247 ;  /* 0x00000001eeeeb824 */ /* 0x000fe400078e0af7 */
[C---:B------:R-:W-:Y:S02]  /*b6f0*/  IMAD R240, R247.reuse, R3, R240 ;  /* 0x00000003f7f07224 */ /* 0x040fe400078e02f0 */
[----:B------:R-:W-:Y:S01]  /*b700*/  IMAD.HI.U32 R3, R0, R241, RZ ;  /* 0x000000f100037227 */ /* 0x000fe200078e00ff */
[----:B------:R-:W-:-:S03]  /*b710*/  ISETP.GT.U32.AND P3, PT, R247, R238, PT ;  /* 0x000000eef700720c */ /* 0x000fc60003f64070 */
[----:B------:R-:W-:Y:S01]  /*b720*/  @!P6 IMAD.IADD R239, R239, 0x1, -R247 ;  /* 0x00000001efefe824 */ /* 0x000fe200078e0af7 */
[----:B------:R-:W-:Y:S01]  /*b730*/  ISETP.GE.AND P6, PT, R244, RZ, PT ;  /* 0x000000fff400720c */ /* 0x000fe20003fc6270 */
[----:B------:R-:W-:Y:S02]  /*b740*/  IMAD.MOV R3, RZ, RZ, -R3 ;  /* 0x000000ffff037224 */ /* 0x000fe400078e0a03 */
[----:B------:R-:W-:Y:S01]  /*b750*/  @!P2 IMAD.IADD R237, R237, 0x1, -R247 ;  /* 0x00000001ededa824 */ /* 0x000fe200078e0af7 */
[C---:B------:R-:W-:Y:S01]  /*b760*/  ISETP.GT.U32.AND P4, PT, R247.reuse, R239, PT ;  /* 0x000000eff700720c */ /* 0x040fe20003f84070 */
[----:B------:R-:W-:Y:S01]  /*b770*/  IMAD R241, R247, R3, R241 ;  /* 0x00000003f7f17224 */ /* 0x000fe200078e02f1 */
[----:B------:R-:W-:Y:S01]  /*b780*/  ISETP.GE.AND P2, PT, R243, RZ, PT ;  /* 0x000000fff300720c */ /* 0x000fe20003f46270 */
[----:B------:R-:W-:Y:S01]  /*b790*/  IMAD.MOV R4, RZ, RZ, -R4 ;  /* 0x000000ffff047224 */ /* 0x000fe200078e0a04 */
[----:B------:R-:W-:Y:S01]  /*b7a0*/  IABS R243, R9 ;  /* 0x0000000900f37213 */ /* 0x000fe20000000000 */
[----:B------:R-:W-:Y:S01]  /*b7b0*/  @!P3 IMAD.IADD R238, R238, 0x1, -R247 ;  /* 0x00000001eeeeb824 */ /* 0x000fe200078e0af7 */
[C---:B------:R-:W-:Y:S01]  /*b7c0*/  ISETP.GT.U32.AND P3, PT, R247.reuse, R240, PT ;  /* 0x000000f0f700720c */ /* 0x040fe20003f64070 */
[----:B------:R-:W-:-:S02]  /*b7d0*/  IMAD R242, R247, R4, R242 ;  /* 0x00000004f7f27224 */ /* 0x000fc400078e02f2 */
[----:B------:R-:W-:-:S04]  /*b7e0*/  IMAD.HI.U32 R3, R0, R243, RZ ;  /* 0x000000f300037227 */ /* 0x000fc800078e00ff */
[----:B------:R-:W-:Y:S01]  /*b7f0*/  @!P4 IMAD.IADD R239, R239, 0x1, -R247 ;  /* 0x00000001efefc824 */ /* 0x000fe200078e0af7 */
[----:B------:R-:W-:Y:S01]  /*b800*/  ISETP.GT.U32.AND P4, PT, R247, R241, PT ;  /* 0x000000f1f700720c */ /* 0x000fe20003f84070 */
[----:B------:R-:W-:Y:S02]  /*b810*/  IMAD.MOV R3, RZ, RZ, -R3 ;  /* 0x000000ffff037224 */ /* 0x000fe400078e0a03 */
[----:B------:R-:W-:-:S04]  /*b820*/  IMAD.HI.U32 R4, R0, R249, RZ ;  /* 0x000000f900047227 */ /* 0x000fc800078e00ff */
[----:B------:R-:W-:Y:S02]  /*b830*/  IMAD R243, R247, R3, R243 ;  /* 0x00000003f7f37224 */ /* 0x000fe400078e02f3 */
[--C-:B------:R-:W-:Y:S02]  /*b840*/  @!P3 IMAD.IADD R240, R240, 0x1, -R247.reuse ;  /* 0x00000001f0f0b824 */ /* 0x100fe400078e0af7 */
[----:B------:R-:W-:Y:S02]  /*b850*/  IMAD.MOV R3, RZ, RZ, -R4 ;  /* 0x000000ffff037224 */ /* 0x000fe400078e0a04 */
        /* <DEDUP_REMOVED lines=8> */
[--C-:B------:R-:W-:Y:S01]  /*b8e0*/  @!P4 IMAD.IADD R243, R243, 0x1, -R247.reuse ;  /* 0x00000001f3f3c824 */ /* 0x100fe200078e0af7 */
[C---:B------:R-:W-:Y:S01]  /*b8f0*/  ISETP.GT.U32.AND P4, PT, R247.reuse, R249, PT ;  /* 0x000000f9f700720c */ /* 0x040fe20003f84070 */
[----:B------:R-:W-:Y:S01]  /*b900*/  @!P3 IMAD.IADD R240, R240, 0x1, -R247 ;  /* 0x00000001f0f0b824 */ /* 0x000fe200078e0af7 */
[C---:B------:R-:W-:Y:S01]  /*b910*/  ISETP.GT.U32.AND P3, PT, R247.reuse, R242, PT ;  /* 0x000000f2f700720c */ /* 0x040fe20003f64070 */
[C---:B------:R-:W-:Y:S01]  /*b920*/  IMAD R248, R247.reuse, R4, R248 ;  /* 0x00000004f7f87224 */ /* 0x040fe200078e02f8 */
[----:B------:R-:W-:Y:S01]  /*b930*/  IABS R4, R6 ;  /* 0x0000000600047213 */ /* 0x000fe20000000000 */
[----:B------:R-:W-:Y:S02]  /*b940*/  IMAD.MOV R244, RZ, RZ, -R245 ;  /* 0x000000fffff47224 */ /* 0x000fe400078e0af5 */
[----:B------:R-:W-:Y:S02]  /*b950*/  @!P2 IMAD.MOV R238, RZ, RZ, -R238 ;  /* 0x000000ffffeea224 */ /* 0x000fe400078e0aee */
[----:B------:R-:W-:Y:S01]  /*b960*/  IMAD R5, R247, R244, R5 ;  /* 0x000000f4f7057224 */ /* 0x000fe200078e0205 */
[----:B------:R-:W-:Y:S01]  /*b970*/  IABS R244, R7 ;  /* 0x0000000700f47213 */ /* 0x000fe20000000000 */
[----:B------:R-:W-:-:S04]  /*b980*/  IMAD.HI.U32 R245, R0, R4, RZ ;  /* 0x0000000400f57227 */ /* 0x000fc800078e00ff */
[--C-:B------:R-:W-:Y:S01]  /*b990*/  @!P4 IMAD.IADD R249, R249, 0x1, -R247.reuse ;  /* 0x00000001f9f9c824 */ /* 0x100fe200078e0af7 */
[C---:B------:R-:W-:Y:S01]  /*b9a0*/  ISETP.GT.U32.AND P4, PT, R247.reuse, R248, PT ;  /* 0x000000f8f700720c */ /* 0x040fe20003f84070 */
[----:B------:R-:W-:Y:S01]  /*b9b0*/  @!P3 IMAD.IADD R242, R242, 0x1, -R247 ;  /* 0x00000001f2f2b824 */ /* 0x000fe200078e0af7 */
[----:B------:R-:W-:Y:S01]  /*b9c0*/  ISETP.GE.AND P3, PT, R246, RZ, PT ;  /* 0x000000fff600720c */ /* 0x000fe20003f66270 */
[----:B------:R-:W-:Y:S01]  /*b9d0*/  IMAD.MOV R245, RZ, RZ, -R245 ;  /* 0x000000fffff57224 */ /* 0x000fe200078e0af5 */
[----:B------:R-:W-:Y:S01]  /*b9e0*/  LOP3.LUT R246, R2, 0x1fc, RZ, 0xfc, !PT ;  /* 0x000001fc02f67812 */ /* 0x000fe200078efcff */
[----:B------:R-:W-:Y:S01]  /*b9f0*/  IMAD.MOV.U32 R2, RZ, RZ, R244 ;  /* 0x000000ffff027224 */ /* 0x000fe200078e00f4 */
[C---:B------:R-:W-:Y:S01]  /*ba00*/  ISETP.GT.U32.AND P2, PT, R247.reuse, R243, PT ;  /* 0x000000f3f700720c */ /* 0x040fe20003f44070 */
[----:B------:R-:W-:Y:S01]  /*ba10*/  IMAD R4, R247, R245, R4 ;  /* 0x000000f5f7047224 */ /* 0x000fe200078e0204 */
[----:B------:R-:W-:Y:S01]  /*ba20*/  IABS R244, R246 ;  /* 0x000000f600f47213 */ /* 0x000fe20000000000 */
[----:B------:R-:W-:-:S04]  /*ba30*/  IMAD.HI.U32 R245, R0, R2, RZ ;  /* 0x0000000200f57227 */ /* 0x000fc800078e00ff */
[----:B------:R-:W-:Y:S02]  /*ba40*/  @!P4 IMAD.IADD R248, R248, 0x1, -R247 ;  /* 0x00000001f8f8c824 */ /* 0x000fe400078e0af7 */
[----:B------:R-:W-:Y:S02]  /*ba50*/  @!P6 IMAD.MOV R239, RZ, RZ, -R239 ;  /* 0x000000ffffefe224 */ /* 0x000fe400078e0aef */
[----:B--2---:R-:W-:Y:S01]  /*ba60*/  IMAD.HI.U32 R12, R0, R3, RZ ;  /* 0x00000003000c7227 */ /* 0x004fe200078e00ff */
[----:B------:R-:W-:-:S03]  /*ba70*/  ISETP.GT.U32.AND P6, PT, R247, R248, PT ;  /* 0x000000f8f700720c */ /* 0x000fc60003fc4070 */
[----:B------:R-:W-:Y:S02]  /*ba80*/  IMAD.MOV R245, RZ, RZ, -R245 ;  /* 0x000000fffff57224 */ /* 0x000fe400078e0af5 */
[----:B------:R-:W-:-:S04]  /*ba90*/  IMAD.HI.U32 R0, R0, R244, RZ ;  /* 0x000000f400007227 */ /* 0x000fc800078e00ff */
[----:B------:R-:W-:Y:S02]  /*baa0*/  IMAD R2, R247, R245, R2 ;  /* 0x000000f5f7027224 */ /* 0x000fe400078e0202 */
[----:B------:R-:W-:Y:S02]  /*bab0*/  IMAD.MOV R0, RZ, RZ, -R0 ;  /* 0x000000ffff007224 */ /* 0x000fe400078e0a00 */
[----:B------:R-:W-:Y:S01]  /*bac0*/  @!P2 IMAD.IADD R243, R243, 0x1, -R247 ;  /* 0x00000001f3f3a824 */ /* 0x000fe200078e0af7 */
[C---:B------:R-:W-:Y:S01]  /*bad0*/  ISETP.GT.U32.AND P2, PT, R247.reuse, R2, PT ;  /* 0x00000002f700720c */ /* 0x040fe20003f44070 */
[C---:B------:R-:W-:Y:S01]  /*bae0*/  IMAD R0, R247.reuse, R0, R244 ;  /* 0x00000000f7007224 */ /* 0x040fe200078e02f4 */
[C---:B------:R-:W-:Y:S01]  /*baf0*/  ISETP.GT.U32.AND P4, PT, R247.reuse, R241, PT ;  /* 0x000000f1f700720c */ /* 0x040fe20003f84070 */
[----:B------:R-:W-:Y:S01]  /*bb00*/  @!P1 IMAD.MOV R237, RZ, RZ, -R237 ;  /* 0x000000ffffed9224 */ /* 0x000fe200078e0aed */
[C---:B------:R-:W-:Y:S01]  /*bb10*/  ISETP.GT.U32.AND P1, PT, R247.reuse, R242, PT ;  /* 0x000000f2f700720c */ /* 0x040fe20003f24070 */
[----:B------:R-:W-:Y:S01]  /*bb20*/  @!P6 IMAD.IADD R248, R248, 0x1, -R247 ;  /* 0x00000001f8f8e824 */ /* 0x000fe200078e0af7 */
[C---:B------:R-:W-:Y:S01]  /*bb30*/  ISETP.GT.U32.AND P6, PT, R247.reuse, R0, PT ;  /* 0x00000000f700720c */ /* 0x040fe20003fc4070 */
[----:B------:R-:W-:Y:S01]  /*bb40*/  IMAD.MOV R12, RZ, RZ, -R12 ;  /* 0x000000ffff0c7224 */ /* 0x000fe200078e0a0c */
[----:B------:R-:W1:Y:S01]  /*bb50*/  LDC.64 R244, c[0x0][0x3a8] ;  /* 0x0000ea00fff47b82 */ /* 0x000e620000000a00 */
[----:B------:R-:W-:Y:S01]  /*bb60*/  @!P5 IMAD.MOV R236, RZ, RZ, -R236 ;  /* 0x000000ffffecd224 */ /* 0x000fe200078e0aec */
[C---:B------:R-:W-:Y:S01]  /*bb70*/  ISETP.GT.U32.AND P5, PT, R247.reuse, R249, PT ;  /* 0x000000f9f700720c */ /* 0x040fe20003fa4070 */
[----:B------:R-:W-:-:S02]  /*bb80*/  IMAD R3, R247, R12, R3 ;  /* 0x0000000cf7037224 */ /* 0x000fc400078e0203 */
[--C-:B------:R-:W-:Y:S02]  /*bb90*/  @!P2 IMAD.IADD R2, R2, 0x1, -R247.reuse ;  /* 0x000000010202a824 */ /* 0x100fe400078e0af7 */
[----:B------:R-:W-:Y:S01]  /*bba0*/  @!P3 IMAD.MOV R240, RZ, RZ, -R240 ;  /* 0x000000fffff0b224 */ /* 0x000fe200078e0af0 */
[----:B------:R-:W-:Y:S01]  /*bbb0*/  ISETP.GT.U32.AND P3, PT, R247, R5, PT ;  /* 0x00000005f700720c */ /* 0x000fe20003f64070 */
[--C-:B------:R-:W-:Y:S01]  /*bbc0*/  @!P4 IMAD.IADD R241, R241, 0x1, -R247.reuse ;  /* 0x00000001f1f1c824 */ /* 0x100fe200078e0af7 */
[C---:B------:R-:W-:Y:S01]  /*bbd0*/  ISETP.GT.U32.AND P4, PT, R247.reuse, R4, PT ;  /* 0x00000004f700720c */ /* 0x040fe20003f84070 */
[--C-:B------:R-:W-:Y:S01]  /*bbe0*/  @!P1 IMAD.IADD R242, R242, 0x1, -R247.reuse ;  /* 0x00000001f2f29824 */ /* 0x100fe200078e0af7 */
[C---:B------:R-:W-:Y:S01]  /*bbf0*/  ISETP.GT.U32.AND P1, PT, R247.reuse, R3, PT ;  /* 0x00000003f700720c */ /* 0x040fe20003f24070 */
[--C-:B------:R-:W-:Y:S01]  /*bc00*/  @!P6 IMAD.IADD R0, R0, 0x1, -R247.reuse ;  /* 0x000000010000e824 */ /* 0x100fe200078e0af7 */
[----:B------:R-:W-:Y:S01]  /*bc10*/  ISETP.GT.U32.AND P6, PT, R247, R2, PT ;  /* 0x00000002f700720c */ /* 0x000fe20003fc4070 */
[--C-:B------:R-:W-:Y:S01]  /*bc20*/  @!P5 IMAD.IADD R249, R249, 0x1, -R247.reuse ;  /* 0x00000001f9f9d824 */ /* 0x100fe200078e0af7 */
[----:B------:R-:W-:Y:S01]  /*bc30*/  ISETP.GE.AND P5, PT, R11, RZ, PT ;  /* 0x000000ff0b00720c */ /* 0x000fe20003fa6270 */
[----:B------:R-:W2:Y:S04]  /*bc40*/  LDL.LU R12, [R1+0x20e0] ;  /* 0x0020e000010c7983 */ /* 0x000ea80000300800 */
[--C-:B------:R-:W-:Y:S01]  /*bc50*/  @!P3 IMAD.IADD R5, R5, 0x1, -R247.reuse ;  /* 0x000000010505b824 */ /* 0x100fe200078e0af7 */
[----:B------:R-:W-:Y:S01]  /*bc60*/  ISETP.GE.AND P3, PT, R10, RZ, PT ;  /* 0x000000ff0a00720c */ /* 0x000fe20003f66270 */
[--C-:B------:R-:W-:Y:S01]  /*bc70*/  @!P4 IMAD.IADD R4, R4, 0x1, -R247.reuse ;  /* 0x000000010404c824 */ /* 0x100fe200078e0af7 */
[----:B------:R-:W-:Y:S01]  /*bc80*/  ISETP.GE.AND P4, PT, R9, RZ, PT ;  /* 0x000000ff0900720c */ /* 0x000fe20003f86270 */
[--C-:B------:R-:W-:Y:S01]  /*bc90*/  @!P1 IMAD.IADD R3, R3, 0x1, -R247.reuse ;  /* 0x0000000103039824 */ /* 0x100fe200078e0af7 */
[----:B------:R-:W-:Y:S01]  /*bca0*/  ISETP.GE.AND P1, PT, R250, RZ, PT ;  /* 0x000000fffa00720c */ /* 0x000fe20003f26270 */
[----:B------:R-:W-:Y:S01]  /*bcb0*/  @!P6 IMAD.IADD R2, R2, 0x1, -R247 ;  /* 0x000000010202e824 */ /* 0x000fe200078e0af7 */
[----:B------:R-:W-:Y:S01]  /*bcc0*/  ISETP.GE.AND P6, PT, R246, RZ, PT ;  /* 0x000000fff600720c */ /* 0x000fe20003fc6270 */
[----:B------:R-:W-:Y:S01]  /*bcd0*/  @!P5 IMAD.MOV R241, RZ, RZ, -R241 ;  /* 0x000000fffff1d224 */ /* 0x000fe200078e0af1 */
[----:B------:R-:W4:Y:S01]  /*bce0*/  S2R R246, SR_TID.X ;  /* 0x0000000000f67919 */ /* 0x000f220000002100 */
[----:B------:R-:W-:-:S02]  /*bcf0*/  ISETP.GT.U32.AND P5, PT, R247, R5, PT ;  /* 0x00000005f700720c */ /* 0x000fc40003fa4070 */
[----:B------:R-:W-:Y:S01]  /*bd00*/  ISETP.GE.AND P2, PT, R251, RZ, PT ;  /* 0x000000fffb00720c */ /* 0x000fe20003f46270 */
[----:B------:R-:W2:Y:S01]  /*bd10*/  LDL.LU R11, [R1+0x20dc] ;  /* 0x0020dc00010b7983 */ /* 0x000ea20000300800 */
[----:B------:R-:W-:Y:S01]  /*bd20*/  @!P3 IMAD.MOV R242, RZ, RZ, -R242 ;  /* 0x000000fffff2b224 */ /* 0x000fe200078e0af2 */
[C---:B------:R-:W-:Y:S01]  /*bd30*/  ISETP.GT.U32.AND P3, PT, R247.reuse, R4, PT ;  /* 0x00000004f700720c */ /* 0x040fe20003f64070 */
[----:B------:R-:W-:Y:S01]  /*bd40*/  @!P4 IMAD.MOV R243, RZ, RZ, -R243 ;  /* 0x000000fffff3c224 */ /* 0x000fe200078e0af3 */
[C---:B------:R-:W-:Y:S01]  /*bd50*/  ISETP.GT.U32.AND P4, PT, R247.reuse, R3, PT ;  /* 0x00000003f700720c */ /* 0x040fe20003f84070 */
[----:B------:R-:W-:Y:S01]  /*bd60*/  @!P1 IMAD.MOV R249, RZ, RZ, -R249 ;  /* 0x000000fffff99224 */ /* 0x000fe200078e0af9 */
[----:B------:R-:W-:Y:S01]  /*bd70*/  ISETP.GT.U32.AND P1, PT, R247, R0, PT ;  /* 0x00000000f700720c */ /* 0x000fe20003f24070 */
[----:B------:R-:W2:Y:S03]  /*bd80*/  LDL.LU R10, [R1+0x20d8] ;  /* 0x0020d800010a7983 */ /* 0x000ea60000300800 */
[----:B------:R-:W-:Y:S01]  /*bd90*/  @!P5 IMAD.IADD R5, R5, 0x1, -R247 ;  /* 0x000000010505d824 */ /* 0x000fe200078e0af7 */
[----:B------:R-:W2:Y:S01]  /*bda0*/  LDL.LU R9, [R1+0x20d4] ;  /* 0x0020d40001097983 */ /* 0x000ea20000300800 */
[----:B------:R-:W-:-:S03]  /*bdb0*/  ISETP.GE.AND P5, PT, R6, RZ, PT ;  /* 0x000000ff0600720c */ /* 0x000fc60003fa6270 */
[----:B-1----:R1:W-:Y:S01]  /*bdc0*/  STL [R1+0x201c], R244 ;  /* 0x00201cf401007387 */ /* 0x0023e20000100800 */
[----:B------:R-:W-:Y:S01]  /*bdd0*/  @!P2 IMAD.MOV R248, RZ, RZ, -R248 ;  /* 0x000000fffff8a224 */ /* 0x000fe200078e0af8 */
[----:B------:R-:W-:Y:S01]  /*bde0*/  ISETP.GE.AND P2, PT, R252, RZ, PT ;  /* 0x000000fffc00720c */ /* 0x000fe20003f46270 */
[--C-:B------:R-:W-:Y:S01]  /*bdf0*/  @!P3 IMAD.IADD R4, R4, 0x1, -R247.reuse ;  /* 0x000000010404b824 */ /* 0x100fe200078e0af7 */
[----:B------:R-:W-:Y:S01]  /*be00*/  ISETP.GE.AND P3, PT, R8, RZ, PT ;  /* 0x000000ff0800720c */ /* 0x000fe20003f66270 */
[----:B------:R-:W-:Y:S01]  /*be10*/  @!P4 IMAD.IADD R3, R3, 0x1, -R247 ;  /* 0x000000010303c824 */ /* 0x000fe200078e0af7 */
[----:B-1----:R-:W2:Y:S04]  /*be20*/  LDL.LU R244, [R1+0x1c] ;  /* 0x00001c0001f47983 */ /* 0x002ea80000300800 */
[----:B------:R-:W2:Y:S01]  /*be30*/  LDL.LU R6, [R1+0x18] ;  /* 0x0000180001067983 */ /* 0x000ea20000300800 */
[----:B------:R-:W-:-:S03]  /*be40*/  ISETP.GE.AND P4, PT, R7, RZ, PT ;  /* 0x000000ff0700720c */ /* 0x000fc60003f86270 */
[----:B------:R-:W2:Y:S01]  /*be50*/  LDL.LU R250, [R1+0x14] ;  /* 0x0000140001fa7983 */ /* 0x000ea20000300800 */
[----:B------:R-:W-:-:S03]  /*be60*/  @!P1 IMAD.IADD R0, R0, 0x1, -R247 ;  /* 0x0000000100009824 */ /* 0x000fc600078e0af7 */
[----:B------:R-:W2:Y:S04]  /*be70*/  LDL.LU R251, [R1+0x10] ;  /* 0x0000100001fb7983 */ /* 0x000ea80000300800 */
[----:B------:R-:W2:Y:S04]  /*be80*/  LDL.LU R252, [R1+0xc] ;  /* 0x00000c0001fc7983 */ /* 0x000ea80000300800 */
[----:B------:R-:W2:Y:S04]  /*be90*/  LDL.LU R8, [R1+0x20d0] ;  /* 0x0020d00001087983 */ /* 0x000ea80000300800 */
[----:B------:R-:W2:Y:S04]  /*bea0*/  LDL.LU R7, [R1+0x20cc] ;  /* 0x0020cc0001077983 */ /* 0x000ea80000300800 */
[----:B------:R-:W2:Y:S01]  /*beb0*/  LDL R247, [R1+0x1fbc] ;  /* 0x001fbc0001f77983 */ /* 0x000ea20000100800 */
[----:B----4-:R-:W-:-:S05]  /*bec0*/  LOP3.LUT R246, R246, 0x1f, RZ, 0xc0, !PT ;  /* 0x0000001ff6f67812 */ /* 0x010fca00078ec0ff */
[----:B------:R-:W-:Y:S02]  /*bed0*/  IMAD R245, R246, R245, RZ ;  /* 0x000000f5f6f57224 */ /* 0x000fe400078e02ff */
[----:B------:R-:W4:Y:S01]  /*bee0*/  LDL.LU R246, [R1+0x20c8] ;  /* 0x0020c80001f67983 */ /* 0x000f220000300800 */
[----:B--2---:R-:W-:Y:S02]  /*bef0*/  ISETP.NE.AND P1, PT, R247, RZ, PT ;  /* 0x000000fff700720c */ /* 0x004fe40003f25270 */
[----:B------:R-:W-:-:S04]  /*bf00*/  LOP3.LUT R247, RZ, R247, RZ, 0x33, !PT ;  /* 0x000000f7fff77212 */ /* 0x000fc800078e33ff */
[C---:B------:R-:W-:Y:S02]  /*bf10*/  SEL R244, R247.reuse, R244, !P1 ;  /* 0x000000f4f7f47207 */ /* 0x040fe40004800000 */
[----:B------:R-:W-:-:S03]  /*bf20*/  SEL R6, R247, R6, !P1 ;  /* 0x00000006f7067207 */ /* 0x000fc60004800000 */
[----:B------:R4:W-:Y:S01]  /*bf30*/  STL [R1+0xfc], R244 ;  /* 0x0000fcf401007387 */ /* 0x0009e20000100800 */
[C---:B------:R-:W-:Y:S02]  /*bf40*/  SEL R250, R247.reuse, R250, !P1 ;  /* 0x000000faf7fa7207 */ /* 0x040fe40004800000 */
[C---:B------:R-:W-:Y:S02]  /*bf50*/  SEL R251, R247.reuse, R251, !P1 ;  /* 0x000000fbf7fb7207 */ /* 0x040fe40004800000 */
[C---:B----4-:R-:W-:Y:S02]  /*bf60*/  SEL R244, R247.reuse, R246, !P1 ;  /* 0x000000f6f7f47207 */ /* 0x050fe40004800000 */
[----:B------:R-:W2:Y:S01]  /*bf70*/  LDL.LU R246, [R1+0x4] ;  /* 0x0000040001f67983 */ /* 0x000ea20000300800 */
[----:B------:R-:W-:-:S03]  /*bf80*/  SEL R252, R247, R252, !P1 ;  /* 0x000000fcf7fc7207 */ /* 0x000fc60004800000 */
[----:B------:R1:W-:Y:S04]  /*bf90*/  STL [R1+0x20a0], R244 ;  /* 0x0020a0f401007387 */ /* 0x0003e80000100800 */
[----:B-1----:R-:W4:Y:S04]  /*bfa0*/  LDL.LU R244, [R1+0x8] ;  /* 0x0000080001f47983 */ /* 0x002f280000300800 */
[----:B------:R1:W-:Y:S04]  /*bfb0*/  STL [R1+0xf8], R6 ;  /* 0x0000f80601007387 */ /* 0x0003e80000100800 */
[----:B-1----:R-:W3:Y:S04]  /*bfc0*/  LDL.LU R6, [R1+0x20c4] ;  /* 0x0020c40001067983 */ /* 0x002ee80000300800 */
[----:B------:R1:W-:Y:S04]  /*bfd0*/  STL [R1+0xf4], R250 ;  /* 0x0000f4fa01007387 */ /* 0x0003e80000100800 */
[----:B-1----:R-:W3:Y:S04]  /*bfe0*/  LDL.LU R250, [R1+0x20c0] ;  /* 0x0020c00001fa7983 */ /* 0x002ee80000300800 */
[----:B------:R1:W-:Y:S04]  /*bff0*/  STL [R1+0xf0], R251 ;  /* 0x0000f0fb01007387 */ /* 0x0003e80000100800 */
[----:B-1----:R-:W3:Y:S04]  /*c000*/  LDL.LU R251, [R1+0x20bc] ;  /* 0x0020bc0001fb7983 */ /* 0x002ee80000300800 */
[----:B------:R1:W-:Y:S04]  /*c010*/  STL [R1+0xec], R252 ;  /* 0x0000ecfc01007387 */ /* 0x0003e80000100800 */
[----:B-1----:R-:W3:Y:S01]  /*c020*/  LDL.LU R252, [R1+0x20b8] ;  /* 0x0020b80001fc7983 */ /* 0x002ee20000300800 */
[----:B------:R-:W-:-:S02]  /*c030*/  SEL R8, R247, R8, !P1 ;  /* 0x00000008f7087207 */ /* 0x000fc40004800000 */
[C---:B--2---:R-:W-:Y:S02]  /*c040*/  SEL R246, R247.reuse, R246, !P1 ;  /* 0x000000f6f7f67207 */ /* 0x044fe40004800000 */
[----:B----4-:R-:W-:-:S05]  /*c050*/  SEL R244, R247, R244, !P1 ;  /* 0x000000f4f7f47207 */ /* 0x010fca0004800000 */
[----:B------:R-:W-:Y:S04]  /*c060*/  STL [R1+0xe8], R244 ;  /* 0x0000e8f401007387 */ /* 0x000fe80000100800 */
[----:B------:R3:W-:Y:S02]  /*c070*/  STL [R1+0xe4], R246 ;  /* 0x0000e4f601007387 */ /* 0x0007e40000100800 */
[C---:B---3--:R-:W-:Y:S02]  /*c080*/  SEL R246, R247.reuse, R250, !P1 ;  /* 0x000000faf7f67207 */ /* 0x048fe40004800000 */
[C---:B------:R-:W-:Y:S02]  /*c090*/  SEL R251, R247.reuse, R251, !P1 ;  /* 0x000000fbf7fb7207 */ /* 0x040fe40004800000 */
[----:B------:R-:W-:-:S05]  /*c0a0*/  SEL R244, R247, R252, !P1 ;  /* 0x000000fcf7f47207 */ /* 0x000fca0004800000 */
[----:B------:R1:W-:Y:S04]  /*c0b0*/  STL [R1+0xe0], R244 ;  /* 0x0000e0f401007387 */ /* 0x0003e80000100800 */
[----:B------:R-:W-:Y:S01]  /*c0c0*/  STL [R1+0xdc], R251 ;  /* 0x0000dcfb01007387 */ /* 0x000fe20000100800 */
[C---:B-1----:R-:W-:Y:S02]  /*c0d0*/  SEL R244, R247.reuse, R6, !P1 ;  /* 0x00000006f7f47207 */ /* 0x042fe40004800000 */
[C---:B------:R-:W-:Y:S01]  /*c0e0*/  SEL R6, R247.reuse, R7, !P1 ;  /* 0x00000007f7067207 */ /* 0x040fe20004800000 */
[----:B------:R-:W-:Y:S01]  /*c0f0*/  STL [R1+0xd8], R246 ;  /* 0x0000d8f601007387 */ /* 0x000fe20000100800 */
[----:B------:R-:W-:-:S03]  /*c100*/  SEL R7, R247, R9, !P1 ;  /* 0x00000009f7077207 */ /* 0x000fc60004800000 */
[----:B------:R-:W-:Y:S04]  /*c110*/  STL [R1+0xd4], R244 ;  /* 0x0000d4f401007387 */ /* 0x000fe80000100800 */
[----:B------:R1:W-:Y:S04]  /*c120*/  STL [R1+0xd0], R6 ;  /* 0x0000d00601007387 */ /* 0x0003e80000100800 */
[----:B------:R2:W-:Y:S04]  /*c130*/  STL [R1+0xcc], R8 ;  /* 0x0000cc0801007387 */ /* 0x0005e80000100800 */
[----:B------:R3:W-:Y:S01]  /*c140*/  STL [R1+0xc8], R7 ;  /* 0x0000c80701007387 */ /* 0x0007e20000100800 */
[----:B-1----:R-:W-:-:S02]  /*c150*/  SEL R6, R247, R10, !P1 ;  /* 0x0000000af7067207 */ /* 0x002fc40004800000 */
[----:B--2---:R-:W-:-:S03]  /*c160*/  SEL R8, R247, R11, !P1 ;  /* 0x0000000bf7087207 */ /* 0x004fc60004800000 */
[----:B------:R1:W-:Y:S01]  /*c170*/  STL [R1+0xc4], R6 ;  /* 0x0000c40601007387 */ /* 0x0003e20000100800 */
[----:B---3--:R-:W-:-:S03]  /*c180*/  SEL R7, R247, R12, !P1 ;  /* 0x0000000cf7077207 */ /* 0x008fc60004800000 */
[----:B------:R2:W-:Y:S04]  /*c190*/  STL [R1+0xc0], R8 ;  /* 0x0000c00801007387 */ /* 0x0005e80000100800 */
[----:B------:R3:W-:Y:S01]  /*c1a0*/  STL [R1+0xbc], R7 ;  /* 0x0000bc0701007387 */ /* 0x0007e20000100800 */
[C---:B-1----:R-:W-:Y:S02]  /*c1b0*/  SEL R6, R247.reuse, R13, !P1 ;  /* 0x0000000df7067207 */ /* 0x042fe40004800000 */
        /* <DEDUP_REMOVED lines=9> */
[----:B------:R-:W-:Y:S04]  /*c250*/  STL [R1+0xa8], R8 ;  /* 0x0000a80801007387 */ /* 0x000fe80000100800 */
[----:B------:R2:W-:Y:S01]  /*c260*/  STL [R1+0xa4], R7 ;  /* 0x0000a40701007387 */ /* 0x0005e20000100800 */
[----:B-1----:R-:W-:-:S05]  /*c270*/  SEL R6, R247, R19, !P1 ;  /* 0x00000013f7067207 */ /* 0x002fca0004800000 */
[----:B------:R1:W-:Y:S01]  /*c280*/  STL [R1+0xa0], R6 ;  /* 0x0000a00601007387 */ /* 0x0003e20000100800 */
[C---:B--2---:R-:W-:Y:S02]  /*c290*/  SEL R7, R247.reuse, R38, !P1 ;  /* 0x00000026f7077207 */ /* 0x044fe40004800000 */
[----:B------:R-:W-:-:S03]  /*c2a0*/  SEL R8, R247, R40, !P1 ;  /* 0x00000028f7087207 */ /* 0x000fc60004800000 */
[----:B------:R2:W-:Y:S01]  /*c2b0*/  STL [R1+0x9c], R7 ;  /* 0x00009c0701007387 */ /* 0x0005e20000100800 */
[----:B-1----:R-:W-:-:S05]  /*c2c0*/  SEL R6, R247, R39, !P1 ;  /* 0x00000027f7067207 */ /* 0x002fca0004800000 */
[----:B------:R1:W-:Y:S01]  /*c2d0*/  STL [R1+0x98], R6 ;  /* 0x0000980601007387 */ /* 0x0003e20000100800 */
[----:B--2---:R-:W-:-:S03]  /*c2e0*/  SEL R7, R247, R41, !P1 ;  /* 0x00000029f7077207 */ /* 0x004fc60004800000 */
        /* <DEDUP_REMOVED lines=66> */
[----:B------:R-:W-:Y:S01]  /*c710*/  STL [R1+0x10], R8 ;  /* 0x0000100801007387 */ /* 0x000fe20000100800 */
[C---:B------:R-:W-:Y:S02]  /*c720*/  SEL R15, R247.reuse, R26, !P1 ;  /* 0x0000001af70f7207 */ /* 0x040fe40004800000 */
[C---:B------:R-:W-:Y:S01]  /*c730*/  SEL R18, R247.reuse, R22, !P1 ;  /* 0x00000016f7127207 */ /* 0x040fe20004800000 */
[----:B------:R-:W2:Y:S01]  /*c740*/  LDL.LU R26, [R1+0x100] ;  /* 0x00010000011a7983 */ /* 0x000ea20000300800 */
[----:B------:R-:W-:-:S03]  /*c750*/  SEL R22, R247, R24, !P1 ;  /* 0x00000018f7167207 */ /* 0x000fc60004800000 */
[----:B------:R-:W-:Y:S04]  /*c760*/  STL [R1+0xc], R7 ;  /* 0x00000c0701007387 */ /* 0x000fe80000100800 */
[----:B------:R-:W3:Y:S01]  /*c770*/  LDL.LU R24, [R1+0x104] ;  /* 0x0001040001187983 */ /* 0x000ee20000300800 */
[C---:B-1----:R-:W-:Y:S02]  /*c780*/  SEL R6, R247.reuse, R75, !P1 ;  /* 0x0000004bf7067207 */ /* 0x042fe40004800000 */
[C---:B------:R-:W-:Y:S02]  /*c790*/  SEL R244, R247.reuse, R76, !P1 ;  /* 0x0000004cf7f47207 */ /* 0x040fe40004800000 */
[C---:B------:R-:W-:Y:S02]  /*c7a0*/  SEL R252, R247.reuse, R77, !P1 ;  /* 0x0000004df7fc7207 */ /* 0x040fe40004800000 */
[C---:B------:R-:W-:Y:S01]  /*c7b0*/  SEL R251, R247.reuse, R78, !P1 ;  /* 0x0000004ef7fb7207 */ /* 0x040fe20004800000 */
[----:B------:R1:W-:Y:S01]  /*c7c0*/  STL [R1+0x8], R6 ;  /* 0x0000080601007387 */ /* 0x0003e20000100800 */
[----:B------:R-:W-:-:S02]  /*c7d0*/  SEL R250, R247, R79, !P1 ;  /* 0x0000004ff7fa7207 */ /* 0x000fc40004800000 */
[----:B------:R-:W-:Y:S01]  /*c7e0*/  SEL R246, R247, R80, !P1 ;  /* 0x00000050f7f67207 */ /* 0x000fe20004800000 */
[----:B------:R-:W-:Y:S01]  /*c7f0*/  STL [R1+0x20a4], R244 ;  /* 0x0020a4f401007387 */ /* 0x000fe20000100800 */
[----:B------:R-:W-:-:S03]  /*c800*/  @!P3 IMAD.MOV R3, RZ, RZ, -R3 ;  /* 0x000000ffff03b224 */ /* 0x000fc600078e0a03 */
[----:B------:R-:W-:Y:S04]  /*c810*/  STL [R1+0x20a8], R252 ;  /* 0x0020a8fc01007387 */ /* 0x000fe80000100800 */
[----:B------:R-:W-:Y:S04]  /*c820*/  STL [R1+0x20ac], R251 ;  /* 0x0020acfb01007387 */ /* 0x000fe80000100800 */
[----:B------:R-:W-:Y:S04]  /*c830*/  STL [R1+0x20b0], R250 ;  /* 0x0020b0fa01007387 */ /* 0x000fe80000100800 */
[----:B------:R4:W-:Y:S01]  /*c840*/  STL [R1+0x20b4], R246 ;  /* 0x0020b4f601007387 */ /* 0x0009e20000100800 */
[----:B------:R-:W-:-:S03]  /*c850*/  @!P2 IMAD.MOV R5, RZ, RZ, -R5 ;  /* 0x000000ffff05a224 */ /* 0x000fc600078e0a05 */
[----:B------:R-:W4:Y:S01]  /*c860*/  LDL.LU R55, [R1+0xfc] ;  /* 0x0000fc0001377983 */ /* 0x000f220000300800 */
[----:B------:R-:W-:-:S03]  /*c870*/  @!P5 IMAD.MOV R4, RZ, RZ, -R4 ;  /* 0x000000ffff04d224 */ /* 0x000fc600078e0a04 */
[----:B------:R-:W4:Y:S01]  /*c880*/  LDL.LU R54, [R1+0xf8] ;  /* 0x0000f80001367983 */ /* 0x000f220000300800 */
[----:B------:R-:W-:Y:S01]  /*c890*/  @!P4 IMAD.MOV R2, RZ, RZ, -R2 ;  /* 0x000000ffff02c224 */ /* 0x000fe200078e0a02 */
[C---:B------:R-:W-:Y:S02]  /*c8a0*/  SEL R16, R247.reuse, R21, !P1 ;  /* 0x00000015f7107207 */ /* 0x040fe40004800000 */
[----:B------:R-:W4:Y:S01]  /*c8b0*/  LDL.LU R52, [R1+0xf4] ;  /* 0x0000f40001347983 */ /* 0x000f220000300800 */
[----:B------:R-:W-:Y:S01]  /*c8c0*/  @!P6 IMAD.MOV R0, RZ, RZ, -R0 ;  /* 0x000000ffff00e224 */ /* 0x000fe200078e0a00 */
[C---:B------:R-:W-:Y:S02]  /*c8d0*/  SEL R70, R247.reuse, R3, !P1 ;  /* 0x00000003f7467207 */ /* 0x040fe40004800000 */
[----:B------:R-:W4:Y:S01]  /*c8e0*/  LDL.LU R51, [R1+0xf0] ;  /* 0x0000f00001337983 */ /* 0x000f220000300800 */
[----:B------:R-:W-:-:S03]  /*c8f0*/  SEL R21, R247, R29, !P1 ;  /* 0x0000001df7157207 */ /* 0x000fc60004800000 */
[----:B------:R-:W4:Y:S01]  /*c900*/  LDL.LU R50, [R1+0xec] ;  /* 0x0000ec0001327983 */ /* 0x000f220000300800 */
[C---:B------:R-:W-:Y:S02]  /*c910*/  SEL R14, R247.reuse, R20, !P1 ;  /* 0x00000014f70e7207 */ /* 0x040fe40004800000 */
[C---:B------:R-:W-:Y:S01]  /*c920*/  SEL R13, R247.reuse, R25, !P1 ;  /* 0x00000019f70d7207 */ /* 0x040fe20004800000 */
[----:B------:R-:W4:Y:S01]  /*c930*/  LDL.LU R49, [R1+0xe8] ;  /* 0x0000e80001317983 */ /* 0x000f220000300800 */
[C---:B------:R-:W-:Y:S02]  /*c940*/  SEL R29, R247.reuse, R33, !P1 ;  /* 0x00000021f71d7207 */ /* 0x040fe40004800000 */
[C---:B------:R-:W-:Y:S01]  /*c950*/  SEL R20, R247.reuse, R23, !P1 ;  /* 0x00000017f7147207 */ /* 0x040fe20004800000 */
[----:B------:R-:W4:Y:S01]  /*c960*/  LDL.LU R48, [R1+0xe4] ;  /* 0x0000e40001307983 */ /* 0x000f220000300800 */
[C---:B------:R-:W-:Y:S02]  /*c970*/  SEL R17, R247.reuse, R27, !P1 ;  /* 0x0000001bf7117207 */ /* 0x040fe40004800000 */
[C---:B------:R-:W-:Y:S01]  /*c980*/  SEL R25, R247.reuse, R31, !P1 ;  /* 0x0000001ff7197207 */ /* 0x040fe20004800000 */
[----:B------:R-:W4:Y:S01]  /*c990*/  LDL.LU R47, [R1+0xe0] ;  /* 0x0000e000012f7983 */ /* 0x000f220000300800 */
[----:B------:R-:W-:-:S02]  /*c9a0*/  SEL R33, R247, R35, !P1 ;  /* 0x00000023f7217207 */ /* 0x000fc40004800000 */
        /* <DEDUP_REMOVED lines=30> */
[C---:B------:R-:W-:Y:S02]  /*cb90*/  SEL R95, R247.reuse, R95, !P1 ;  /* 0x0000005ff75f7207 */ /* 0x040fe40004800000 */
[C---:B------:R-:W-:Y:S02]  /*cba0*/  SEL R96, R247.reuse, R96, !P1 ;  /* 0x00000060f7607207 */ /* 0x040fe40004800000 */
[C---:B------:R-:W-:Y:S02]  /*cbb0*/  SEL R97, R247.reuse, R97, !P1 ;  /* 0x00000061f7617207 */ /* 0x040fe40004800000 */
[----:B------:R-:W-:-:S02]  /*cbc0*/  SEL R98, R247, R98, !P1 ;  /* 0x00000062f7627207 */ /* 0x000fc40004800000 */
[C---:B-1----:R-:W-:Y:S02]  /*cbd0*/  SEL R6, R247.reuse, R99, !P1 ;  /* 0x00000063f7067207 */ /* 0x042fe40004800000 */
[C---:B------:R-:W-:Y:S02]  /*cbe0*/  SEL R100, R247.reuse, R100, !P1 ;  /* 0x00000064f7647207 */ /* 0x040fe40004800000 */
[C---:B------:R-:W-:Y:S02]  /*cbf0*/  SEL R7, R247.reuse, R101, !P1 ;  /* 0x00000065f7077207 */ /* 0x040fe40004800000 */
[C---:B------:R-:W-:Y:S02]  /*cc00*/  SEL R102, R247.reuse, R102, !P1 ;  /* 0x00000066f7667207 */ /* 0x040fe40004800000 */
[C---:B------:R-:W-:Y:S02]  /*cc10*/  SEL R8, R247.reuse, R103, !P1 ;  /* 0x00000067f7087207 */ /* 0x040fe40004800000 */
[----:B------:R-:W-:-:S02]  /*cc20*/  SEL R104, R247, R104, !P1 ;  /* 0x00000068f7687207 */ /* 0x000fc40004800000 */
[C---:B------:R-:W-:Y:S02]  /*cc30*/  SEL R9, R247.reuse, R105, !P1 ;  /* 0x00000069f7097207 */ /* 0x040fe40004800000 */
        /* <DEDUP_REMOVED lines=82> */
[C---:B------:R-:W-:Y:S01]  /*d160*/  SEL R188, R247.reuse, R188, !P1 ;  /* 0x000000bcf7bc7207 */ /* 0x040fe20004800000 */
[----:B--2---:R-:W-:Y:S01]  /*d170*/  IMAD R3, R26, UR4, RZ ;  /* 0x000000041a037c24 */ /* 0x004fe2000f8e02ff */
[----:B------:R-:W-:-:S02]  /*d180*/  SEL R189, R247, R189, !P1 ;  /* 0x000000bdf7bd7207 */ /* 0x000fc40004800000 */
[C---:B------:R-:W-:Y:S02]  /*d190*/  SEL R190, R247.reuse, R190, !P1 ;  /* 0x000000bef7be7207 */ /* 0x040fe40004800000 */
[C---:B------:R-:W-:Y:S02]  /*d1a0*/  SEL R191, R247.reuse, R191, !P1 ;  /* 0x000000bff7bf7207 */ /* 0x040fe40004800000 */
[C---:B------:R-:W-:Y:S01]  /*d1b0*/  SEL R192, R247.reuse, R192, !P1 ;  /* 0x000000c0f7c07207 */ /* 0x040fe20004800000 */
[----:B---3--:R-:W-:Y:S01]  /*d1c0*/  IMAD R24, R24, UR4, RZ ;  /* 0x0000000418187c24 */ /* 0x008fe2000f8e02ff */
        /* <DEDUP_REMOVED lines=57> */
[C---:B------:R-:W-:Y:S02]  /*d560*/  LEA R4, P1, R3.reuse, UR8, 0x2 ;  /* 0x0000000803047c11 */ /* 0x040fe4000f8210ff */
[----:B------:R-:W-:Y:S01]  /*d570*/  LEA R2, P2, R24, UR8, 0x2 ;  /* 0x0000000818027c11 */ /* 0x000fe2000f8410ff */
[----:B----4-:R-:W-:Y:S01]  /*d580*/  IMAD R68, R54, UR5, RZ ;  /* 0x0000000536447c24 */ /* 0x010fe2000f8e02ff */
[----:B------:R-:W-:Y:S01]  /*d590*/  LEA.HI.X.SX32 R5, R3, UR9, 0x2, P1 ;  /* 0x0000000903057c11 */ /* 0x000fe200088f16ff */
[----:B------:R-:W-:Y:S01]  /*d5a0*/  STL [R1+0x2024], R4 ;  /* 0x0020240401007387 */ /* 0x000fe20000100800 */
[----:B------:R-:W-:Y:S01]  /*d5b0*/  LEA.HI.X.SX32 R3, R24, UR9, 0x2, P2 ;  /* 0x0000000918037c11 */ /* 0x000fe200090f16ff */
[----:B------:R-:W-:Y:S01]  /*d5c0*/  IMAD R54, R46, UR5, RZ ;  /* 0x000000052e367c24 */ /* 0x000fe2000f8e02ff */
[----:B------:R-:W1:Y:S01]  /*d5d0*/  LDCU UR9, c[0x0][0x3b0] ;  /* 0x00007600ff0977ac */ /* 0x000e620008000800 */
[----:B------:R-:W-:Y:S01]  /*d5e0*/  STL [R1+0x2020], R5 ;  /* 0x0020200501007387 */ /* 0x000fe20000100800 */
[----:B------:R-:W-:-:S02]  /*d5f0*/  IMAD R62, R50, UR5, RZ ;  /* 0x00000005323e7c24 */ /* 0x000fc4000f8e02ff */
[----:B------:R-:W-:Y:S01]  /*d600*/  IMAD R58, R48, UR5, RZ ;  /* 0x00000005303a7c24 */ /* 0x000fe2000f8e02ff */
[----:B------:R-:W-:Y:S01]  /*d610*/  STL [R1+0x202c], R2 ;  /* 0x00202c0201007387 */ /* 0x000fe20000100800 */
[----:B------:R-:W-:Y:S01]  /*d620*/  IMAD R66, R52, UR5, RZ ;  /* 0x0000000534427c24 */ /* 0x000fe2000f8e02ff */
[----:B------:R-:W2:Y:S02]  /*d630*/  LDCU UR8, c[0x0][0x3b0] ;  /* 0x00007600ff0877ac */ /* 0x000ea40008000800 */
[----:B------:R3:W-:Y:S04]  /*d640*/  STL [R1+0x2028], R3 ;  /* 0x0020280301007387 */ /* 0x0007e80000100800 */
[----:B------:R-:W4:Y:S04]  /*d650*/  LDL.LU R34, [R1+0xb4] ;  /* 0x0000b40001227983 */ /* 0x000f280000300800 */
[----:B------:R-:W2:Y:S04]  /*d660*/  LDL.LU R32, [R1+0xb0] ;  /* 0x0000b00001207983 */ /* 0x000ea80000300800 */
[----:B------:R-:W2:Y:S04]  /*d670*/  LDL.LU R30, [R1+0xac] ;  /* 0x0000ac00011e7983 */ /* 0x000ea80000300800 */
[----:B------:R-:W2:Y:S04]  /*d680*/  LDL.LU R28, [R1+0xa8] ;  /* 0x0000a800011c7983 */ /* 0x000ea80000300800 */
[----:B------:R-:W2:Y:S04]  /*d690*/  LDL.LU R26, [R1+0xa4] ;  /* 0x0000a400011a7983 */ /* 0x000ea80000300800 */
[----:B------:R-:W2:Y:S01]  /*d6a0*/  LDL.LU R53, [R1+0xa0] ;  /* 0x0000a00001357983 */ /* 0x000ea20000300800 */
[----:B------:R-:W-:-:S02]  /*d6b0*/  IMAD R46, R42, UR5, RZ ;  /* 0x000000052a2e7c24 */ /* 0x000fc4000f8e02ff */
[----:B------:R-:W-:Y:S02]  /*d6c0*/  IMAD R42, R40, UR5, RZ ;  /* 0x00000005282a7c24 */ /* 0x000fe4000f8e02ff */
[----:B------:R-:W-:Y:S02]  /*d6d0*/  IMAD R50, R44, UR5, RZ ;  /* 0x000000052c327c24 */ /* 0x000fe4000f8e02ff */
[----:B------:R-:W-:Y:S02]  /*d6e0*/  IMAD R40, R39, UR5, RZ ;  /* 0x0000000527287c24 */ /* 0x000fe4000f8e02ff */
[----:B------:R-:W-:Y:S01]  /*d6f0*/  IMAD R44, R41, UR5, RZ ;  /* 0x00000005292c7c24 */ /* 0x000fe2000f8e02ff */
[----:B------:R-:W3:Y:S01]  /*d700*/  LDL.LU R39, [R1+0x9c] ;  /* 0x00009c0001277983 */ /* 0x000ee20000300800 */
[----:B------:R-:W-:Y:S02]  /*d710*/  IMAD R48, R43, UR5, RZ ;  /* 0x000000052b307c24 */ /* 0x000fe4000f8e02ff */
[----:B------:R-:W-:Y:S01]  /*d720*/  IMAD R52, R45, UR5, RZ ;  /* 0x000000052d347c24 */ /* 0x000fe2000f8e02ff */
[----:B------:R-:W3:Y:S01]  /*d730*/  LDL.LU R41, [R1+0x98] ;  /* 0x0000980001297983 */ /* 0x000ee20000300800 */
[----:B------:R-:W-:-:S03]  /*d740*/  IMAD R56, R47, UR5, RZ ;  /* 0x000000052f387c24 */ /* 0x000fc6000f8e02ff */
[----:B------:R-:W3:Y:S01]  /*d750*/  LDL.LU R43, [R1+0x94] ;  /* 0x00009400012b7983 */ /* 0x000ee20000300800 */
[----:B------:R-:W-:-:S03]  /*d760*/  IMAD R60, R49, UR5, RZ ;  /* 0x00000005313c7c24 */ /* 0x000fc6000f8e02ff */
[----:B------:R-:W3:Y:S01]  /*d770*/  LDL.LU R45, [R1+0x90] ;  /* 0x00009000012d7983 */ /* 0x000ee20000300800 */
[----:B------:R-:W-:-:S03]  /*d780*/  IMAD R64, R51, UR5, RZ ;  /* 0x0000000533407c24 */ /* 0x000fc6000f8e02ff */
[----:B------:R-:W3:Y:S01]  /*d790*/  LDL.LU R47, [R1+0x8c] ;  /* 0x00008c00012f7983 */ /* 0x000ee20000300800 */
[----:B------:R-:W-:-:S03]  /*d7a0*/  IMAD R78, R55, UR5, RZ ;  /* 0x00000005374e7c24 */ /* 0x000fc6000f8e02ff */
[----:B------:R-:W3:Y:S04]  /*d7b0*/  LDL.LU R49, [R1+0x88] ;  /* 0x0000880001317983 */ /* 0x000ee80000300800 */
[----:B------:R-:W3:Y:S01]  /*d7c0*/  LDL.LU R51, [R1+0x84] ;  /* 0x0000840001337983 */ /* 0x000ee20000300800 */
[----:B--2---:R-:W-:-:S03]  /*d7d0*/  IMAD R24, R53, UR5, RZ ;  /* 0x0000000535187c24 */ /* 0x004fc6000f8e02ff */
[----:B------:R-:W2:Y:S04]  /*d7e0*/  LDL.LU R53, [R1+0x80] ;  /* 0x0000800001357983 */ /* 0x000ea80000300800 */
        /* <DEDUP_REMOVED lines=22> */
[----:B------:R-:W4:Y:S04]  /*d950*/  LDL.LU R250, [R1+0x24] ;  /* 0x0000240001fa7983 */ /* 0x000f280000300800 */
[----:B------:R-:W4:Y:S04]  /*d960*/  LDL.LU R251, [R1+0x20] ;  /* 0x0000200001fb7983 */ /* 0x000f280000300800 */
[----:B------:R-:W4:Y:S04]  /*d970*/  LDL.LU R252, [R1+0x1c] ;  /* 0x00001c0001fc7983 */ /* 0x000f280000300800 */
[----:B------:R-:W4:Y:S04]  /*d980*/  LDL.LU R244, [R1+0x18] ;  /* 0x0000180001f47983 */ /* 0x000f280000300800 */
[----:B---3--:R-:W3:Y:S04]  /*d990*/  LDL.LU R3, [R1+0x14] ;  /* 0x0000140001037983 */ /* 0x008ee80000300800 */
[----:B------:R-:W3:Y:S04]  /*d9a0*/  LDL.LU R2, [R1+0x10] ;  /* 0x0000100001027983 */ /* 0x000ee80000300800 */
[----:B------:R-:W3:Y:S04]  /*d9b0*/  LDL.LU R5, [R1+0xc] ;  /* 0x00000c0001057983 */ /* 0x000ee80000300800 */
[----:B------:R-:W3:Y:S01]  /*d9c0*/  LDL.LU R4, [R1+0x8] ;  /* 0x0000080001047983 */ /* 0x000ee20000300800 */
[----:B--2---:R-:W-:-:S02]  /*d9d0*/  IMAD R246, R246, UR5, RZ ;  /* 0x00000005f6f67c24 */ /* 0x004fc4000f8e02ff */
[----:B----4-:R-:W-:-:S03]  /*d9e0*/  IMAD R250, R250, UR5, RZ ;  /* 0x00000005fafa7c24 */ /* 0x010fc6000f8e02ff */
[----:B------:R2:W-:Y:S01]  /*d9f0*/  STL [R1+0xb8], R246 ;  /* 0x0000b8f601007387 */ /* 0x0005e20000100800 */
[----:B------:R-:W-:Y:S02]  /*da00*/  IMAD R251, R251, UR5, RZ ;  /* 0x00000005fbfb7c24 */ /* 0x000fe4000f8e02ff */
[----:B------:R-:W-:Y:S01]  /*da10*/  IMAD R252, R252, UR5, RZ ;  /* 0x00000005fcfc7c24 */ /* 0x000fe2000f8e02ff */
[----:B--2---:R-:W2:Y:S01]  /*da20*/  LDL.LU R246, [R1+0x20b4] ;  /* 0x0020b40001f67983 */ /* 0x004ea20000300800 */
[----:B------:R-:W-:-:S03]  /*da30*/  IMAD R244, R244, UR5, RZ ;  /* 0x00000005f4f47c24 */ /* 0x000fc6000f8e02ff */
[----:B------:R4:W-:Y:S04]  /*da40*/  STL [R1+0xbc], R250 ;  /* 0x0000bcfa01007387 */ /* 0x0009e80000100800 */
[----:B----4-:R-:W4:Y:S04]  /*da50*/  LDL.LU R250, [R1+0x20b0] ;  /* 0x0020b00001fa7983 */ /* 0x010f280000300800 */
[----:B------:R1:W-:Y:S04]  /*da60*/  STL [R1+0xc0], R251 ;  /* 0x0000c0fb01007387 */ /* 0x0003e80000100800 */
[----:B-1----:R-:W2:Y:S04]  /*da70*/  LDL.LU R251, [R1+0x20ac] ;  /* 0x0020ac0001fb7983 */ /* 0x002ea80000300800 */
[----:B------:R1:W-:Y:S04]  /*da80*/  STL [R1+0xc4], R252 ;  /* 0x0000c4fc01007387 */ /* 0x0003e80000100800 */
[----:B-1----:R-:W4:Y:S04]  /*da90*/  LDL.LU R252, [R1+0x20a8] ;  /* 0x0020a80001fc7983 */ /* 0x002f280000300800 */
[----:B------:R1:W-:Y:S04]  /*daa0*/  STL [R1+0xc8], R244 ;  /* 0x0000c8f401007387 */ /* 0x0003e80000100800 */
[----:B-1----:R-:W4:Y:S01]  /*dab0*/  LDL.LU R244, [R1+0x20a4] ;  /* 0x0020a40001f47983 */ /* 0x002f220000300800 */
[----:B---3--:R-:W-:-:S02]  /*dac0*/  IMAD R3, R3, UR5, RZ ;  /* 0x0000000503037c24 */ /* 0x008fc4000f8e02ff */
[----:B------:R-:W-:-:S03]  /*dad0*/  IMAD R5, R5, UR5, RZ ;  /* 0x0000000505057c24 */ /* 0x000fc6000f8e02ff */
[----:B------:R1:W-:Y:S02]  /*dae0*/  STL [R1+0xcc], R3 ;  /* 0x0000cc0301007387 */ /* 0x0003e40000100800 */
[----:B-1----:R-:W-:Y:S02]  /*daf0*/  IMAD R3, R2, UR5, RZ ;  /* 0x0000000502037c24 */ /* 0x002fe4000f8e02ff */
[----:B------:R-:W-:-:S03]  /*db00*/  IMAD R2, R4, UR5, RZ ;  /* 0x0000000504027c24 */ /* 0x000fc6000f8e02ff */
[----:B------:R4:W-:Y:S04]  /*db10*/  STL [R1+0xd0], R3 ;  /* 0x0000d00301007387 */ /* 0x0009e80000100800 */
[----:B------:R-:W-:Y:S01]  /*db20*/  STL [R1+0xd4], R5 ;  /* 0x0000d40501007387 */ /* 0x000fe20000100800 */
[----:B--2---:R-:W-:Y:S02]  /*db30*/  IMAD R4, R251, UR5, RZ ;  /* 0x00000005fb047c24 */ /* 0x004fe4000f8e02ff */
[----:B----4-:R-:W-:Y:S02]  /*db40*/  IMAD R3, R244, UR5, RZ ;  /* 0x00000005f4037c24 */ /* 0x010fe4000f8e02ff */
[----:B------:R-:W2:Y:S04]  /*db50*/  LDL.LU R244, [R1+0x20a0] ;  /* 0x0020a00001f47983 */ /* 0x000ea80000300800 */
[----:B------:R1:W-:Y:S04]  /*db60*/  STL [R1+0xd8], R2 ;  /* 0x0000d80201007387 */ /* 0x0003e80000100800 */
[----:B------:R3:W-:Y:S01]  /*db70*/  STL [R1+0xdc], R3 ;  /* 0x0000dc0301007387 */ /* 0x0007e20000100800 */
[----:B-1----:R-:W-:-:S02]  /*db80*/  IMAD R2, R252, UR5, RZ ;  /* 0x00000005fc027c24 */ /* 0x002fc4000f8e02ff */
[----:B---3--:R-:W-:-:S03]  /*db90*/  IMAD R3, R250, UR5, RZ ;  /* 0x00000005fa037c24 */ /* 0x008fc6000f8e02ff */
[----:B------:R1:W-:Y:S04]  /*dba0*/  STL [R1+0xe0], R2 ;  /* 0x0000e00201007387 */ /* 0x0003e80000100800 */
[----:B------:R3:W-:Y:S01]  /*dbb0*/  STL [R1+0xe4], R4 ;  /* 0x0000e40401007387 */ /* 0x0007e20000100800 */
[----:B-1----:R-:W-:-:S03]  /*dbc0*/  IMAD R2, R246, UR5, RZ ;  /* 0x00000005f6027c24 */ /* 0x002fc6000f8e02ff */
[----:B------:R1:W-:Y:S01]  /*dbd0*/  STL [R1+0xe8], R3 ;  /* 0x0000e80301007387 */ /* 0x0003e20000100800 */
[----:B---3--:R-:W-:-:S03]  /*dbe0*/  IMAD R4, R80, UR5, RZ ;  /* 0x0000000550047c24 */ /* 0x008fc6000f8e02ff */
[----:B------:R3:W-:Y:S01]  /*dbf0*/  STL [R1+0xec], R2 ;  /* 0x0000ec0201007387 */ /* 0x0007e20000100800 */
[----:B-1----:R-:W-:-:S03]  /*dc00*/  IMAD R3, R82, UR5, RZ ;  /* 0x0000000552037c24 */ /* 0x002fc6000f8e02ff */
[----:B------:R1:W-:Y:S01]  /*dc10*/  STL [R1+0xf0], R4 ;  /* 0x0000f00401007387 */ /* 0x0003e20000100800 */
[----:B---3--:R-:W-:-:S03]  /*dc20*/  IMAD R2, R83, UR5, RZ ;  /* 0x0000000553027c24 */ /* 0x008fc6000f8e02ff */
[----:B------:R3:W-:Y:S04]  /*dc30*/  STL [R1+0xf4], R3 ;  /* 0x0000f40301007387 */ /* 0x0007e80000100800 */
[----:B------:R4:W-:Y:S01]  /*dc40*/  STL [R1+0xf8], R2 ;  /* 0x0000f80201007387 */ /* 0x0009e20000100800 */
[----:B-1----:R-:W-:Y:S02]  /*dc50*/  IMAD R4, R84, UR5, RZ ;  /* 0x0000000554047c24 */ /* 0x002fe4000f8e02ff */
[----:B---3--:R-:W-:-:S03]  /*dc60*/  IMAD R3, R85, UR5, RZ ;  /* 0x0000000555037c24 */ /* 0x008fc6000f8e02ff */
[----:B------:R1:W-:Y:S01]  /*dc70*/  STL [R1+0xfc], R4 ;  /* 0x0000fc0401007387 */ /* 0x0003e20000100800 */
[----:B----4-:R-:W-:-:S03]  /*dc80*/  IMAD R2, R86, UR5, RZ ;  /* 0x0000000556027c24 */ /* 0x010fc6000f8e02ff */
        /* <DEDUP_REMOVED lines=111> */
[----:B---3--:R-:W-:Y:S02]  /*e380*/  IMAD R3, R143, UR5, RZ ;  /* 0x000000058f037c24 */ /* 0x008fe4000f8e02ff */
[----:B----4-:R-:W-:-:S03]  /*e390*/  IMAD R2, R145, UR5, RZ ;  /* 0x0000000591027c24 */ /* 0x010fc6000f8e02ff */
[----:B------:R1:W-:Y:S04]  /*e3a0*/  STL [R1+0x1e8], R3 ;  /* 0x0001e80301007387 */ /* 0x0003e80000100800 */
        /* <DEDUP_REMOVED lines=12> */
[----:B------:R-:W-:Y:S04]  /*e470*/  STL [R1+0x204], R4 ;  /* 0x0002040401007387 */ /* 0x000fe80000100800 */
[----:B------:R3:W-:Y:S01]  /*e480*/  STL [R1+0x208], R2 ;  /* 0x0002080201007387 */ /* 0x0007e20000100800 */
[----:B-1----:R-:W-:-:S05]  /*e490*/  IMAD R3, R152, UR5, RZ ;  /* 0x0000000598037c24 */ /* 0x002fca000f8e02ff */
[----:B------:R1:W-:Y:S01]  /*e4a0*/  STL [R1+0x20c], R3 ;  /* 0x00020c0301007387 */ /* 0x0003e20000100800 */
[----:B---3--:R-:W-:-:S05]  /*e4b0*/  IMAD R2, R154, UR5, RZ ;  /* 0x000000059a027c24 */ /* 0x008fca000f8e02ff */
[----:B------:R3:W-:Y:S01]  /*e4c0*/  STL [R1+0x214], R2 ;  /* 0x0002140201007387 */ /* 0x0007e20000100800 */
[----:B-1----:R-:W-:Y:S02]  /*e4d0*/  IMAD R3, R155, UR5, RZ ;  /* 0x000000059b037c24 */ /* 0x002fe4000f8e02ff */
[----:B------:R-:W-:-:S03]  /*e4e0*/  IMAD R4, R159, UR5, RZ ;  /* 0x000000059f047c24 */ /* 0x000fc6000f8e02ff */
[----:B------:R1:W-:Y:S01]  /*e4f0*/  STL [R1+0x218], R3 ;  /* 0x0002180301007387 */ /* 0x0003e20000100800 */
[----:B---3--:R-:W-:-:S05]  /*e500*/  IMAD R2, R157, UR5, RZ ;  /* 0x000000059d027c24 */ /* 0x008fca000f8e02ff */
        /* <DEDUP_REMOVED lines=8> */
[----:B------:R3:W-:Y:S01]  /*e590*/  STL [R1+0x234], R4 ;  /* 0x0002340401007387 */ /* 0x0007e20000100800 */
[----:B-1----:R-:W-:-:S03]  /*e5a0*/  IMAD R2, R164, UR5, RZ ;  /* 0x00000005a4027c24 */ /* 0x002fc6000f8e02ff */
[----:B------:R1:W-:Y:S04]  /*e5b0*/  STL [R1+0x238], R3 ;  /* 0x0002380301007387 */ /* 0x0003e80000100800 */
[----:B------:R4:W-:Y:S01]  /*e5c0*/  STL [R1+0x23c], R2 ;  /* 0x00023c0201007387 */ /* 0x0009e20000100800 */
[----:B---3--:R-:W-:Y:S02]  /*e5d0*/  IMAD R4, R165, UR5, RZ ;  /* 0x00000005a5047c24 */ /* 0x008fe4000f8e02ff */
[----:B-1----:R-:W-:-:S03]  /*e5e0*/  IMAD R3, R166, UR5, RZ ;  /* 0x00000005a6037c24 */ /* 0x002fc6000f8e02ff */
        /* <DEDUP_REMOVED lines=30> */
[----:B----4-:R-:W-:Y:S01]  /*e7d0*/  IMAD R2, R185, UR5, RZ ;  /* 0x00000005b9027c24 */ /* 0x010fe2000f8e02ff */
[----:B------:R1:W-:Y:S04]  /*e7e0*/  STL [R1+0x288], R3 ;  /* 0x0002880301007387 */ /* 0x0003e80000100800 */
[----:B------:R3:W-:Y:S01]  /*e7f0*/  STL [R1+0x290], R2 ;  /* 0x0002900201007387 */ /* 0x0007e20000100800 */
[----:B-1----:R-:W-:-:S03]  /*e800*/  IMAD R3, R187, UR5, RZ ;  /* 0x00000005bb037c24 */ /* 0x002fc6000f8e02ff */
[----:B------:R1:W-:Y:S01]  /*e810*/  STL [R1+0x294], R4 ;  /* 0x0002940401007387 */ /* 0x0003e20000100800 */
[----:B---3--:R-:W-:-:S03]  /*e820*/  IMAD R2, R188, UR5, RZ ;  /* 0x00000005bc027c24 */ /* 0x008fc6000f8e02ff */
[----:B------:R-:W-:Y:S04]  /*e830*/  STL [R1+0x298], R3 ;  /* 0x0002980301007387 */ /* 0x000fe80000100800 */
[----:B------:R3:W-:Y:S01]  /*e840*/  STL [R1+0x29c], R2 ;  /* 0x00029c0201007387 */ /* 0x0007e20000100800 */
[----:B-1----:R-:W-:Y:S02]  /*e850*/  IMAD R4, R193, UR5, RZ ;  /* 0x00000005c1047c24 */ /* 0x002fe4000f8e02ff */
[----:B---3--:R-:W-:Y:S02]  /*e860*/  IMAD R2, R191, UR5, RZ ;  /* 0x00000005bf027c24 */ /* 0x008fe4000f8e02ff */
[----:B------:R-:W-:-:S03]  /*e870*/  IMAD R3, R194, UR5, RZ ;  /* 0x00000005c2037c24 */ /* 0x000fc6000f8e02ff */
        /* <DEDUP_REMOVED lines=19> */
[----:B------:R-:W-:Y:S01]  /*e9b0*/  STL [R1+0x2e4], R4 ;  /* 0x0002e40401007387 */ /* 0x000fe20000100800 */
[----:B----4-:R-:W-:-:S03]  /*e9c0*/  IMAD R2, R204, UR14, RZ ;  /* 0x0000000ecc027c24 */ /* 0x010fc6000f8e02ff */
[----:B------:R1:W-:Y:S04]  /*e9d0*/  STL [R1+0x324], R3 ;  /* 0x0003240301007387 */ /* 0x0003e80000100800 */
[----:B------:R3:W-:Y:S01]  /*e9e0*/  STL [R1+0x32c], R2 ;  /* 0x00032c0201007387 */ /* 0x0007e20000100800 */
[----:B-1----:R-:W-:Y:S02]  /*e9f0*/  IMAD R3, R206, UR16, RZ ;  /* 0x00000010ce037c24 */ /* 0x002fe4000f8e02ff */
[----:B---3--:R-:W-:-:S03]  /*ea00*/  IMAD R2, R207, UR17, RZ ;  /* 0x00000011cf027c24 */ /* 0x008fc6000f8e02ff */
[----:B------:R1:W-:Y:S04]  /*ea10*/  STL [R1+0x33c], R3 ;  /* 0x00033c0301007387 */ /* 0x0003e80000100800 */
[----:B------:R3:W-:Y:S01]  /*ea20*/  STL [R1+0x344], R2 ;  /* 0x0003440201007387 */ /* 0x0007e20000100800 */
[----:B------:R-:W-:Y:S02]  /*ea30*/  IMAD R4, R212, UR22, RZ ;  /* 0x00000016d4047c24 */ /* 0x000fe4000f8e02ff */
[----:B-1----:R-:W-:Y:S02]  /*ea40*/  IMAD R3, R210, UR20, RZ ;  /* 0x00000014d2037c24 */ /* 0x002fe4000f8e02ff */
[----:B---3--:R-:W-:-:S03]  /*ea50*/  IMAD R2, R211, UR21, RZ ;  /* 0x00000015d3027c24 */ /* 0x008fc6000f8e02ff */
[----:B------:R1:W-:Y:S04]  /*ea60*/  STL [R1+0x35c], R3 ;  /* 0x00035c0301007387 */ /* 0x0003e80000100800 */
        /* <DEDUP_REMOVED lines=26> */
[----:B------:R1:W-:Y:S01]  /*ec10*/  STL [R1+0x3f4], R3 ;  /* 0x0003f40301007387 */ /* 0x0003e20000100800 */
[----:B------:R-:W-:-:S03]  /*ec20*/  IMAD R4, R231, UR41, RZ ;  /* 0x00000029e7047c24 */ /* 0x000fc6000f8e02ff */
        /* <DEDUP_REMOVED lines=27> */
[----:B------:R1:W-:Y:S01]  /*ede0*/  STL [R1+0x464], R4 ;  /* 0x0004640401007387 */ /* 0x0003e20000100800 */
[----:B------:R-:W-:-:S03]  /*edf0*/  LEA R0, P3, R245, UR10, 0x2 ;  /* 0x0000000af5007c11 */ /* 0x000fc6000f8610ff */
[----:B------:R3:W-:Y:S01]  /*ee00*/  STL [R1+0x2040], R2 ;  /* 0x0020400201007387 */ /* 0x0007e20000100800 */
[----:B------:R-:W-:-:S03]  /*ee10*/  LEA.HI.X.SX32 R245, R245, UR11, 0x2, P3 ;  /* 0x0000000bf5f57c11 */ /* 0x000fc600098f16ff */
[----:B------:R4:W-:Y:S01]  /*ee20*/  STL [R1+0x46c], R3 ;  /* 0x00046c0301007387 */ /* 0x0009e20000100800 */
[----:B--2---:R-:W-:Y:S02]  /*ee30*/  IMAD R6, R244, UR9, RZ ;  /* 0x00000009f4067c24 */ /* 0x004fe4000f8e02ff */
[----:B-1----:R-:W-:Y:S01]  /*ee40*/  IMAD R4, R74, UR57, RZ ;  /* 0x000000394a047c24 */ /* 0x002fe2000f8e02ff */
[----:B---3--:R-:W-:Y:S01]  /*ee50*/  LEA R2, P1, R78, R0, 0x2 ;  /* 0x000000004e027211 */ /* 0x008fe200078210ff */
[----:B----4-:R-:W-:Y:S02]  /*ee60*/  IMAD R3, R72, UR56, RZ ;  /* 0x0000003848037c24 */ /* 0x010fe4000f8e02ff */
[----:B------:R-:W-:-:S03]  /*ee70*/  IMAD R5, R70, UR58, RZ ;  /* 0x0000003a46057c24 */ /* 0x000fc6000f8e02ff */
[----:B------:R1:W-:Y:S01]  /*ee80*/  STL [R1+0x203c], R3 ;  /* 0x00203c0301007387 */ /* 0x0003e20000100800 */
[----:B------:R-:W-:Y:S01]  /*ee90*/  IMAD R244, R76, UR59, RZ ;  /* 0x0000003b4cf47c24 */ /* 0x000fe2000f8e02ff */
[-C--:B------:R-:W-:Y:S01]  /*eea0*/  LEA R8, P3, R68, R0.reuse, 0x2 ;  /* 0x0000000044087211 */ /* 0x080fe200078610ff */
[----:B------:R-:W-:Y:S01]  /*eeb0*/  IMAD R252, R247, UR8, RZ ;  /* 0x00000008f7fc7c24 */ /* 0x000fe2000f8e02ff */
[----:B------:R2:W-:Y:S01]  /*eec0*/  STL [R1+0x2038], R4 ;  /* 0x0020380401007387 */ /* 0x0005e20000100800 */
[-C--:B------:R-:W-:Y:S01]  /*eed0*/  LEA R84, P4, R66, R0.reuse, 0x2 ;  /* 0x0000000042547211 */ /* 0x080fe200078810ff */
[----:B------:R-:W-:Y:S01]  /*eee0*/  IMAD R38, R38, UR5, RZ ;  /* 0x0000000526267c24 */ /* 0x000fe2000f8e02ff */
[-C--:B-1----:R-:W-:Y:S01]  /*eef0*/  LEA.HI.X.SX32 R3, R78, R245.reuse, 0x2, P1 ;  /* 0x000000f54e037211 */ /* 0x082fe200008f16ff */
[----:B------:R-:W-:Y:S01]  /*ef00*/  IMAD R36, R36, UR5, RZ ;  /* 0x0000000524247c24 */ /* 0x000fe2000f8e02ff */
[-C--:B------:R-:W-:Y:S01]  /*ef10*/  LEA R10, P1, R6, R0.reuse, 0x2 ;  /* 0x00000000060a7211 */ /* 0x080fe200078210ff */
[----:B------:R1:W-:Y:S01]  /*ef20*/  STL [R1+0x2034], R5 ;  /* 0x0020340501007387 */ /* 0x0003e20000100800 */
[----:B--2---:R-:W-:Y:S01]  /*ef30*/  LEA R4, P5, R64, R0, 0x2 ;  /* 0x0000000040047211 */ /* 0x004fe200078a10ff */
[----:B------:R-:W-:Y:S01]  /*ef40*/  IMAD R34, R34, UR5, RZ ;  /* 0x0000000522227c24 */ /* 0x000fe2000f8e02ff */
[-C--:B------:R-:W-:Y:S01]  /*ef50*/  LEA.HI.X.SX32 R11, R6, R245.reuse, 0x2, P1 ;  /* 0x000000f5060b7211 */ /* 0x080fe200008f16ff */
[----:B------:R-:W-:Y:S01]  /*ef60*/  STL [R1+0x2030], R244 ;  /* 0x002030f401007387 */ /* 0x000fe20000100800 */
[----:B------:R-:W-:Y:S01]  /*ef70*/  LEA.HI.X.SX32 R9, R68, R245, 0x2, P3 ;  /* 0x000000f544097211 */ /* 0x000fe200018f16ff */
[----:B------:R-:W-:-:S02]  /*ef80*/  IMAD R30, R30, UR5, RZ ;  /* 0x000000051e1e7c24 */ /* 0x000fc4000f8e02ff */
[----:B------:R-:W-:Y:S01]  /*ef90*/  IMAD R32, R32, UR5, RZ ;  /* 0x0000000520207c24 */ /* 0x000fe2000f8e02ff */
[----:B------:R-:W-:Y:S01]  /*efa0*/  STL [R1+0x2044], R252 ;  /* 0x002044fc01007387 */ /* 0x000fe20000100800 */
[----:B------:R-:W-:Y:S01]  /*efb0*/  LEA R82, P1, R60, R0, 0x2 ;  /* 0x000000003c527211 */ /* 0x000fe200078210ff */
[----:B------:R-:W-:Y:S02]  /*efc0*/  IMAD R28, R28, UR5, RZ ;  /* 0x000000051c1c7c24 */ /* 0x000fe4000f8e02ff */
[----:B------:R-:W-:Y:S01]  /*efd0*/  IMAD R26, R26, UR5, RZ ;  /* 0x000000051a1a7c24 */ /* 0x000fe2000f8e02ff */
[----:B------:R2:W-:Y:S01]  /*efe0*/  STL.64 [R1+0xb0], R2 ;  /* 0x0000b00201007387 */ /* 0x0005e20000100a00 */
[-C--:B-1----:R-:W-:Y:S01]  /*eff0*/  LEA.HI.X.SX32 R5, R64, R245.reuse, 0x2, P5 ;  /* 0x000000f540057211 */ /* 0x082fe200028f16ff */
[----:B------:R-:W-:Y:S02]  /*f000*/  IMAD R14, R14, UR5, RZ ;  /* 0x000000050e0e7c24 */ /* 0x000fe4000f8e02ff */
[----:B------:R-:W-:Y:S01]  /*f010*/  IMAD R16, R16, UR5, RZ ;  /* 0x0000000510107c24 */ /* 0x000fe2000f8e02ff */
[----:B------:R1:W-:Y:S01]  /*f020*/  STL.64 [R1+0x4a0], R10 ;  /* 0x0004a00a01007387 */ /* 0x0003e20000100a00 */
[----:B------:R-:W-:Y:S01]  /*f030*/  LEA.HI.X.SX32 R85, R66, R245, 0x2, P4 ;  /* 0x000000f542557211 */ /* 0x000fe200020f16ff */
[----:B------:R-:W-:-:S02]  /*f040*/  IMAD R18, R18, UR5, RZ ;  /* 0x0000000512127c24 */ /* 0x000fc4000f8e02ff */
[----:B------:R-:W-:Y:S01]  /*f050*/  IMAD R20, R20, UR5, RZ ;  /* 0x0000000514147c24 */ /* 0x000fe2000f8e02ff */
[----:B------:R3:W-:Y:S01]  /*f060*/  STL.64 [R1+0xa8], R8 ;  /* 0x0000a80801007387 */ /* 0x0007e20000100a00 */
[----:B------:R-:W-:Y:S01]  /*f070*/  IMAD R22, R22, UR5, RZ ;  /* 0x0000000516167c24 */ /* 0x000fe2000f8e02ff */
[-C--:B--2---:R-:W-:Y:S01]  /*f080*/  LEA R2, P6, R62, R0.reuse, 0x2 ;  /* 0x000000003e027211 */ /* 0x084fe200078c10ff */
[----:B------:R-:W-:Y:S01]  /*f090*/  IMAD R13, R13, UR5, RZ ;  /* 0x000000050d0d7c24 */ /* 0x000fe2000f8e02ff */
[-C--:B------:R-:W-:Y:S01]  /*f0a0*/  LEA R6, P4, R54, R0.reuse, 0x2 ;  /* 0x0000000036067211 */ /* 0x080fe200078810ff */
[----:B------:R-:W-:Y:S02]  /*f0b0*/  IMAD R15, R15, UR5, RZ ;  /* 0x000000050f0f7c24 */ /* 0x000fe4000f8e02ff */
[----:B------:R-:W-:Y:S01]  /*f0c0*/  IMAD R17, R17, UR5, RZ ;  /* 0x0000000511117c24 */ /* 0x000fe2000f8e02ff */
[-C--:B-1----:R-:W-:Y:S01]  /*f0d0*/  LEA R10, P2, R58, R0.reuse, 0x2 ;  /* 0x000000003a0a7211 */ /* 0x082fe200078410ff */
[----:B------:R-:W-:Y:S01]  /*f0e0*/  IMAD R19, R19, UR5, RZ ;  /* 0x0000000513137c24 */ /* 0x000fe2000f8e02ff */
[-C--:B------:R-:W-:Y:S01]  /*f0f0*/  LEA.HI.X.SX32 R3, R62, R245.reuse, 0x2, P6 ;  /* 0x000000f53e037211 */ /* 0x080fe200030f16ff */
[----:B------:R-:W-:Y:S01]  /*f100*/  IMAD R21, R21, UR5, RZ ;  /* 0x0000000515157c24 */ /* 0x000fe2000f8e02ff */
[----:B---3--:R-:W-:Y:S01]  /*f110*/  LEA R8, P3, R56, R0, 0x2 ;  /* 0x0000000038087211 */ /* 0x008fe200078610ff */
[----:B------:R1:W-:Y:S01]  /*f120*/  STL.64 [R1+0x98], R4 ;  /* 0x0000980401007387 */ /* 0x0003e20000100a00 */
[-C--:B------:R-:W-:Y:S01]  /*f130*/  LEA.HI.X.SX32 R83, R60, R245.reuse, 0x2, P1 ;  /* 0x000000f53c537211 */ /* 0x080fe200008f16ff */
[----:B------:R-:W-:Y:S01]  /*f140*/  IMAD R23, R23, UR5, RZ ;  /* 0x0000000517177c24 */ /* 0x000fe2000f8e02ff */
[-C--:B------:R-:W-:Y:S01]  /*f150*/  LEA.HI.X.SX32 R11, R58, R245.reuse, 0x2, P2 ;  /* 0x000000f53a0b7211 */ /* 0x080fe200010f16ff */
[----:B------:R-:W-:Y:S01]  /*f160*/  STL.64 [R1+0xa0], R84 ;  /* 0x0000a05401007387 */ /* 0x000fe20000100a00 */
[-C--:B------:R-:W-:Y:S01]  /*f170*/  LEA.HI.X.SX32 R9, R56, R245.reuse, 0x2, P3 ;  /* 0x000000f538097211 */ /* 0x080fe200018f16ff */
[----:B------:R-:W-:Y:S01]  /*f180*/  IMAD R25, R25, UR5, RZ ;  /* 0x0000000519197c24 */ /* 0x000fe2000f8e02ff */
[----:B------:R-:W-:Y:S01]  /*f190*/  LEA.HI.X.SX32 R7, R54, R245, 0x2, P4 ;  /* 0x000000f536077211 */ /* 0x000fe200020f16ff */
[----:B------:R2:W-:Y:S01]  /*f1a0*/  STL.64 [R1+0x90], R2 ;  /* 0x0000900201007387 */ /* 0x0005e20000100a00 */
[----:B------:R-:W-:-:S02]  /*f1b0*/  IMAD R27, R27, UR5, RZ ;  /* 0x000000051b1b7c24 */ /* 0x000fc4000f8e02ff */
[----:B------:R-:W-:Y:S01]  /*f1c0*/  IMAD R29, R29, UR5, RZ ;  /* 0x000000051d1d7c24 */ /* 0x000fe2000f8e02ff */
[CC--:B-1----:R-:W-:Y:S01]  /*f1d0*/  LEA R4, P5, R52.reuse, R0.reuse, 0x2 ;  /* 0x0000000034047211 */ /* 0x0c2fe200078a10ff */
[----:B------:R1:W-:Y:S01]  /*f1e0*/  STL.64 [R1+0x88], R82 ;  /* 0x0000885201007387 */ /* 0x0003e20000100a00 */
[----:B------:R-:W-:Y:S02]  /*f1f0*/  IMAD R31, R31, UR5, RZ ;  /* 0x000000051f1f7c24 */ /* 0x000fe4000f8e02ff */
[----:B------:R-:W-:Y:S01]  /*f200*/  IMAD R33, R33, UR5, RZ ;  /* 0x0000000521217c24 */ /* 0x000fe2000f8e02ff */
[----:B------:R3:W-:Y:S01]  /*f210*/  STL.64 [R1+0x80], R10 ;  /* 0x0000800a01007387 */ /* 0x0007e20000100a00 */
[----:B------:R-:W-:Y:S01]  /*f220*/  LEA.HI.X.SX32 R5, R52, R245, 0x2, P5 ;  /* 0x000000f534057211 */ /* 0x000fe200028f16ff */
[----:B------:R-:W-:Y:S01]  /*f230*/  IMAD R35, R35, UR5, RZ ;  /* 0x0000000523237c24 */ /* 0x000fe2000f8e02ff */
[----:B--2---:R-:W-:Y:S01]  /*f240*/  LEA R2, P6, R50, R0, 0x2 ;  /* 0x0000000032027211 */ /* 0x004fe200078c10ff */
[----:B------:R2:W-:Y:S01]  /*f250*/  STL.64 [R1+0x78], R8 ;  /* 0x0000780801007387 */ /* 0x0005e20000100a00 */
[----:B------:R-:W-:-:S02]  /*f260*/  IMAD R140, R142, UR5, RZ ;  /* 0x000000058e8c7c24 */ /* 0x000fc4000f8e02ff */
[----:B------:R-:W-:Y:S01]  /*f270*/  IMAD R130, R141, UR5, RZ ;  /* 0x000000058d827c24 */ /* 0x000fe2000f8e02ff */
[-C--:B-1----:R-:W-:Y:S01]  /*f280*/  LEA R82, P1, R48, R0.reuse, 0x2 ;  /* 0x0000000030527211 */ /* 0x082fe200078210ff */
[----:B------:R1:W-:Y:S01]  /*f290*/  STL.64 [R1+0x70], R6 ;  /* 0x0000700601007387 */ /* 0x0003e20000100a00 */
[-C--:B------:R-:W-:Y:S01]  /*f2a0*/  LEA.HI.X.SX32 R3, R50, R245.reuse, 0x2, P6 ;  /* 0x000000f532037211 */ /* 0x080fe200030f16ff */
[----:B------:R-:W-:Y:S01]  /*f2b0*/  IMAD R152, R156, UR5, RZ ;  /* 0x000000059c987c24 */ /* 0x000fe2000f8e02ff */
[-C--:B---3--:R-:W-:Y:S01]  /*f2c0*/  LEA R10, P2, R46, R0.reuse, 0x2 ;  /* 0x000000002e0a7211 */ /* 0x088fe200078410ff */
[----:B------:R3:W-:Y:S01]  /*f2d0*/  STL.64 [R1+0x68], R4 ;  /* 0x0000680401007387 */ /* 0x0007e20000100a00 */
[-C--:B------:R-:W-:Y:S01]  /*f2e0*/  LEA.HI.X.SX32 R83, R48, R245.reuse, 0x2, P1 ;  /* 0x000000f530537211 */ /* 0x080fe200008f16ff */
[----:B------:R-:W-:Y:S01]  /*f2f0*/  IMAD R165, R171, UR5, RZ ;  /* 0x00000005aba57c24 */ /* 0x000fe2000f8e02ff */
[----:B--2---:R-:W-:Y:S01]  /*f300*/  LEA R8, P3, R44, R0, 0x2 ;  /* 0x000000002c087211 */ /* 0x004fe200078610ff */
[----:B------:R-:W-:Y:S01]  /*f310*/  IMAD R169, R176, UR5, RZ ;  /* 0x00000005b0a97c24 */ /* 0x000fe2000f8e02ff */
[----:B------:R-:W-:Y:S01]  /*f320*/  LEA.HI.X.SX32 R11, R46, R245, 0x2, P2 ;  /* 0x000000f52e0b7211 */ /* 0x000fe200010f16ff */
[----:B------:R-:W-:-:S02]  /*f330*/  IMAD R174, R184, UR5, RZ ;  /* 0x00000005b8ae7c24 */ /* 0x000fc4000f8e02ff */
        /* <DEDUP_REMOVED lines=9> */
[----:B------:R-:W-:Y:S01]  /*f3d0*/  LEA.HI.X.SX32 R5, R40, R245, 0x2, P5 ;  /* 0x000000f528057211 */ /* 0x000fe200028f16ff */
[----:B------:R2:W-:Y:S01]  /*f3e0*/  STL.64 [R1+0x58], R82 ;  /* 0x0000585201007387 */ /* 0x0005e20000100a00 */
[----:B------:R-:W-:-:S02]  /*f3f0*/  IMAD R220, R225, UR35, RZ ;  /* 0x00000023e1dc7c24 */ /* 0x000fc4000f8e02ff */
[----:B------:R-:W-:Y:S01]  /*f400*/  IMAD R218, R224, UR34, RZ ;  /* 0x00000022e0da7c24 */ /* 0x000fe2000f8e02ff */
[----:B------:R3:W-:Y:S01]  /*f410*/  STL.64 [R1+0x50], R10 ;  /* 0x0000500a01007387 */ /* 0x0007e20000100a00 */
[----:B------:R-:W-:Y:S02]  /*f420*/  IMAD R223, R227, UR37, RZ ;  /* 0x00000025e3df7c24 */ /* 0x000fe4000f8e02ff */
[----:B------:R-:W-:Y:S01]  /*f430*/  IMAD R39, R39, UR5, RZ ;  /* 0x0000000527277c24 */ /* 0x000fe2000f8e02ff */
[-C--:B-1----:R-:W-:Y:S01]  /*f440*/  LEA R2, P6, R38, R0.reuse, 0x2 ;  /* 0x0000000026027211 */ /* 0x082fe200078c10ff */
[----:B------:R1:W-:Y:S01]  /*f450*/  STL.64 [R1+0x48], R8 ;  /* 0x0000480801007387 */ /* 0x0003e20000100a00 */
[----:B------:R-:W-:Y:S02]  /*f460*/  IMAD R41, R41, UR5, RZ ;  /* 0x0000000529297c24 */ /* 0x000fe4000f8e02ff */
[----:B------:R-:W-:Y:S01]  /*f470*/  IMAD R37, R37, UR5, RZ ;  /* 0x0000000525257c24 */ /* 0x000fe2000f8e02ff */
[-C--:B--2---:R-:W-:Y:S01]  /*f480*/  LEA R82, P1, R36, R0.reuse, 0x2 ;  /* 0x0000000024527211 */ /* 0x084fe200078210ff */
[----:B------:R2:W-:Y:S01]  /*f490*/  STL.64 [R1+0x40], R6 ;  /* 0x0000400601007387 */ /* 0x0005e20000100a00 */
[-C--:B------:R-:W-:Y:S01]  /*f4a0*/  LEA.HI.X.SX32 R3, R38, R245.reuse, 0x2, P6 ;  /* 0x000000f526037211 */ /* 0x080fe200030f16ff */
[----:B------:R-:W-:Y:S01]  /*f4b0*/  IMAD R47, R47, UR5, RZ ;  /* 0x000000052f2f7c24 */ /* 0x000fe2000f8e02ff */
[-C--:B---3--:R-:W-:Y:S01]  /*f4c0*/  LEA R10, P2, R34, R0.reuse, 0x2 ;  /* 0x00000000220a7211 */ /* 0x088fe200078410ff */
[----:B------:R3:W-:Y:S01]  /*f4d0*/  STL.64 [R1+0x38], R4 ;  /* 0x0000380401007387 */ /* 0x0007e20000100a00 */
[-C--:B------:R-:W-:Y:S01]  /*f4e0*/  LEA.HI.X.SX32 R83, R36, R245.reuse, 0x2, P1 ;  /* 0x000000f524537211 */ /* 0x080fe200008f16ff */
[----:B------:R-:W-:Y:S01]  /*f4f0*/  IMAD R51, R51, UR5, RZ ;  /* 0x0000000533337c24 */ /* 0x000fe2000f8e02ff */
[----:B-1----:R-:W-:Y:S01]  /*f500*/  LEA R8, P3, R32, R0, 0x2 ;  /* 0x0000000020087211 */ /* 0x002fe200078610ff */
[----:B------:R-:W-:Y:S01]  /*f510*/  IMAD R45, R45, UR5, RZ ;  /* 0x000000052d2d7c24 */ /* 0x000fe2000f8e02ff */
[----:B------:R-:W-:Y:S01]  /*f520*/  LEA.HI.X.SX32 R11, R34, R245, 0x2, P2 ;  /* 0x000000f5220b7211 */ /* 0x000fe200010f16ff */
[----:B------:R-:W-:-:S02]  /*f530*/  IMAD R53, R53, UR5, RZ ;  /* 0x0000000535357c24 */ /* 0x000fc4000f8e02ff */
[----:B------:R-:W-:Y:S01]  /*f540*/  IMAD R49, R49, UR5, RZ ;  /* 0x0000000531317c24 */ /* 0x000fe2000f8e02ff */
[-C--:B--2---:R-:W-:Y:S01]  /*f550*/  LEA R6, P4, R30, R0.reuse, 0x2 ;  /* 0x000000001e067211 */ /* 0x084fe200078810ff */
[----:B------:R1:W-:Y:S01]  /*f560*/  STL.64 [R1+0x30], R2 ;  /* 0x0000300201007387 */ /* 0x0003e20000100a00 */
[----:B------:R-:W-:Y:S01]  /*f570*/  IMAD R59, R59, UR5, RZ ;  /* 0x000000053b3b7c24 */ /* 0x000fe2000f8e02ff */
[----:B---3--:R-:W-:Y:S01]  /*f580*/  LEA R4, P5, R28, R0, 0x2 ;  /* 0x000000001c047211 */ /* 0x008fe200078a10ff */
[----:B------:R-:W-:Y:S01]  /*f590*/  IMAD R43, R43, UR5, RZ ;  /* 0x000000052b2b7c24 */ /* 0x000fe2000f8e02ff */
[-C--:B------:R-:W-:Y:S01]  /*f5a0*/  LEA.HI.X.SX32 R7, R30, R245.reuse, 0x2, P4 ;  /* 0x000000f51e077211 */ /* 0x080fe200020f16ff */
[----:B------:R-:W-:Y:S01]  /*f5b0*/  IMAD R63, R63, UR5, RZ ;  /* 0x000000053f3f7c24 */ /* 0x000fe2000f8e02ff */
[-C--:B------:R-:W-:Y:S01]  /*f5c0*/  LEA.HI.X.SX32 R9, R32, R245.reuse, 0x2, P3 ;  /* 0x000000f520097211 */ /* 0x080fe200018f16ff */
[----:B------:R-:W-:Y:S01]  /*f5d0*/  STL.64 [R1+0x28], R82 ;  /* 0x0000285201007387 */ /* 0x000fe20000100a00 */
[----:B------:R-:W-:Y:S01]  /*f5e0*/  LEA.HI.X.SX32 R5, R28, R245, 0x2, P5 ;  /* 0x000000f51c057211 */ /* 0x000fe200028f16ff */
[----:B------:R-:W-:-:S02]  /*f5f0*/  IMAD R57, R57, UR5, RZ ;  /* 0x0000000539397c24 */ /* 0x000fc4000f8e02ff */
[----:B------:R-:W-:Y:S01]  /*f600*/  IMAD R65, R65, UR5, RZ ;  /* 0x0000000541417c24 */ /* 0x000fe2000f8e02ff */
[C---:B-1----:R-:W-:Y:S01]  /*f610*/  LEA R2, P6, R26.reuse, R0, 0x2 ;  /* 0x000000001a027211 */ /* 0x042fe200078c10ff */
[----:B------:R-:W-:Y:S01]  /*f620*/  STL.64 [R1+0x20], R10 ;  /* 0x0000200a01007387 */ /* 0x000fe20000100a00 */
[----:B------:R-:W-:Y:S02]  /*f630*/  IMAD R61, R61, UR5, RZ ;  /* 0x000000053d3d7c24 */ /* 0x000fe4000f8e02ff */
[----:B------:R-:W-:Y:S01]  /*f640*/  IMAD R71, R71, UR5, RZ ;  /* 0x0000000547477c24 */ /* 0x000fe2000f8e02ff */
[----:B------:R1:W-:Y:S01]  /*f650*/  STL.64 [R1+0x10], R6 ;  /* 0x0000100601007387 */ /* 0x0003e20000100a00 */
[----:B------:R-:W-:Y:S01]  /*f660*/  LEA.HI.X.SX32 R3, R26, R245, 0x2, P6 ;  /* 0x000000f51a037211 */ /* 0x000fe200030f16ff */
[----:B------:R-:W-:Y:S02]  /*f670*/  IMAD R55, R55, UR5, RZ ;  /* 0x0000000537377c24 */ /* 0x000fe4000f8e02ff */
[----:B------:R-:W-:Y:S01]  /*f680*/  IMAD R75, R75, UR5, RZ ;  /* 0x000000054b4b7c24 */ /* 0x000fe2000f8e02ff */
[----:B------:R2:W-:Y:S01]  /*f690*/  STL.64 [R1+0x18], R8 ;  /* 0x0000180801007387 */ /* 0x0005e20000100a00 */
[----:B------:R-:W-:-:S02]  /*f6a0*/  IMAD R69, R69, UR5, RZ ;  /* 0x0000000545457c24 */ /* 0x000fc4000f8e02ff */
[----:B------:R-:W-:Y:S01]  /*f6b0*/  IMAD R77, R77, UR5, RZ ;  /* 0x000000054d4d7c24 */ /* 0x000fe2000f8e02ff */
[----:B------:R-:W3:Y:S01]  /*f6c0*/  LDL.LU R108, [R1+0xb8] ;  /* 0x0000b800016c7983 */ /* 0x000ee20000300800 */
[----:B------:R-:W-:Y:S02]  /*f6d0*/  IMAD R73, R73, UR5, RZ ;  /* 0x0000000549497c24 */ /* 0x000fe4000f8e02ff */
[----:B------:R-:W-:Y:S01]  /*f6e0*/  IMAD R111, R111, UR5, RZ ;  /* 0x000000056f6f7c24 */ /* 0x000fe2000f8e02ff */
[----:B------:R4:W-:Y:S01]  /*f6f0*/  STL.64 [R1+0x8], R4 ;  /* 0x0000080401007387 */ /* 0x0009e20000100a00 */
[----:B------:R-:W-:Y:S02]  /*f700*/  IMAD R67, R67, UR5, RZ ;  /* 0x0000000543437c24 */ /* 0x000fe4000f8e02ff */
[----:B------:R-:W-:Y:S01]  /*f710*/  IMAD R107, R107, UR5, RZ ;  /* 0x000000056b6b7c24 */ /* 0x000fe2000f8e02ff */
[----:B------:R-:W3:Y:S01]  /*f720*/  LDL.LU R110, [R1+0xbc] ;  /* 0x0000bc00016e7983 */ /* 0x000ee20000300800 */
[----:B------:R-:W-:-:S02]  /*f730*/  IMAD R81, R81, UR5, RZ ;  /* 0x0000000551517c24 */ /* 0x000fc4000f8e02ff */
[----:B------:R-:W-:Y:S01]  /*f740*/  IMAD R105, R105, UR5, RZ ;  /* 0x0000000569697c24 */ /* 0x000fe2000f8e02ff */
[----:B------:R-:W3:Y:S01]  /*f750*/  LDL.LU R112, [R1+0xc0] ;  /* 0x0000c00001707983 */ /* 0x000ee20000300800 */
[----:B------:R-:W-:Y:S02]  /*f760*/  IMAD R109, R109, UR5, RZ ;  /* 0x000000056d6d7c24 */ /* 0x000fe4000f8e02ff */
[----:B------:R-:W-:Y:S01]  /*f770*/  IMAD R99, R99, UR5, RZ ;  /* 0x0000000563637c24 */ /* 0x000fe2000f8e02ff */
[----:B------:R-:W-:Y:S01]  /*f780*/  STL.64 [R1], R2 ;  /* 0x0000000201007387 */ /* 0x000fe20000100a00 */
[----:B------:R-:W-:Y:S02]  /*f790*/  IMAD R79, R79, UR5, RZ ;  /* 0x000000054f4f7c24 */ /* 0x000fe4000f8e02ff */
[----:B------:R-:W-:Y:S01]  /*f7a0*/  IMAD R101, R101, UR5, RZ ;  /* 0x0000000565657c24 */ /* 0x000fe2000f8e02ff */
[----:B------:R-:W3:Y:S01]  /*f7b0*/  LDL.LU R114, [R1+0xc4] ;  /* 0x0000c40001727983 */ /* 0x000ee20000300800 */
[----:B------:R-:W-:Y:S01]  /*f7c0*/  LEA R250, P1, R24, R0, 0x2 ;  /* 0x0000000018fa7211 */ /* 0x000fe200078210ff */
[----:B------:R-:W-:-:S02]  /*f7d0*/  IMAD R103, R103, UR5, RZ ;  /* 0x0000000567677c24 */ /* 0x000fc4000f8e02ff */
[----:B------:R-:W-:Y:S01]  /*f7e0*/  IMAD R146, R158, UR5, RZ ;  /* 0x000000059e927c24 */ /* 0x000fe2000f8e02ff */
[----:B------:R-:W3:Y:S01]  /*f7f0*/  LDL.LU R116, [R1+0xc8] ;  /* 0x0000c80001747983 */ /* 0x000ee20000300800 */
[-C--:B------:R-:W-:Y:S01]  /*f800*/  LEA R248, P2, R14, R0.reuse, 0x2 ;  /* 0x000000000ef87211 */ /* 0x080fe200078410ff */
[----:B------:R-:W-:Y:S02]  /*f810*/  IMAD R186, R192, UR5, RZ ;  /* 0x00000005c0ba7c24 */ /* 0x000fe4000f8e02ff */
[----:B------:R-:W-:Y:S01]  /*f820*/  IMAD R215, R228, UR38, RZ ;  /* 0x00000026e4d77c24 */ /* 0x000fe2000f8e02ff */
[----:B------:R-:W3:Y:S01]  /*f830*/  LDL.LU R118, [R1+0xcc] ;  /* 0x0000cc0001767983 */ /* 0x000ee20000300800 */
[-C--:B------:R-:W-:Y:S01]  /*f840*/  LEA R246, P3, R16, R0.reuse, 0x2 ;  /* 0x0000000010f67211 */ /* 0x080fe200078610ff */
[----:B------:R-:W-:Y:S01]  /*f850*/  IMAD R226, R226, UR36, RZ ;  /* 0x00000024e2e27c24 */ /* 0x000fe2000f8e02ff */
[----:B------:R-:W3:Y:S01]  /*f860*/  S2UR UR4, SR_CgaCtaId ;  /* 0x00000000000479c3 */ /* 0x000ee20000008800 */
[----:B------:R-:W3:Y:S01]  /*f870*/  LDL.LU R120, [R1+0xd0] ;  /* 0x0000d00001787983 */ /* 0x000ee20000300800 */
[-C--:B-1----:R-:W-:Y:S01]  /*f880*/  LEA R6, P4, R18, R0.reuse, 0x2 ;  /* 0x0000000012067211 */ /* 0x082fe200078810ff */
[----:B------:R-:W1:Y:S02]  /*f890*/  LDCU.64 UR44, c[0x0][0x358] ;  /* 0x00006b00ff2c77ac */ /* 0x000e640008000a00 */
[----:B------:R-:W3:Y:S01]  /*f8a0*/  LDL.LU R122, [R1+0xd4] ;  /* 0x0000d400017a7983 */ /* 0x000ee20000300800 */
[----:B--2---:R-:W-:Y:S01]  /*f8b0*/  LEA R8, P5, R20, R0, 0x2 ;  /* 0x0000000014087211 */ /* 0x004fe200078a10ff */
[----:B------:R-:W-:Y:S01]  /*f8c0*/  UMOV UR43, 0x400 ;  /* 0x00000400002b7882 */ /* 0x000fe20000000000 */
[----:B------:R-:W2:Y:S01]  /*f8d0*/  LDCU.64 UR8, c[0x0][0x3a8] ;  /* 0x00007500ff0877ac */ /* 0x000ea20008000a00 */
[----:B------:R-:W2:Y:S01]  /*f8e0*/  LDL.LU R124, [R1+0xd8] ;  /* 0x0000d800017c7983 */ /* 0x000ea20000300800 */
[----:B------:R-:W-:-:S03]  /*f8f0*/  LEA.HI.X.SX32 R251, R24, R245, 0x2, P1 ;  /* 0x000000f518fb7211 */ /* 0x000fc600008f16ff */
[----:B------:R-:W2:Y:S01]  /*f900*/  LDL.LU R126, [R1+0xdc] ;  /* 0x0000dc00017e7983 */ /* 0x000ea20000300800 */
[----:B------:R-:W-:-:S03]  /*f910*/  LEA R10, P6, R22, R0, 0x2 ;  /* 0x00000000160a7211 */ /* 0x000fc600078c10ff */
[----:B------:R-:W2:Y:S01]  /*f920*/  LDL.LU R128, [R1+0xe0] ;  /* 0x0000e00001807983 */ /* 0x000ea20000300800 */
[----:B------:R-:W-:-:S03]  /*f930*/  LEA.HI.X.SX32 R249, R14, R245, 0x2, P2 ;  /* 0x000000f50ef97211 */ /* 0x000fc600010f16ff */
[----:B------:R-:W2:Y:S01]  /*f940*/  LDL.LU R131, [R1+0xe4] ;  /* 0x0000e40001837983 */ /* 0x000ea20000300800 */
[-C--:B------:R-:W-:Y:S02]  /*f950*/  LEA R12, P1, R13, R0.reuse, 0x2 ;  /* 0x000000000d0c7211 */ /* 0x080fe400078210ff */
[-C--:B------:R-:W-:Y:S01]  /*f960*/  LEA.HI.X.SX32 R247, R16, R245.reuse, 0x2, P3 ;  /* 0x000000f510f77211 */ /* 0x080fe200018f16ff */
[----:B------:R-:W2:Y:S01]  /*f970*/  LDL.LU R132, [R1+0xe8] ;  /* 0x0000e80001847983 */ /* 0x000ea20000300800 */
[----:B------:R-:W-:Y:S02]  /*f980*/  LEA R14, P2, R15, R0, 0x2 ;  /* 0x000000000f0e7211 */ /* 0x000fe400078410ff */
[-C--:B------:R-:W-:Y:S01]  /*f990*/  LEA.HI.X.SX32 R7, R18, R245.reuse, 0x2, P4 ;  /* 0x000000f512077211 */ /* 0x080fe200020f16ff */
[----:B------:R-:W2:Y:S01]  /*f9a0*/  LDL.LU R134, [R1+0xec] ;  /* 0x0000ec0001867983 */ /* 0x000ea20000300800 */
[----:B------:R-:W-:-:S03]  /*f9b0*/  LEA.HI.X.SX32 R9, R20, R245, 0x2, P5 ;  /* 0x000000f514097211 */ /* 0x000fc600028f16ff */
[----:B------:R-:W2:Y:S01]  /*f9c0*/  LDL.LU R136, [R1+0xf0] ;  /* 0x0000f00001887983 */ /* 0x000ea20000300800 */
[----:B------:R-:W-:Y:S02]  /*f9d0*/  LEA R16, P3, R17, R0, 0x2 ;  /* 0x0000000011107211 */ /* 0x000fe400078610ff */
[-C--:B------:R-:W-:Y:S01]  /*f9e0*/  LEA.HI.X.SX32 R11, R22, R245.reuse, 0x2, P6 ;  /* 0x000000f5160b7211 */ /* 0x080fe200030f16ff */
[----:B------:R-:W2:Y:S01]  /*f9f0*/  LDL.LU R138, [R1+0xf4] ;  /* 0x0000f400018a7983 */ /* 0x000ea20000300800 */
[----:B------:R-:W-:-:S03]  /*fa00*/  LEA.HI.X.SX32 R13, R13, R245, 0x2, P1 ;  /* 0x000000f50d0d7211 */ /* 0x000fc600008f16ff */
[----:B------:R-:W-:Y:S01]  /*fa10*/  STL.64 [R1+0x1fd8], R250 ;  /* 0x001fd8fa01007387 */ /* 0x000fe20000100a00 */
[-C--:B------:R-:W-:Y:S02]  /*fa20*/  LEA R18, P4, R19, R0.reuse, 0x2 ;  /* 0x0000000013127211 */ /* 0x080fe400078810ff */
[----:B------:R-:W-:Y:S01]  /*fa30*/  LEA.HI.X.SX32 R15, R15, R245, 0x2, P2 ;  /* 0x000000f50f0f7211 */ /* 0x000fe200010f16ff */
[----:B------:R1:W-:Y:S01]  /*fa40*/  STL.64 [R1+0x1fe0], R248 ;  /* 0x001fe0f801007387 */ /* 0x0003e20000100a00 */
[----:B------:R-:W-:-:S03]  /*fa50*/  LEA R20, P5, R21, R0, 0x2 ;  /* 0x0000000015147211 */ /* 0x000fc600078a10ff */
[----:B------:R-:W-:Y:S01]  /*fa60*/  STL.64 [R1+0x1fe8], R246 ;  /* 0x001fe8f601007387 */ /* 0x000fe20000100a00 */
[----:B------:R-:W-:-:S03]  /*fa70*/  LEA.HI.X.SX32 R17, R17, R245, 0x2, P3 ;  /* 0x000000f511117211 */ /* 0x000fc600018f16ff */
[----:B------:R-:W-:Y:S01]  /*fa80*/  STL.64 [R1+0x1ff0], R6 ;  /* 0x001ff00601007387 */ /* 0x000fe20000100a00 */
[----:B------:R-:W-:-:S03]  /*fa90*/  LEA R22, P6, R23, R0, 0x2 ;  /* 0x0000000017167211 */ /* 0x000fc600078c10ff */
        /* <DEDUP_REMOVED lines=8> */
[-C--:B------:R-:W-:Y:S02]  /*fb20*/  LEA R28, P3, R29, R0.reuse, 0x2 ;  /* 0x000000001d1c7211 */ /* 0x080fe400078610ff */
[-C--:B------:R-:W-:Y:S01]  /*fb30*/  LEA.HI.X.SX32 R23, R23, R245.reuse, 0x2, P6 ;  /* 0x000000f517177211 */ /* 0x080fe200030f16ff */
[----:B------:R-:W-:Y:S01]  /*fb40*/  STL [R1+0x204c], R16 ;  /* 0x00204c1001007387 */ /* 0x000fe20000100800 */
[-C--:B------:R-:W-:Y:S02]  /*fb50*/  LEA R30, P4, R31, R0.reuse, 0x2 ;  /* 0x000000001f1e7211 */ /* 0x080fe400078810ff */
[----:B------:R-:W-:Y:S01]  /*fb60*/  LEA.HI.X.SX32 R25, R25, R245, 0x2, P1 ;  /* 0x000000f519197211 */ /* 0x000fe200008f16ff */
[----:B------:R-:W-:Y:S01]  /*fb70*/  STL [R1+0x2048], R17 ;  /* 0x0020481101007387 */ /* 0x000fe20000100800 */
[----:B------:R-:W-:-:S03]  /*fb80*/  LEA R32, P5, R33, R0, 0x2 ;  /* 0x0000000021207211 */ /* 0x000fc600078a10ff */
[----:B------:R-:W-:Y:S01]  /*fb90*/  STL [R1+0x2054], R18 ;  /* 0x0020541201007387 */ /* 0x000fe20000100800 */
[----:B------:R-:W-:Y:S02]  /*fba0*/  LEA R34, P6, R35, R0, 0x2 ;  /* 0x0000000023227211 */ /* 0x000fe400078c10ff */
[-C--:B------:R-:W-:Y:S01]  /*fbb0*/  LEA.HI.X.SX32 R27, R27, R245.reuse, 0x2, P2 ;  /* 0x000000f51b1b7211 */ /* 0x080fe200010f16ff */
[----:B------:R-:W-:Y:S01]  /*fbc0*/  STL [R1+0x2050], R19 ;  /* 0x0020501301007387 */ /* 0x000fe20000100800 */
[----:B------:R-:W-:-:S03]  /*fbd0*/  LEA.HI.X.SX32 R29, R29, R245, 0x2, P3 ;  /* 0x000000f51d1d7211 */ /* 0x000fc600018f16ff */
[----:B------:R-:W-:Y:S01]  /*fbe0*/  STL [R1+0x205c], R20 ;  /* 0x00205c1401007387 */ /* 0x000fe20000100800 */
[----:B------:R-:W-:-:S03]  /*fbf0*/  LEA.HI.X.SX32 R31, R31, R245, 0x2, P4 ;  /* 0x000000f51f1f7211 */ /* 0x000fc600020f16ff */
[----:B------:R-:W-:Y:S01]  /*fc00*/  STL [R1+0x2058], R21 ;  /* 0x0020581501007387 */ /* 0x000fe20000100800 */
[----:B------:R-:W-:-:S03]  /*fc10*/  LEA.HI.X.SX32 R33, R33, R245, 0x2, P5 ;  /* 0x000000f521217211 */ /* 0x000fc600028f16ff */
[----:B------:R-:W-:Y:S01]  /*fc20*/  STL.64 [R1+0x2060], R22 ;  /* 0x0020601601007387 */ /* 0x000fe20000100a00 */
[----:B------:R-:W-:-:S03]  /*fc30*/  LEA.HI.X.SX32 R35, R35, R245, 0x2, P6 ;  /* 0x000000f523237211 */ /* 0x000fc600030f16ff */
[----:B------:R-:W-:Y:S04]  /*fc40*/  STL [R1+0x2068], R25 ;  /* 0x0020681901007387 */ /* 0x000fe80000100800 */
[----:B------:R-:W-:Y:S04]  /*fc50*/  STL [R1+0x2088], R24 ;  /* 0x0020881801007387 */ /* 0x000fe80000100800 */
[----:B------:R-:W-:Y:S04]  /*fc60*/  STL.64 [R1+0x2070], R26 ;  /* 0x0020701a01007387 */ /* 0x000fe80000100a00 */
[----:B------:R1:W-:Y:S04]  /*fc70*/  STL.64 [R1+0x2078], R28 ;  /* 0x0020781c01007387 */ /* 0x0003e80000100a00 */
[----:B------:R-:W-:Y:S04]  /*fc80*/  STL.64 [R1+0x2080], R30 ;  /* 0x0020801e01007387 */ /* 0x000fe80000100a00 */
[----:B------:R1:W-:Y:S04]  /*fc90*/  STL.64 [R1+0x2090], R32 ;  /* 0x0020902001007387 */ /* 0x0003e80000100a00 */
[----:B------:R1:W-:Y:S04]  /*fca0*/  STL.64 [R1+0x2098], R34 ;  /* 0x0020982201007387 */ /* 0x0003e80000100a00 */
[----:B------:R-:W2:Y:S04]  /*fcb0*/  LDL.LU R143, [R1+0xf8] ;  /* 0x0000f800018f7983 */ /* 0x000ea80000300800 */
[----:B------:R-:W2:Y:S01]  /*fcc0*/  LDL.LU R142, [R1+0xfc] ;  /* 0x0000fc00018e7983 */ /* 0x000ea20000300800 */
[----:B------:R-:W-:-:S03]  /*fcd0*/  IMAD R141, R153, UR5, RZ ;  /* 0x00000005998d7c24 */ /* 0x000fc6000f8e02ff */
        /* <DEDUP_REMOVED lines=39> */
[----:B----4-:R-:W4:Y:S04]  /*ff50*/  LDL.LU R5, [R1+0x198] ;  /* 0x0001980001057983 */ /* 0x010f280000300800 */
[----:B------:R-:W4:Y:S04]  /*ff60*/  LDL.LU R234, [R1+0x19c] ;  /* 0x00019c0001ea7983 */ /* 0x000f280000300800 */
[----:B------:R-:W4:Y:S04]  /*ff70*/  LDL.LU R224, [R1+0x1a0] ;  /* 0x0001a00001e07983 */ /* 0x000f280000300800 */
[----:B------:R-:W4:Y:S04]  /*ff80*/  LDL.LU R227, [R1+0x1a4] ;  /* 0x0001a40001e37983 */ /* 0x000f280000300800 */
[----:B-1----:R-:W4:Y:S04]  /*ff90*/  LDL.LU R249, [R1+0x1a8] ;  /* 0x0001a80001f97983 */ /* 0x002f280000300800 */
[----:B------:R-:W4:Y:S04]  /*ffa0*/  LDL.LU R230, [R1+0x1ac] ;  /* 0x0001ac0001e67983 */ /* 0x000f280000300800 */
[----:B------:R-:W4:Y:S04]  /*ffb0*/  LDL.LU R241, [R1+0x1b0] ;  /* 0x0001b00001f17983 */ /* 0x000f280000300800 */
[----:B------:R-:W4:Y:S04]  /*ffc0*/  LDL.LU R235, [R1+0x1b4] ;  /* 0x0001b40001eb7983 */ /* 0x000f280000300800 */
[----:B------:R-:W4:Y:S01]  /*ffd0*/  LDL.LU R11, [R1+0x1b8] ;  /* 0x0001b800010b7983 */ /* 0x000f220000300800 */
[----:B------:R-:W-:-:S02]  /*ffe0*/  LEA R38, P2, R39, R0, 0x2 ;  /* 0x0000000027267211 */ /* 0x000fc400078410ff */
[-C--:B------:R-:W-:Y:S02]  /*fff0*/  LEA R40, P3, R41, R0.reuse, 0x2 ;  /* 0x0000000029287211 */ /* 0x080fe400078610ff */
[-C--:B------:R-:W-:Y:S02]  /*10000*/  LEA R36, P1, R37, R0.reuse, 0x2 ;  /* 0x0000000025247211 */ /* 0x080fe400078210ff */
[-C--:B------:R-:W-:Y:S02]  /*10010*/  LEA R46, P6, R47, R0.reuse, 0x2 ;  /* 0x000000002f2e7211 */ /* 0x080fe400078c10ff */
[-C--:B------:R-:W-:Y:S02]  /*10020*/  LEA R44, P5, R45, R0.reuse, 0x2 ;  /* 0x000000002d2c7211 */ /* 0x080fe400078a10ff */
[-C--:B------:R-:W-:Y:S01]  /*10030*/  LEA R42, P4, R43, R0.reuse, 0x2 ;  /* 0x000000002b2a7211 */ /* 0x080fe200078810ff */
[----:B------:R-:W-:Y:S01]  /*10040*/  IMAD.MOV.U32 R150, RZ, RZ, R130 ;  /* 0x000000ffff967224 */ /* 0x000fe200078e0082 */
[-C--:B------:R-:W-:Y:S01]  /*10050*/  LEA.HI.X.SX32 R39, R39, R245.reuse, 0x2, P2 ;  /* 0x000000f527277211 */ /* 0x080fe200010f16ff */
[----:B------:R-:W-:Y:S01]  /*10060*/  IMAD.MOV.U32 R162, RZ, RZ, R146 ;  /* 0x000000ffffa27224 */ /* 0x000fe200078e0092 */
[-C--:B------:R-:W-:Y:S01]  /*10070*/  LEA R50, P2, R51, R0.reuse, 0x2 ;  /* 0x0000000033327211 */ /* 0x080fe200078410ff */
[----:B------:R-:W-:Y:S01]  /*10080*/  IMAD R158, R175, UR5, RZ ;  /* 0x00000005af9e7c24 */ /* 0x000fe2000f8e02ff */
[-C--:B------:R-:W-:Y:S01]  /*10090*/  LEA.HI.X.SX32 R41, R41, R245.reuse, 0x2, P3 ;  /* 0x000000f529297211 */ /* 0x080fe200018f16ff */
[----:B------:R-:W-:Y:S01]  /*100a0*/  IMAD.MOV.U32 R161, RZ, RZ, R140 ;  /* 0x000000ffffa17224 */ /* 0x000fe200078e008c */
[-C--:B------:R-:W-:Y:S01]  /*100b0*/  LEA.HI.X.SX32 R37, R37, R245.reuse, 0x2, P1 ;  /* 0x000000f525257211 */ /* 0x080fe200008f16ff */
[----:B------:R-:W-:Y:S01]  /*100c0*/  IMAD.MOV.U32 R159, RZ, RZ, R141 ;  /* 0x000000ffff9f7224 */ /* 0x000fe200078e008d */
[-C--:B------:R-:W-:Y:S01]  /*100d0*/  LEA R52, P3, R53, R0.reuse, 0x2 ;  /* 0x0000000035347211 */ /* 0x080fe200078610ff */
[----:B------:R-:W-:Y:S01]  /*100e0*/  IMAD.MOV.U32 R168, RZ, RZ, R152 ;  /* 0x000000ffffa87224 */ /* 0x000fe200078e0098 */
[-C--:B------:R-:W-:Y:S01]  /*100f0*/  LEA R48, P1, R49, R0.reuse, 0x2 ;  /* 0x0000000031307211 */ /* 0x080fe200078210ff */
[----:B------:R-:W-:Y:S01]  /*10100*/  IMAD.MOV.U32 R196, RZ, RZ, R169 ;  /* 0x000000ffffc47224 */ /* 0x000fe200078e00a9 */
[-C--:B------:R-:W-:Y:S01]  /*10110*/  LEA.HI.X.SX32 R47, R47, R245.reuse, 0x2, P6 ;  /* 0x000000f52f2f7211 */ /* 0x080fe200030f16ff */
[----:B------:R-:W-:Y:S01]  /*10120*/  IMAD.MOV.U32 R213, RZ, RZ, R185 ;  /* 0x000000ffffd57224 */ /* 0x000fe200078e00b9 */
[-C--:B------:R-:W-:Y:S01]  /*10130*/  LEA R58, P6, R59, R0.reuse, 0x2 ;  /* 0x000000003b3a7211 */ /* 0x080fe200078c10ff */
[----:B------:R-:W-:Y:S01]  /*10140*/  IMAD.MOV.U32 R212, RZ, RZ, R184 ;  /* 0x000000ffffd47224 */ /* 0x000fe200078e00b8 */
[-C--:B------:R-:W-:Y:S01]  /*10150*/  LEA.HI.X.SX32 R51, R51, R245.reuse, 0x2, P2 ;  /* 0x000000f533337211 */ /* 0x080fe200010f16ff */
[----:B------:R-:W-:Y:S01]  /*10160*/  IMAD.MOV.U32 R228, RZ, RZ, R218 ;  /* 0x000000ffffe47224 */ /* 0x000fe200078e00da */
[----:B------:R-:W-:Y:S01]  /*10170*/  LEA.HI.X.SX32 R45, R45, R245, 0x2, P5 ;  /* 0x000000f52d2d7211 */ /* 0x000fe200028f16ff */
[----:B------:R-:W-:Y:S01]  /*10180*/  IMAD.MOV.U32 R229, RZ, RZ, R194 ;  /* 0x000000ffffe57224 */ /* 0x000fe200078e00c2 */
[-C--:B------:R-:W-:Y:S01]  /*10190*/  LEA R62, P2, R63, R0.reuse, 0x2 ;  /* 0x000000003f3e7211 */ /* 0x080fe200078410ff */
[----:B------:R-:W4:Y:S01]  /*101a0*/  LDL.LU R6, [R1+0x1bc] ;  /* 0x0001bc0001067983 */ /* 0x000f220000300800 */
[----:B------:R-:W-:-:S02]  /*101b0*/  LEA R56, P5, R57, R0, 0x2 ;  /* 0x0000000039387211 */ /* 0x000fc400078a10ff */
[-C--:B------:R-:W-:Y:S02]  /*101c0*/  LEA.HI.X.SX32 R53, R53, R245.reuse, 0x2, P3 ;  /* 0x000000f535357211 */ /* 0x080fe400018f16ff */
[-C--:B------:R-:W-:Y:S02]  /*101d0*/  LEA.HI.X.SX32 R49, R49, R245.reuse, 0x2, P1 ;  /* 0x000000f531317211 */ /* 0x080fe400008f16ff */
[-C--:B------:R-:W-:Y:S02]  /*101e0*/  LEA.HI.X.SX32 R59, R59, R245.reuse, 0x2, P6 ;  /* 0x000000f53b3b7211 */ /* 0x080fe400030f16ff */
[-C--:B------:R-:W-:Y:S01]  /*101f0*/  LEA.HI.X.SX32 R43, R43, R245.reuse, 0x2, P4 ;  /* 0x000000f52b2b7211 */ /* 0x080fe200020f16ff */
[----:B------:R-:W-:Y:S01]  /*10200*/  IMAD.MOV.U32 R188, RZ, RZ, R158 ;  /* 0x000000ffffbc7224 */ /* 0x000fe200078e009e */
[-C--:B------:R-:W-:Y:S01]  /*10210*/  LEA R64, P3, R65, R0.reuse, 0x2 ;  /* 0x0000000041407211 */ /* 0x080fe200078610ff */
        /* <DEDUP_REMOVED lines=17> */
[-C--:B------:R-:W-:Y:S01]  /*10330*/  LEA.HI.X.SX32 R61, R61, R245.reuse, 0x2, P1 ;  /* 0x000000f53d3d7211 */ /* 0x080fe200008f16ff */
[----:B------:R-:W-:Y:S01]  /*10340*/  IMAD.MOV.U32 R237, RZ, RZ, R228 ;  /* 0x000000ffffed7224 */ /* 0x000fe200078e00e4 */
[-C--:B------:R-:W-:Y:S01]  /*10350*/  LEA R76, P3, R77, R0.reuse, 0x2 ;  /* 0x000000004d4c7211 */ /* 0x080fe200078610ff */
[----:B------:R-:W-:Y:S01]  /*10360*/  IMAD.MOV.U32 R232, RZ, RZ, R215 ;  /* 0x000000ffffe87224 */ /* 0x000fe200078e00d7 */
[----:B------:R-:W-:Y:S01]  /*10370*/  LEA R72, P1, R73, R0, 0x2 ;  /* 0x0000000049487211 */ /* 0x000fe200078210ff */
[----:B------:R-:W4:Y:S01]  /*10380*/  LDL.LU R9, [R1+0x1c0] ;  /* 0x0001c00001097983 */ /* 0x000f220000300800 */
[----:B------:R-:W-:-:S02]  /*10390*/  LEA.HI.X.SX32 R71, R71, R245, 0x2, P6 ;  /* 0x000000f547477211 */ /* 0x000fc400030f16ff */
        /* <DEDUP_REMOVED lines=29> */
[-C--:B---3--:R-:W-:Y:S01]  /*10570*/  LEA R98, P2, R110, R0.reuse, 0x2 ;  /* 0x000000006e627211 */ /* 0x088fe200078410ff */
[----:B------:R-:W-:Y:S01]  /*10580*/  IMAD.MOV.U32 R228, RZ, RZ, R218 ;  /* 0x000000ffffe47224 */ /* 0x000fe200078e00da */
[----:B------:R-:W-:Y:S01]  /*10590*/  LEA R92, P5, R101, R0, 0x2 ;  /* 0x00000000655c7211 */ /* 0x000fe200078a10ff */
[----:B------:R-:W-:Y:S01]  /*105a0*/  IMAD.MOV.U32 R3, RZ, RZ, R238 ;  /* 0x000000ffff037224 */ /* 0x000fe200078e00ee */
[-C--:B------:R-:W-:Y:S01]  /*105b0*/  LEA.HI.X.SX32 R89, R105, R245.reuse, 0x2, P3 ;  /* 0x000000f569597211 */ /* 0x080fe200018f16ff */
[----:B------:R-:W3:Y:S01]  /*105c0*/  LDL.LU R29, [R1+0x1c8] ;  /* 0x0001c800011d7983 */ /* 0x000ee20000300800 */
[----:B------:R-:W-:-:S02]  /*105d0*/  LEA.HI.X.SX32 R85, R109, R245, 0x2, P1 ;  /* 0x000000f56d557211 */ /* 0x000fc400008f16ff */
[-C--:B------:R-:W-:Y:S02]  /*105e0*/  LEA R100, P3, R112, R0.reuse, 0x2 ;  /* 0x0000000070647211 */ /* 0x080fe400078610ff */
[-C--:B------:R-:W-:Y:S02]  /*105f0*/  LEA.HI.X.SX32 R95, R99, R245.reuse, 0x2, P6 ;  /* 0x000000f5635f7211 */ /* 0x080fe400030f16ff */
[-C--:B------:R-:W-:Y:S01]  /*10600*/  LEA.HI.X.SX32 R79, R79, R245.reuse, 0x2, P4 ;  /* 0x000000f54f4f7211 */ /* 0x080fe200020f16ff */
[----:B------:R-:W-:Y:S01]  /*10610*/  IMAD.MOV.U32 R231, RZ, RZ, R195 ;  /* 0x000000ffffe77224 */ /* 0x000fe200078e00c3 */
[-C--:B------:R-:W-:Y:S01]  /*10620*/  LEA R96, P1, R108, R0.reuse, 0x2 ;  /* 0x000000006c607211 */ /* 0x080fe200078210ff */
[----:B------:R-:W-:Y:S01]  /*10630*/  IMAD.MOV.U32 R199, RZ, RZ, R188 ;  /* 0x000000ffffc77224 */ /* 0x000fe200078e00bc */
[-C--:B------:R-:W-:Y:S01]  /*10640*/  LEA.HI.X.SX32 R99, R110, R245.reuse, 0x2, P2 ;  /* 0x000000f56e637211 */ /* 0x080fe200010f16ff */
[----:B------:R-:W-:Y:S01]  /*10650*/  IMAD.MOV.U32 R237, RZ, RZ, R228 ;  /* 0x000000ffffed7224 */ /* 0x000fe200078e00e4 */
[----:B------:R-:W-:Y:S01]  /*10660*/  LEA R90, P4, R103, R0, 0x2 ;  /* 0x00000000675a7211 */ /* 0x000fe200078810ff */
[----:B------:R-:W3:Y:S01]  /*10670*/  LDL.LU R21, [R1+0x1cc] ;  /* 0x0001cc0001157983 */ /* 0x000ee20000300800 */
[----:B------:R-:W-:-:S02]  /*10680*/  LEA.HI.X.SX32 R93, R101, R245, 0x2, P5 ;  /* 0x000000f5655d7211 */ /* 0x000fc400028f16ff */
[-C--:B------:R-:W-:Y:S02]  /*10690*/  LEA R110, P2, R122, R0.reuse, 0x2 ;  /* 0x000000007a6e7211 */ /* 0x080fe400078410ff */
[-C--:B------:R-:W-:Y:S02]  /*106a0*/  LEA.HI.X.SX32 R97, R108, R245.reuse, 0x2, P1 ;  /* 0x000000f56c617211 */ /* 0x080fe400008f16ff */
[-C--:B------:R-:W-:Y:S01]  /*106b0*/  LEA R106, P6, R118, R0.reuse, 0x2 ;  /* 0x00000000766a7211 */ /* 0x080fe200078c10ff */
[----:B------:R-:W-:Y:S01]  /*106c0*/  IMAD.MOV.U32 R239, RZ, RZ, R231 ;  /* 0x000000ffffef7224 */ /* 0x000fe200078e00e7 */
[-C--:B------:R-:W-:Y:S01]  /*106d0*/  LEA R104, P5, R116, R0.reuse, 0x2 ;  /* 0x0000000074687211 */ /* 0x080fe200078a10ff */
[----:B------:R-:W-:Y:S01]  /*106e0*/  IMAD.MOV.U32 R228, RZ, RZ, R220 ;  /* 0x000000ffffe47224 */ /* 0x000fe200078e00dc */
[----:B------:R-:W-:Y:S01]  /*106f0*/  LEA.HI.X.SX32 R101, R112, R245, 0x2, P3 ;  /* 0x000000f570657211 */ /* 0x000fe200018f16ff */
[----:B------:R-:W3:Y:S01]  /*10700*/  LDL.LU R24, [R1+0x1d0] ;  /* 0x0001d00001187983 */ /* 0x000ee20000300800 */
[----:B--2---:R-:W-:-:S02]  /*10710*/  LEA R112, P3, R124, R0, 0x2 ;  /* 0x000000007c707211 */ /* 0x004fc400078610ff */
[-C--:B------:R-:W-:Y:S02]  /*10720*/  LEA R108, P1, R120, R0.reuse, 0x2 ;  /* 0x00000000786c7211 */ /* 0x080fe400078210ff */
[-C--:B------:R-:W-:Y:S02]  /*10730*/  LEA.HI.X.SX32 R91, R103, R245.reuse, 0x2, P4 ;  /* 0x000000f5675b7211 */ /* 0x080fe400020f16ff */
[-C--:B------:R-:W-:Y:S02]  /*10740*/  LEA.HI.X.SX32 R111, R122, R245.reuse, 0x2, P2 ;  /* 0x000000f57a6f7211 */ /* 0x080fe400010f16ff */
[-C--:B------:R-:W-:Y:S01]  /*10750*/  LEA.HI.X.SX32 R107, R118, R245.reuse, 0x2, P6 ;  /* 0x000000f5766b7211 */ /* 0x080fe200030f16ff */
[----:B------:R-:W-:Y:S01]  /*10760*/  IMAD.MOV.U32 R231, RZ, RZ, R222 ;  /* 0x000000ffffe77224 */ /* 0x000fe200078e00de */
[-C--:B------:R-:W-:Y:S01]  /*10770*/  LEA R102, P4, R114, R0.reuse, 0x2 ;  /* 0x0000000072667211 */ /* 0x080fe200078810ff */
[----:B------:R-:W-:Y:S01]  /*10780*/  IMAD.MOV.U32 R4, RZ, RZ, R239 ;  /* 0x000000ffff047224 */ /* 0x000fe200078e00ef */
[----:B------:R-:W-:Y:S01]  /*10790*/  LEA.HI.X.SX32 R105, R116, R245, 0x2, P5 ;  /* 0x000000f574697211 */ /* 0x000fe200028f16ff */
[----:B------:R-:W2:Y:S01]  /*107a0*/  LDL.LU R25, [R1+0x1d4] ;  /* 0x0001d40001197983 */ /* 0x000ea20000300800 */
[----:B------:R-:W-:-:S02]  /*107b0*/  LEA R122, P2, R134, R0, 0x2 ;  /* 0x00000000867a7211 */ /* 0x000fc400078410ff */
[-C--:B------:R-:W-:Y:S02]  /*107c0*/  LEA R116, P5, R128, R0.reuse, 0x2 ;  /* 0x0000000080747211 */ /* 0x080fe400078a10ff */
[-C--:B------:R-:W-:Y:S02]  /*107d0*/  LEA.HI.X.SX32 R113, R124, R245.reuse, 0x2, P3 ;  /* 0x000000f57c717211 */ /* 0x080fe400018f16ff */
[-C--:B------:R-:W-:Y:S02]  /*107e0*/  LEA.HI.X.SX32 R109, R120, R245.reuse, 0x2, P1 ;  /* 0x000000f5786d7211 */ /* 0x080fe400008f16ff */
[-C--:B------:R-:W-:Y:S02]  /*107f0*/  LEA.HI.X.SX32 R103, R114, R245.reuse, 0x2, P4 ;  /* 0x000000f572677211 */ /* 0x080fe400020f16ff */
[-C--:B------:R-:W-:Y:S01]  /*10800*/  LEA R118, P6, R131, R0.reuse, 0x2 ;  /* 0x0000000083767211 */ /* 0x080fe200078c10ff */
[----:B------:R-:W-:Y:S01]  /*10810*/  IMAD.MOV.U32 R239, RZ, RZ, R231 ;  /* 0x000000ffffef7224 */ /* 0x000fe200078e00e7 */
[-C--:B------:R-:W-:Y:S01]  /*10820*/  LEA R124, P3, R136, R0.reuse, 0x2 ;  /* 0x00000000887c7211 */ /* 0x080fe200078610ff */
[----:B------:R-:W-:Y:S01]  /*10830*/  IMAD.MOV.U32 R250, RZ, RZ, R4 ;  /* 0x000000fffffa7224 */ /* 0x000fe200078e0004 */
[-C--:B------:R-:W-:Y:S01]  /*10840*/  LEA R120, P1, R132, R0.reuse, 0x2 ;  /* 0x0000000084787211 */ /* 0x080fe200078210ff */
[----:B------:R-:W-:Y:S01]  /*10850*/  IMAD.MOV.U32 R251, RZ, RZ, R3 ;  /* 0x000000fffffb7224 */ /* 0x000fe200078e0003 */
[----:B------:R-:W-:Y:S01]  /*10860*/  LEA.HI.X.SX32 R123, R134, R245, 0x2, P2 ;  /* 0x000000f5867b7211 */ /* 0x000fe200010f16ff */
[----:B------:R-:W2:Y:S01]  /*10870*/  LDL.LU R22, [R1+0x1d8] ;  /* 0x0001d80001167983 */ /* 0x000ea20000300800 */
[----:B------:R-:W-:-:S02]  /*10880*/  LEA R114, P4, R126, R0, 0x2 ;  /* 0x000000007e727211 */ /* 0x000fc400078810ff */
[-C--:B------:R-:W-:Y:S02]  /*10890*/  LEA.HI.X.SX32 R117, R128, R245.reuse, 0x2, P5 ;  /* 0x000000f580757211 */ /* 0x080fe400028f16ff */
[-C--:B------:R-:W-:Y:S01]  /*108a0*/  LEA.HI.X.SX32 R119, R131, R245.reuse, 0x2, P6 ;  /* 0x000000f583777211 */ /* 0x080fe200030f16ff */
[----:B------:R-:W-:Y:S01]  /*108b0*/  IMAD.MOV.U32 R252, RZ, RZ, R239 ;  /* 0x000000fffffc7224 */ /* 0x000fe200078e00ef */
[-C--:B------:R-:W-:Y:S01]  /*108c0*/  LEA R134, P2, R147, R0.reuse, 0x2 ;  /* 0x0000000093867211 */ /* 0x080fe200078410ff */
[----:B------:R-:W2:Y:S01]  /*108d0*/  LDL.LU R23, [R1+0x1dc] ;  /* 0x0001dc0001177983 */ /* 0x000ea20000300800 */
[----:B------:R-:W-:Y:S02]  /*108e0*/  LEA R128, P5, R143, R0, 0x2 ;  /* 0x000000008f807211 */ /* 0x000fe400078a10ff */
[-C--:B------:R-:W-:Y:S01]  /*108f0*/  LEA.HI.X.SX32 R125, R136, R245.reuse, 0x2, P3 ;  /* 0x000000f5887d7211 */ /* 0x080fe200018f16ff */
[----:B------:R-:W2:Y:S01]  /*10900*/  LDL.LU R28, [R1+0x1e8] ;  /* 0x0001e800011c7983 */ /* 0x000ea20000300800 */
        /* <DEDUP_REMOVED lines=11> */
[-C--:B------:R-:W-:Y:S02]  /*109c0*/  LEA.HI.X.SX32 R137, R148, R245.reuse, 0x2, P3 ;  /* 0x000000f594897211 */ /* 0x080fe400018f16ff */
[-C--:B------:R-:W-:Y:S02]  /*109d0*/  LEA.HI.X.SX32 R133, R144, R245.reuse, 0x2, P1 ;  /* 0x000000f590857211 */ /* 0x080fe400008f16ff */
[----:B------:R-:W-:Y:S01]  /*109e0*/  LEA.HI.X.SX32 R131, R142, R245, 0x2, P6 ;  /* 0x000000f58e837211 */ /* 0x000fe200030f16ff */
[----:B------:R-:W-:Y:S01]  /*109f0*/  IMAD.MOV.U32 R250, RZ, RZ, R251 ;  /* 0x000000fffffa7224 */ /* 0x000fe200078e00fb */
[-C--:B------:R-:W-:Y:S01]  /*10a00*/  LEA R146, P2, R173, R0.reuse, 0x2 ;  /* 0x00000000ad927211 */ /* 0x080fe200078410ff */
[----:B------:R-:W2:Y:S01]  /*10a10*/  LDL.LU R12, [R1+0x1f0] ;  /* 0x0001f000010c7983 */ /* 0x000ea20000300800 */
[----:B------:R-:W-:-:S02]  /*10a20*/  LEA R140, P5, R153, R0, 0x2 ;  /* 0x00000000998c7211 */ /* 0x000fc400078a10ff */
[-C--:B------:R-:W-:Y:S01]  /*10a30*/  LEA R148, P3, R160, R0.reuse, 0x2 ;  /* 0x00000000a0947211 */ /* 0x080fe200078610ff */
[----:B------:R-:W2:Y:S01]  /*10a40*/  LDL.LU R251, [R1+0x1f8] ;  /* 0x0001f80001fb7983 */ /* 0x000ea20000300800 */
[-C--:B------:R-:W-:Y:S02]  /*10a50*/  LEA R144, P1, R156, R0.reuse, 0x2 ;  /* 0x000000009c907211 */ /* 0x080fe400078210ff */
[-C--:B------:R-:W-:Y:S01]  /*10a60*/  LEA.HI.X.SX32 R127, R138, R245.reuse, 0x2, P4 ;  /* 0x000000f58a7f7211 */ /* 0x080fe200020f16ff */
[----:B------:R-:W2:Y:S01]  /*10a70*/  LDL.LU R17, [R1+0x1fc] ;  /* 0x0001fc0001117983 */ /* 0x000ea20000300800 */
[----:B------:R-:W-:Y:S02]  /*10a80*/  LEA.HI.X.SX32 R147, R173, R245, 0x2, P2 ;  /* 0x000000f5ad937211 */ /* 0x000fe400010f16ff */
[-C--:B------:R-:W-:Y:S01]  /*10a90*/  LEA R138, P4, R151, R0.reuse, 0x2 ;  /* 0x00000000978a7211 */ /* 0x080fe200078810ff */
[----:B------:R-:W2:Y:S01]  /*10aa0*/  LDL.LU R27, [R1+0x200] ;  /* 0x00020000011b7983 */ /* 0x000ea20000300800 */
[----:B------:R-:W-:-:S02]  /*10ab0*/  LEA R142, P6, R154, R0, 0x2 ;  /* 0x000000009a8e7211 */ /* 0x000fc400078c10ff */
[-C--:B------:R-:W-:Y:S02]  /*10ac0*/  LEA.HI.X.SX32 R141, R153, R245.reuse, 0x2, P5 ;  /* 0x000000f5998d7211 */ /* 0x080fe400028f16ff */
[-C--:B------:R-:W-:Y:S02]  /*10ad0*/  LEA R158, P2, R170, R0.reuse, 0x2 ;  /* 0x00000000aa9e7211 */ /* 0x080fe400078410ff */
[-C--:B------:R-:W-:Y:S02]  /*10ae0*/  LEA R152, P5, R164, R0.reuse, 0x2 ;  /* 0x00000000a4987211 */ /* 0x080fe400078a10ff */
[-C--:B------:R-:W-:Y:S02]  /*10af0*/  LEA.HI.X.SX32 R149, R160, R245.reuse, 0x2, P3 ;  /* 0x000000f5a0957211 */ /* 0x080fe400018f16ff */
[----:B------:R-:W-:Y:S02]  /*10b00*/  LEA.HI.X.SX32 R145, R156, R245, 0x2, P1 ;  /* 0x000000f59c917211 */ /* 0x000fe400008f16ff */
[----:B------:R-:W-:-:S02]  /*10b10*/  LEA R160, P3, R172, R0, 0x2 ;  /* 0x00000000aca07211 */ /* 0x000fc400078610ff */
[-C--:B------:R-:W-:Y:S02]  /*10b20*/  LEA R156, P1, R171, R0.reuse, 0x2 ;  /* 0x00000000ab9c7211 */ /* 0x080fe400078210ff */
[-C--:B------:R-:W-:Y:S02]  /*10b30*/  LEA.HI.X.SX32 R139, R151, R245.reuse, 0x2, P4 ;  /* 0x000000f5978b7211 */ /* 0x080fe400020f16ff */
[-C--:B------:R-:W-:Y:S02]  /*10b40*/  LEA.HI.X.SX32 R143, R154, R245.reuse, 0x2, P6 ;  /* 0x000000f59a8f7211 */ /* 0x080fe400030f16ff */
[----:B------:R-:W-:Y:S02]  /*10b50*/  LEA.HI.X.SX32 R159, R170, R245, 0x2, P2 ;  /* 0x000000f5aa9f7211 */ /* 0x000fe400010f16ff */
[-C--:B------:R-:W-:Y:S02]  /*10b60*/  LEA R150, P4, R163, R0.reuse, 0x2 ;  /* 0x00000000a3967211 */ /* 0x080fe400078810ff */
        /* <DEDUP_REMOVED lines=16> */
[-C--:B------:R-:W-:Y:S01]  /*10c70*/  LEA.HI.X.SX32 R173, R205, R245.reuse, 0x2, P3 ;  /* 0x000000f5cdad7211 */ /* 0x080fe200018f16ff */
[----:B------:R-:W-:Y:S01]  /*10c80*/  IMAD.MOV.U32 R205, RZ, RZ, R202 ;  /* 0x000000ffffcd7224 */ /* 0x000fe200078e00ca */
[----:B------:R-:W-:Y:S02]  /*10c90*/  LEA.HI.X.SX32 R169, R180, R245, 0x2, P1 ;  /* 0x000000f5b4a97211 */ /* 0x000fe400008f16ff */
[----:B------:R-:W-:-:S02]  /*10ca0*/  LEA R180, P1, R193, R0, 0x2 ;  /* 0x00000000c1b47211 */ /* 0x000fc400078210ff */
[-C--:B------:R-:W-:Y:S01]  /*10cb0*/  LEA.HI.X.SX32 R163, R189, R245.reuse, 0x2, P4 ;  /* 0x000000f5bda37211 */ /* 0x080fe200020f16ff */
[----:B------:R-:W-:Y:S01]  /*10cc0*/  IMAD.MOV.U32 R189, RZ, RZ, R174 ;  /* 0x000000ffffbd7224 */ /* 0x000fe200078e00ae */
[-C--:B------:R-:W-:Y:S02]  /*10cd0*/  LEA.HI.X.SX32 R167, R179, R245.reuse, 0x2, P6 ;  /* 0x000000f5b3a77211 */ /* 0x080fe400030f16ff */
        /* <DEDUP_REMOVED lines=22> */
[----:B------:R-:W-:-:S02]  /*10e40*/  LEA R194, P2, R217, R0, 0x2 ;  /* 0x00000000d9c27211 */ /* 0x000fc400078410ff */
[CC--:B------:R-:W-:Y:S02]  /*10e50*/  LEA R200, P5, R240.reuse, R0.reuse, 0x2 ;  /* 0x00000000f0c87211 */ /* 0x0c0fe400078a10ff */
[-C--:B------:R-:W-:Y:S01]  /*10e60*/  LEA.HI.X.SX32 R193, R233, R245.reuse, 0x2, P1 ;  /* 0x000000f5e9c17211 */ /* 0x080fe200008f16ff */
[----:B------:R-:W-:Y:S01]  /*10e70*/  IMAD.MOV.U32 R233, RZ, RZ, R226 ;  /* 0x000000ffffe97224 */ /* 0x000fe200078e00e2 */
[-C--:B------:R-:W-:Y:S01]  /*10e80*/  LEA.HI.X.SX32 R191, R203, R245.reuse, 0x2, P6 ;  /* 0x000000f5cbbf7211 */ /* 0x080fe200030f16ff */
[----:B------:R-:W-:Y:S01]  /*10e90*/  IMAD.MOV.U32 R215, RZ, RZ, R201 ;  /* 0x000000ffffd77224 */ /* 0x000fe200078e00c9 */
[-C--:B------:R-:W-:Y:S01]  /*10ea0*/  LEA.HI.X.SX32 R195, R217, R245.reuse, 0x2, P2 ;  /* 0x000000f5d9c37211 */ /* 0x080fe200010f16ff */
[----:B------:R-:W-:Y:S01]  /*10eb0*/  IMAD.MOV.U32 R210, RZ, RZ, R202 ;  /* 0x000000ffffd27224 */ /* 0x000fe200078e00ca */
[----:B------:R-:W-:Y:S01]  /*10ec0*/  LEA R202, P6, R225, R0, 0x2 ;  /* 0x00000000e1ca7211 */ /* 0x000fe200078c10ff */
[----:B------:R-:W-:Y:S01]  /*10ed0*/  IMAD.MOV.U32 R226, RZ, RZ, R213 ;  /* 0x000000ffffe27224 */ /* 0x000fe200078e00d5 */
[----:B------:R-:W-:Y:S01]  /*10ee0*/  LEA.HI.X.SX32 R201, R240, R245, 0x2, P5 ;  /* 0x000000f5f0c97211 */ /* 0x000fe200028f16ff */
[----:B------:R-:W-:-:S02]  /*10ef0*/  IMAD.MOV.U32 R213, RZ, RZ, R204 ;  /* 0x000000ffffd57224 */ /* 0x000fc400078e00cc */
[----:B------:R-:W-:Y:S01]  /*10f00*/  IMAD.MOV.U32 R220, RZ, RZ, R212 ;  /* 0x000000ffffdc7224 */ /* 0x000fe200078e00d4 */
[CC--:B----4-:R-:W-:Y:S01]  /*10f10*/  LEA R212, P5, R224.reuse, R0.reuse, 0x2 ;  /* 0x00000000e0d47211 */ /* 0x0d0fe200078a10ff */
[----:B------:R-:W-:Y:S02]  /*10f20*/  IMAD.MOV.U32 R217, RZ, RZ, R207 ;  /* 0x000000ffffd97224 */ /* 0x000fe400078e00cf */
[----:B------:R-:W-:Y:S01]  /*10f30*/  IMAD.MOV.U32 R238, RZ, RZ, R229 ;  /* 0x000000ffffee7224 */ /* 0x000fe200078e00e5 */
[-C--:B------:R-:W-:Y:S01]  /*10f40*/  LEA.HI.X.SX32 R203, R225, R245.reuse, 0x2, P6 ;  /* 0x000000f5e1cb7211 */ /* 0x080fe200030f16ff */
[----:B------:R-:W-:Y:S02]  /*10f50*/  IMAD.MOV.U32 R229, RZ, RZ, R221 ;  /* 0x000000ffffe57224 */ /* 0x000fe400078e00dd */
[----:B------:R-:W-:Y:S01]  /*10f60*/  IMAD.MOV.U32 R221, RZ, RZ, R213 ;  /* 0x000000ffffdd7224 */ /* 0x000fe200078e00d5 */
[----:B------:R-:W-:Y:S01]  /*10f70*/  LEA.HI.X.SX32 R213, R224, R245, 0x2, P5 ;  /* 0x000000f5e0d57211 */ /* 0x000fe200028f16ff */
[----:B------:R-:W-:Y:S01]  /*10f80*/  IMAD.MOV.U32 R225, RZ, RZ, R217 ;  /* 0x000000ffffe17224 */ /* 0x000fe200078e00d9 */
[----:B------:R-:W-:-:S03]  /*10f90*/  LEA R224, P5, R11, R0, 0x2 ;  /* 0x000000000be07211 */ /* 0x000fc600078a10ff */
[----:B------:R-:W-:Y:S01]  /*10fa0*/  IMAD.MOV.U32 R239, RZ, RZ, R225 ;  /* 0x000000ffffef7224 */ /* 0x000fe200078e00e1 */
[----:B------:R-:W-:Y:S01]  /*10fb0*/  LEA.HI.X.SX32 R225, R11, R245, 0x2, P5 ;  /* 0x000000f50be17211 */ /* 0x000fe200028f16ff */
[----:B------:R-:W-:Y:S02]  /*10fc0*/  IMAD.MOV.U32 R11, RZ, RZ, R246 ;  /* 0x000000ffff0b7224 */ /* 0x000fe400078e00f6 */
[----:B------:R-:W4:Y:S04]  /*10fd0*/  LDL.LU R246, [R1+0x204] ;  /* 0x0002040001f67983 */ /* 0x000f280000300800 */
[----:B------:R-:W4:Y:S04]  /*10fe0*/  LDL.LU R16, [R1+0x208] ;  /* 0x0002080001107983 */ /* 0x000f280000300800 */
[----:B------:R-:W4:Y:S01]  /*10ff0*/  LDL.LU R18, [R1+0x1f4] ;  /* 0x0001f40001127983 */ /* 0x000f220000300800 */
[----:B------:R-:W-:-:S04]  /*11000*/  LEA R174, P4, R187, R0, 0x2 ;  /* 0x00000000bbae7211 */ /* 0x000fc800078810ff */
[-C--:B------:R-:W-:Y:S02]  /*11010*/  LEA.HI.X.SX32 R175, R187, R245.reuse, 0x2, P4 ;  /* 0x000000f5bbaf7211 */ /* 0x080fe400020f16ff */
[CC--:B------:R-:W-:Y:S02]  /*11020*/  LEA R186, P4, R209.reuse, R0.reuse, 0x2 ;  /* 0x00000000d1ba7211 */ /* 0x0c0fe400078810ff */
[CC--:B------:R-:W-:Y:S02]  /*11030*/  LEA R196, P3, R208.reuse, R0.reuse, 0x2 ;  /* 0x00000000d0c47211 */ /* 0x0c0fe400078610ff */
[-C--:B------:R-:W-:Y:S01]  /*11040*/  LEA.HI.X.SX32 R187, R209, R245.reuse, 0x2, P4 ;  /* 0x000000f5d1bb7211 */ /* 0x080fe200020f16ff */
[----:B------:R-:W-:Y:S01]  /*11050*/  IMAD.MOV.U32 R209, RZ, RZ, R199 ;  /* 0x000000ffffd17224 */ /* 0x000fe200078e00c7 */
[----:B------:R-:W-:Y:S01]  /*11060*/  LEA.HI.X.SX32 R197, R208, R245, 0x2, P3 ;  /* 0x000000f5d0c57211 */ /* 0x000fe200018f16ff */
[----:B------:R-:W-:Y:S01]  /*11070*/  IMAD.MOV.U32 R236, RZ, RZ, R232 ;  /* 0x000000ffffec7224 */ /* 0x000fe200078e00e8 */
[-C--:B------:R-:W-:Y:S01]  /*11080*/  LEA R198, P4, R211, R0.reuse, 0x2 ;  /* 0x00000000d3c67211 */ /* 0x080fe200078810ff */
[----:B------:R-:W-:Y:S01]  /*11090*/  IMAD.MOV.U32 R232, RZ, RZ, R223 ;  /* 0x000000ffffe87224 */ /* 0x000fe200078e00df */
[-C--:B------:R-:W-:Y:S01]  /*110a0*/  LEA R208, P3, R5, R0.reuse, 0x2 ;  /* 0x0000000005d07211 */ /* 0x080fe200078610ff */
[----:B------:R-:W-:Y:S01]  /*110b0*/  IMAD.MOV.U32 R222, RZ, RZ, R209 ;  /* 0x000000ffffde7224 */ /* 0x000fe200078e00d1 */
[----:B------:R-:W-:Y:S01]  /*110c0*/  LEA R204, P1, R216, R0, 0x2 ;  /* 0x00000000d8cc7211 */ /* 0x000fe200078210ff */
[----:B------:R-:W-:-:S02]  /*110d0*/  IMAD.MOV.U32 R218, RZ, RZ, R210 ;  /* 0x000000ffffda7224 */ /* 0x000fc400078e00d2 */
[----:B------:R-:W-:Y:S01]  /*110e0*/  IMAD.MOV.U32 R242, RZ, RZ, R233 ;  /* 0x000000fffff27224 */ /* 0x000fe200078e00e9 */
[-C--:B------:R-:W-:Y:S01]  /*110f0*/  LEA.HI.X.SX32 R199, R211, R245.reuse, 0x2, P4 ;  /* 0x000000f5d3c77211 */ /* 0x080fe200020f16ff */
[----:B------:R-:W-:Y:S01]  /*11100*/  IMAD.MOV.U32 R223, RZ, RZ, R215 ;  /* 0x000000ffffdf7224 */ /* 0x000fe200078e00d7 */
[----:B------:R-:W-:Y:S01]  /*11110*/  LEA.HI.X.SX32 R209, R5, R245, 0x2, P3 ;  /* 0x000000f505d17211 */ /* 0x000fe200018f16ff */
[----:B------:R-:W-:Y:S02]  /*11120*/  IMAD.MOV.U32 R240, RZ, RZ, R232 ;  /* 0x000000fffff07224 */ /* 0x000fe400078e00e8 */
[----:B------:R-:W-:Y:S01]  /*11130*/  IMAD.MOV.U32 R231, RZ, RZ, R226 ;  /* 0x000000ffffe77224 */ /* 0x000fe200078e00e2 */
[----:B------:R-:W-:Y:S01]  /*11140*/  LEA R210, P4, R234, R0, 0x2 ;  /* 0x00000000ead27211 */ /* 0x000fe200078810ff */
[----:B------:R-:W-:Y:S02]  /*11150*/  IMAD.MOV.U32 R215, RZ, RZ, R206 ;  /* 0x000000ffffd77224 */ /* 0x000fe400078e00ce */
[----:B------:R-:W-:-:S02]  /*11160*/  IMAD.MOV.U32 R233, RZ, RZ, R222 ;  /* 0x000000ffffe97224 */ /* 0x000fc400078e00de */
[----:B------:R-:W-:Y:S02]  /*11170*/  IMAD.MOV.U32 R222, RZ, RZ, R214 ;  /* 0x000000ffffde7224 */ /* 0x000fe400078e00d6 */
[----:B------:R-:W-:Y:S01]  /*11180*/  IMAD.MOV.U32 R5, RZ, RZ, R2 ;  /* 0x000000ffff057224 */ /* 0x000fe200078e0002 */
[-C--:B------:R-:W-:Y:S01]  /*11190*/  LEA R206, P2, R219, R0.reuse, 0x2 ;  /* 0x00000000dbce7211 */ /* 0x080fe200078410ff */
[----:B------:R-:W-:Y:S01]  /*111a0*/  IMAD.MOV.U32 R226, RZ, RZ, R218 ;  /* 0x000000ffffe27224 */ /* 0x000fe200078e00da */
[----:B------:R-:W-:Y:S01]  /*111b0*/  LEA.HI.X.SX32 R205, R216, R245, 0x2, P1 ;  /* 0x000000f5d8cd7211 */ /* 0x000fe200008f16ff */
[----:B------:R-:W-:Y:S02]  /*111c0*/  IMAD.MOV.U32 R3, RZ, RZ, R242 ;  /* 0x000000ffff037224 */ /* 0x000fe400078e00f2 */
[----:B------:R-:W-:Y:S01]  /*111d0*/  IMAD.MOV.U32 R2, RZ, RZ, R237 ;  /* 0x000000ffff027224 */ /* 0x000fe200078e00ed */
[----:B------:R-:W-:Y:S01]  /*111e0*/  LEA R216, P1, R249, R0, 0x2 ;  /* 0x00000000f9d87211 */ /* 0x000fe200078210ff */
[----:B------:R-:W-:-:S02]  /*111f0*/  IMAD.MOV.U32 R232, RZ, RZ, R223 ;  /* 0x000000ffffe87224 */ /* 0x000fc400078e00df */
[----:B------:R-:W-:Y:S02]  /*11200*/  IMAD.MOV.U32 R4, RZ, RZ, R240 ;  /* 0x000000ffff047224 */ /* 0x000fe400078e00f0 */
[----:B------:R-:W-:Y:S02]  /*11210*/  IMAD.MOV.U32 R242, RZ, RZ, R231 ;  /* 0x000000fffff27224 */ /* 0x000fe400078e00e7 */
[----:B------:R-:W-:Y:S01]  /*11220*/  IMAD.MOV.U32 R237, RZ, RZ, R229 ;  /* 0x000000ffffed7224 */ /* 0x000fe200078e00e5 */
[----:B------:R-:W-:Y:S01]  /*11230*/  LEA R214, P6, R227, R0, 0x2 ;  /* 0x00000000e3d67211 */ /* 0x000fe200078c10ff */
[----:B------:R-:W-:Y:S01]  /*11240*/  IMAD.MOV.U32 R223, RZ, RZ, R215 ;  /* 0x000000ffffdf7224 */ /* 0x000fe200078e00d7 */
[----:B------:R-:W-:Y:S01]  /*11250*/  LEA.HI.X.SX32 R211, R234, R245, 0x2, P4 ;  /* 0x000000f5ead37211 */ /* 0x000fe200020f16ff */
[----:B------:R-:W-:Y:S02]  /*11260*/  IMAD.MOV.U32 R231, RZ, RZ, R228 ;  /* 0x000000ffffe77224 */ /* 0x000fe400078e00e4 */
[----:B------:R-:W-:-:S02]  /*11270*/  IMAD.MOV.U32 R229, RZ, RZ, R221 ;  /* 0x000000ffffe57224 */ /* 0x000fc400078e00dd */
[----:B------:R-:W-:Y:S02]  /*11280*/  IMAD.MOV.U32 R240, RZ, RZ, R233 ;  /* 0x000000fffff07224 */ /* 0x000fe400078e00e9 */
        /* <DEDUP_REMOVED lines=21> */
[-C--:B---3--:R-:W-:Y:S01]  /*113e0*/  LEA R232, P3, R29, R0.reuse, 0x2 ;  /* 0x000000001de87211 */ /* 0x088fe200078610ff */
[----:B------:R-:W-:Y:S01]  /*113f0*/  IMAD.MOV.U32 R242, RZ, RZ, R234 ;  /* 0x000000fffff27224 */ /* 0x000fe200078e00ea */
[-C--:B------:R-:W-:Y:S01]  /*11400*/  LEA R234, P4, R21, R0.reuse, 0x2 ;  /* 0x0000000015ea7211 */ /* 0x080fe200078810ff */
[----:B------:R-:W-:Y:S01]  /*11410*/  IMAD.MOV.U32 R20, RZ, RZ, R8 ;  /* 0x000000ffff147224 */ /* 0x000fe200078e0008 */
[----:B------:R-:W-:Y:S01]  /*11420*/  LEA.HI.X.SX32 R219, R230, R245, 0x2, P2 ;  /* 0x000000f5e6db7211 */ /* 0x000fe200010f16ff */
[----:B------:R-:W-:Y:S01]  /*11430*/  IMAD.MOV.U32 R15, RZ, RZ, R247 ;  /* 0x000000ffff0f7224 */ /* 0x000fe200078e00f7 */
[----:B------:R-:W-:Y:S01]  /*11440*/  LEA R230, P2, R243, R0, 0x2 ;  /* 0x00000000f3e67211 */ /* 0x000fe200078410ff */
[----:B------:R-:W-:-:S02]  /*11450*/  IMAD.MOV.U32 R247, RZ, RZ, R2 ;  /* 0x000000fffff77224 */ /* 0x000fc400078e0002 */
        /* <DEDUP_REMOVED lines=9> */
[-C--:B------:R-:W-:Y:S01]  /*114f0*/  LEA.HI.X.SX32 R235, R21, R245.reuse, 0x2, P4 ;  /* 0x000000f515eb7211 */ /* 0x080fe200020f16ff */
[----:B------:R-:W-:Y:S01]  /*11500*/  IMAD.MOV.U32 R244, RZ, RZ, R231 ;  /* 0x000000fffff47224 */ /* 0x000fe200078e00e7 */
[----:B------:R-:W3:Y:S01]  /*11510*/  LDL.LU R8, [R1+0x20c] ;  /* 0x00020c0001087983 */ /* 0x000ee20000300800 */
[----:B------:R-:W-:Y:S01]  /*11520*/  IMAD.MOV.U32 R14, RZ, RZ, R249 ;  /* 0x000000ffff0e7224 */ /* 0x000fe200078e00f9 */
[-C--:B------:R-:W-:Y:S01]  /*11530*/  LEA R32, P3, R20, R0.reuse, 0x2 ;  /* 0x0000000014207211 */ /* 0x080fe200078610ff */
[----:B------:R-:W-:Y:S01]  /*11540*/  IMAD.MOV.U32 R9, RZ, RZ, R240 ;  /* 0x000000ffff097224 */ /* 0x000fe200078e00f0 */
[-C--:B--2---:R-:W-:Y:S01]  /*11550*/  LEA R238, P6, R25, R0.reuse, 0x2 ;  /* 0x0000000019ee7211 */ /* 0x084fe200078c10ff */
[----:B------:R-:W-:Y:S01]  /*11560*/  IMAD.MOV.U32 R21, RZ, RZ, R26 ;  /* 0x000000ffff157224 */ /* 0x000fe200078e001a */
[-C--:B------:R-:W-:Y:S01]  /*11570*/  LEA.HI.X.SX32 R231, R243, R245.reuse, 0x2, P2 ;  /* 0x000000f5f3e77211 */ /* 0x080fe200010f16ff */
[----:B------:R-:W-:Y:S01]  /*11580*/  IMAD.MOV.U32 R249, RZ, RZ, R237 ;  /* 0x000000fffff97224 */ /* 0x000fe200078e00ed */
[----:B------:R-:W-:Y:S01]  /*11590*/  LEA R20, P4, R26, R0, 0x2 ;  /* 0x000000001a147211 */ /* 0x000fe200078810ff */
[----:B------:R-:W-:Y:S01]  /*115a0*/  IMAD.MOV.U32 R13, RZ, RZ, R242 ;  /* 0x000000ffff0d7224 */ /* 0x000fe200078e00f2 */
[-C--:B------:R-:W-:Y:S01]  /*115b0*/  LEA.HI.X.SX32 R237, R24, R245.reuse, 0x2, P5 ;  /* 0x000000f518ed7211 */ /* 0x080fe200028f16ff */
[----:B------:R-:W-:Y:S01]  /*115c0*/  IMAD.MOV.U32 R6, RZ, RZ, R239 ;  /* 0x000000ffff067224 */ /* 0x000fe200078e00ef */
[-C--:B------:R-:W-:Y:S01]  /*115d0*/  LEA.HI.X.SX32 R239, R25, R245.reuse, 0x2, P6 ;  /* 0x000000f519ef7211 */ /* 0x080fe200030f16ff */
[----:B------:R-:W-:Y:S01]  /*115e0*/  IMAD.MOV.U32 R10, RZ, RZ, R241 ;  /* 0x000000ffff0a7224 */ /* 0x000fe200078e00f1 */
[-C--:B------:R-:W-:Y:S01]  /*115f0*/  LEA.HI.X.SX32 R33, R33, R245.reuse, 0x2, P3 ;  /* 0x000000f521217211 */ /* 0x080fe200018f16ff */
[----:B------:R-:W2:Y:S01]  /*11600*/  LDL.LU R29, [R1+0x214] ;  /* 0x00021400011d7983 */ /* 0x000ea20000300800 */
[----:B------:R-:W-:-:S03]  /*11610*/  LEA.HI.X.SX32 R21, R21, R245, 0x2, P4 ;  /* 0x000000f515157211 */ /* 0x000fc600020f16ff */
[----:B------:R-:W2:Y:S01]  /*11620*/  LDL.LU R26, [R1+0x218] ;  /* 0x00021800011a7983 */ /* 0x000ea20000300800 */
[----:B------:R-:W-:-:S04]  /*11630*/  LEA R240, P1, R22, R0, 0x2 ;  /* 0x0000000016f07211 */ /* 0x000fc800078210ff */
[-C--:B------:R-:W-:Y:S02]  /*11640*/  LEA.HI.X.SX32 R241, R22, R245.reuse, 0x2, P1 ;  /* 0x000000f516f17211 */ /* 0x080fe400008f16ff */
[CC--:B------:R-:W-:Y:S02]  /*11650*/  LEA R242, P2, R23.reuse, R0.reuse, 0x2 ;  /* 0x0000000017f27211 */ /* 0x0c0fe400078410ff */
[CC--:B------:R-:W-:Y:S02]  /*11660*/  LEA R34, P5, R28.reuse, R0.reuse, 0x2 ;  /* 0x000000001c227211 */ /* 0x0c0fe400078a10ff */
[-C--:B------:R-:W-:Y:S02]  /*11670*/  LEA.HI.X.SX32 R243, R23, R245.reuse, 0x2, P2 ;  /* 0x000000f517f37211 */ /* 0x080fe400010f16ff */
[----:B------:R-:W-:Y:S01]  /*11680*/  LEA.HI.X.SX32 R35, R28, R245, 0x2, P5 ;  /* 0x000000f51c237211 */ /* 0x000fe200028f16ff */
[----:B------:R-:W-:Y:S01]  /*11690*/  STL.64 [R1+0xb8], R32 ;  /* 0x0000b82001007387 */ /* 0x000fe20000100a00 */
[----:B------:R-:W-:-:S03]  /*116a0*/  LEA R30, P6, R19, R0, 0x2 ;  /* 0x00000000131e7211 */ /* 0x000fc600078c10ff */
[----:B------:R-:W-:Y:S01]  /*116b0*/  STL.64 [R1+0xc0], R20 ;  /* 0x0000c01401007387 */ /* 0x000fe20000100a00 */
[----:B------:R-:W-:-:S03]  /*116c0*/  LEA.HI.X.SX32 R31, R19, R245, 0x2, P6 ;  /* 0x000000f5131f7211 */ /* 0x000fc600030f16ff */
[----:B------:R-:W2:Y:S01]  /*116d0*/  LDL.LU R28, [R1+0x220] ;  /* 0x00022000011c7983 */ /* 0x000ea20000300800 */
[----:B------:R-:W-:-:S03]  /*116e0*/  LEA R24, P1, R12, R0, 0x2 ;  /* 0x000000000c187211 */ /* 0x000fc600078210ff */
[----:B------:R1:W-:Y:S01]  /*116f0*/  STL.64 [R1+0xc8], R34 ;  /* 0x0000c82201007387 */ /* 0x0003e20000100a00 */
[----:B------:R-:W-:-:S03]  /*11700*/  LEA.HI.X.SX32 R25, R12, R245, 0x2, P1 ;  /* 0x000000f50c197211 */ /* 0x000fc600008f16ff */
[----:B------:R-:W-:Y:S04]  /*11710*/  STL.64 [R1+0xd0], R30 ;  /* 0x0000d01e01007387 */ /* 0x000fe80000100a00 */
[----:B------:R-:W2:Y:S04]  /*11720*/  LDL.LU R19, [R1+0x228] ;  /* 0x0002280001137983 */ /* 0x000ea80000300800 */
[----:B------:R-:W-:Y:S01]  /*11730*/  STL.64 [R1+0xd8], R24 ;  /* 0x0000d81801007387 */ /* 0x000fe20000100a00 */
[----:B-1----:R-:W-:Y:S02]  /*11740*/  IMAD.MOV.U32 R35, RZ, RZ, R13 ;  /* 0x000000ffff237224 */ /* 0x002fe400078e000d */
[----:B------:R-:W-:Y:S01]  /*11750*/  IMAD.MOV.U32 R13, RZ, RZ, R14 ;  /* 0x000000ffff0d7224 */ /* 0x000fe200078e000e */
[----:B------:R-:W-:-:S02]  /*11760*/  LEA R32, P3, R251, R0, 0x2 ;  /* 0x00000000fb207211 */ /* 0x000fc400078610ff */
[-C--:B------:R-:W-:Y:S02]  /*11770*/  LEA R20, P4, R17, R0.reuse, 0x2 ;  /* 0x0000000011147211 */ /* 0x080fe400078810ff */
[-C--:B------:R-:W-:Y:S02]  /*11780*/  LEA.HI.X.SX32 R33, R251, R245.reuse, 0x2, P3 ;  /* 0x000000f5fb217211 */ /* 0x080fe400018f16ff */
[----:B------:R-:W-:Y:S01]  /*11790*/  LEA.HI.X.SX32 R21, R17, R245, 0x2, P4 ;  /* 0x000000f511157211 */ /* 0x000fe200020f16ff */
[----:B------:R-:W-:Y:S01]  /*117a0*/  IMAD.MOV.U32 R17, RZ, RZ, R10 ;  /* 0x000000ffff117224 */ /* 0x000fe200078e000a */
[----:B----4-:R-:W-:-:S04]  /*117b0*/  LEA R22, P2, R18, R0, 0x2 ;  /* 0x0000000012167211 */ /* 0x010fc800078410ff */
[----:B------:R-:W-:-:S05]  /*117c0*/  LEA.HI.X.SX32 R23, R18, R245, 0x2, P2 ;  /* 0x000000f512177211 */ /* 0x000fca00010f16ff */
[----:B------:R1:W-:Y:S04]  /*117d0*/  STL.64 [R1+0xe0], R22 ;  /* 0x0000e01601007387 */ /* 0x0003e80000100a00 */
[----:B------:R-:W4:Y:S04]  /*117e0*/  LDL.LU R18, [R1+0x22c] ;  /* 0x00022c0001127983 */ /* 0x000f280000300800 */
[----:B------:R-:W4:Y:S04]  /*117f0*/  LDL.LU R14, [R1+0x230] ;  /* 0x00023000010e7983 */ /* 0x000f280000300800 */
[----:B-1----:R-:W4:Y:S04]  /*11800*/  LDL.LU R23, [R1+0x23c] ;  /* 0x00023c0001177983 */ /* 0x002f280000300800 */
[----:B------:R-:W4:Y:S04]  /*11810*/  LDL.LU R22, [R1+0x234] ;  /* 0x0002340001167983 */ /* 0x000f280000300800 */
[----:B------:R-:W4:Y:S04]  /*11820*/  LDL.LU R251, [R1+0x238] ;  /* 0x0002380001fb7983 */ /* 0x000f280000300800 */
[----:B------:R1:W-:Y:S04]  /*11830*/  STL.64 [R1+0xe8], R32 ;  /* 0x0000e82001007387 */ /* 0x0003e80000100a00 */
[----:B------:R1:W-:Y:S02]  /*11840*/  STL.64 [R1+0xf0], R20 ;  /* 0x0000f01401007387 */ /* 0x0003e40000100a00 */
[----:B-1----:R-:W-:Y:S01]  /*11850*/  LEA R32, P3, R6, R0, 0x2 ;  /* 0x0000000006207211 */ /* 0x002fe200078610ff */
[----:B------:R-:W-:-:S02]  /*11860*/  IMAD.MOV.U32 R33, RZ, RZ, R6 ;  /* 0x000000ffff217224 */ /* 0x000fc400078e0006 */
[----:B------:R-:W4:Y:S04]  /*11870*/  LDL.LU R6, [R1+0x240] ;  /* 0x0002400001067983 */ /* 0x000f280000300800 */
[----:B------:R-:W4:Y:S01]  /*11880*/  LDL.LU R10, [R1+0x244] ;  /* 0x00024400010a7983 */ /* 0x000f220000300800 */
[CC--:B------:R-:W-:Y:S01]  /*11890*/  LEA R34, P5, R27.reuse, R0.reuse, 0x2 ;  /* 0x000000001b227211 */ /* 0x0c0fe200078a10ff */
[----:B------:R-:W-:Y:S01]  /*118a0*/  IMAD.MOV.U32 R21, RZ, RZ, R35 ;  /* 0x000000ffff157224 */ /* 0x000fe200078e0023 */
[CC--:B------:R-:W-:Y:S02]  /*118b0*/  LEA R30, P6, R246.reuse, R0.reuse, 0x2 ;  /* 0x00000000f61e7211 */ /* 0x0c0fe400078c10ff */
[-C--:B------:R-:W-:Y:S02]  /*118c0*/  LEA.HI.X.SX32 R35, R27, R245.reuse, 0x2, P5 ;  /* 0x000000f51b237211 */ /* 0x080fe400028f16ff */
[----:B------:R-:W-:Y:S01]  /*118d0*/  LEA.HI.X.SX32 R31, R246, R245, 0x2, P6 ;  /* 0x000000f5f61f7211 */ /* 0x000fe200030f16ff */
[----:B------:R-:W-:Y:S01]  /*118e0*/  IMAD.MOV.U32 R27, RZ, RZ, R15 ;  /* 0x000000ffff1b7224 */ /* 0x000fe200078e000f */
[----:B------:R-:W-:Y:S01]  /*118f0*/  LEA R12, P1, R16, R0, 0x2 ;  /* 0x00000000100c7211 */ /* 0x000fe200078210ff */
[----:B------:R-:W-:Y:S04]  /*11900*/  STL.64 [R1+0xf8], R34 ;  /* 0x0000f82201007387 */ /* 0x000fe80000100a00 */
[----:B------:R-:W4:Y:S04]  /*11910*/  LDL.LU R15, [R1+0x248] ;  /* 0x00024800010f7983 */ /* 0x000f280000300800 */
[----:B------:R1:W-:Y:S01]  /*11920*/  STL.64 [R1+0x100], R30 ;  /* 0x0001001e01007387 */ /* 0x0003e20000100a00 */
[----:B------:R-:W-:-:S03]  /*11930*/  IMAD.MOV.U32 R246, RZ, RZ, R249 ;  /* 0x000000fffff67224 */ /* 0x000fc600078e00f9 */
[----:B------:R-:W4:Y:S01]  /*11940*/  LDL.LU R249, [R1+0x24c] ;  /* 0x00024c0001f97983 */ /* 0x000f220000300800 */
[----:B-1----:R-:W-:Y:S01]  /*11950*/  LEA R30, P6, R13, R0, 0x2 ;  /* 0x000000000d1e7211 */ /* 0x002fe200078c10ff */
[----:B------:R-:W-:Y:S01]  /*11960*/  IMAD.MOV.U32 R31, RZ, RZ, R13 ;  /* 0x000000ffff1f7224 */ /* 0x000fe200078e000d */
[-C--:B------:R-:W-:Y:S02]  /*11970*/  LEA.HI.X.SX32 R13, R16, R245.reuse, 0x2, P1 ;  /* 0x000000f5100d7211 */ /* 0x080fe400008f16ff */
[----:B------:R-:W4:Y:S01]  /*11980*/  LDL.LU R16, [R1+0x250] ;  /* 0x0002500001107983 */ /* 0x000f220000300800 */
[----:B------:R-:W-:-:S03]  /*11990*/  LEA.HI.X.SX32 R33, R33, R245, 0x2, P3 ;  /* 0x000000f521217211 */ /* 0x000fc600018f16ff */
[----:B------:R-:W-:Y:S01]  /*119a0*/  STL.64 [R1+0x108], R12 ;  /* 0x0001080c01007387 */ /* 0x000fe20000100a00 */
[----:B---3--:R-:W-:-:S04]  /*119b0*/  LEA R24, P2, R8, R0, 0x2 ;  /* 0x0000000008187211 */ /* 0x008fc800078410ff */
[-C--:B------:R-:W-:Y:S02]  /*119c0*/  LEA.HI.X.SX32 R25, R8, R245.reuse, 0x2, P2 ;  /* 0x000000f508197211 */ /* 0x080fe400010f16ff */
[----:B------:R-:W3:Y:S04]  /*119d0*/  LDL.LU R8, [R1+0x254] ;  /* 0x0002540001087983 */ /* 0x000ee80000300800 */
[----:B------:R1:W-:Y:S01]  /*119e0*/  STL.64 [R1+0x110], R24 ;  /* 0x0001101801007387 */ /* 0x0003e20000100a00 */
[-C--:B--2---:R-:W-:Y:S02]  /*119f0*/  LEA R20, P4, R29, R0.reuse, 0x2 ;  /* 0x000000001d147211 */ /* 0x084fe400078810ff */
[-C--:B------:R-:W-:Y:S02]  /*11a00*/  LEA R34, P5, R26, R0.reuse, 0x2 ;  /* 0x000000001a227211 */ /* 0x080fe400078a10ff */
[----:B-1----:R-:W-:Y:S01]  /*11a10*/  LEA R24, P2, R21, R0, 0x2 ;  /* 0x0000000015187211 */ /* 0x002fe200078410ff */
[----:B------:R-:W-:Y:S01]  /*11a20*/  IMAD.MOV.U32 R25, RZ, RZ, R21 ;  /* 0x000000ffff197224 */ /* 0x000fe200078e0015 */
[----:B------:R-:W-:-:S02]  /*11a30*/  LEA.HI.X.SX32 R21, R29, R245, 0x2, P4 ;  /* 0x000000f51d157211 */ /* 0x000fc400020f16ff */
[-C--:B------:R-:W-:Y:S01]  /*11a40*/  LEA.HI.X.SX32 R35, R26, R245.reuse, 0x2, P5 ;  /* 0x000000f51a237211 */ /* 0x080fe200028f16ff */
[----:B------:R-:W-:Y:S01]  /*11a50*/  STL.64 [R1+0x118], R32 ;  /* 0x0001182001007387 */ /* 0x000fe20000100a00 */
[----:B------:R-:W-:-:S03]  /*11a60*/  LEA.HI.X.SX32 R31, R31, R245, 0x2, P6 ;  /* 0x000000f51f1f7211 */ /* 0x000fc600030f16ff */
[----:B------:R-:W-:Y:S01]  /*11a70*/  STL.64 [R1+0x120], R20 ;  /* 0x0001201401007387 */ /* 0x000fe20000100a00 */
[----:B------:R-:W-:-:S03]  /*11a80*/  LEA.HI.X.SX32 R25, R25, R245, 0x2, P2 ;  /* 0x000000f519197211 */ /* 0x000fc600010f16ff */
[----:B------:R1:W-:Y:S01]  /*11a90*/  STL.64 [R1+0x128], R34 ;  /* 0x0001282201007387 */ /* 0x0003e20000100a00 */
[----:B------:R-:W-:-:S03]  /*11aa0*/  IMAD.MOV.U32 R29, RZ, RZ, R27 ;  /* 0x000000ffff1d7224 */ /* 0x000fc600078e001b */
[----:B-1----:R-:W2:Y:S01]  /*11ab0*/  LDL.LU.64 R34, [R1+0x2098] ;  /* 0x0020980001227983 */ /* 0x002ea20000300a00 */
[----:B------:R-:W-:-:S04]  /*11ac0*/  LEA R12, P1, R28, R0, 0x2 ;  /* 0x000000001c0c7211 */ /* 0x000fc800078210ff */
[----:B------:R-:W-:Y:S01]  /*11ad0*/  LEA.HI.X.SX32 R13, R28, R245, 0x2, P1 ;  /* 0x000000f51c0d7211 */ /* 0x000fe200008f16ff */
[----:B------:R1:W-:Y:S04]  /*11ae0*/  STL.64 [R1+0x130], R30 ;  /* 0x0001301e01007387 */ /* 0x0003e80000100a00 */
[----:B------:R1:W-:Y:S04]  /*11af0*/  STL.64 [R1+0x138], R12 ;  /* 0x0001380c01007387 */ /* 0x0003e80000100a00 */
[----:B------:R-:W2:Y:S01]  /*11b00*/  LDL.LU R28, [R1+0x25c] ;  /* 0x00025c00011c7983 */ /* 0x000ea20000300800 */
[----:B------:R-:W-:-:S03]  /*11b10*/  LEA R32, P3, R19, R0, 0x2 ;  /* 0x0000000013207211 */ /* 0x000fc600078610ff */
[----:B------:R1:W-:Y:S01]  /*11b20*/  STL.64 [R1+0x140], R24 ;  /* 0x0001401801007387 */ /* 0x0003e20000100a00 */
[----:B------:R-:W-:-:S03]  /*11b30*/  LEA.HI.X.SX32 R33, R19, R245, 0x2, P3 ;  /* 0x000000f513217211 */ /* 0x000fc600018f16ff */
[----:B------:R-:W2:Y:S04]  /*11b40*/  LDL.LU R19, [R1+0x260] ;  /* 0x0002600001137983 */ /* 0x000ea80000300800 */
[----:B------:R1:W-:Y:S01]  /*11b50*/  STL.64 [R1+0x148], R32 ;  /* 0x0001482001007387 */ /* 0x0003e20000100a00 */
[-C--:B----4-:R-:W-:Y:S02]  /*11b60*/  LEA R20, P4, R18, R0.reuse, 0x2 ;  /* 0x0000000012147211 */ /* 0x090fe400078810ff */
[----:B------:R-:W-:Y:S02]  /*11b70*/  LEA R26, P5, R14, R0, 0x2 ;  /* 0x000000000e1a7211 */ /* 0x000fe400078a10ff */
[-C--:B------:R-:W-:Y:S02]  /*11b80*/  LEA.HI.X.SX32 R21, R18, R245.reuse, 0x2, P4 ;  /* 0x000000f512157211 */ /* 0x080fe400020f16ff */
[----:B------:R-:W-:-:S02]  /*11b90*/  LEA.HI.X.SX32 R27, R14, R245, 0x2, P5 ;  /* 0x000000f50e1b7211 */ /* 0x000fc400028f16ff */
[-C--:B-1----:R-:W-:Y:S01]  /*11ba0*/  LEA R30, P6, R22, R0.reuse, 0x2 ;  /* 0x00000000161e7211 */ /* 0x082fe200078c10ff */
[----:B------:R1:W-:Y:S01]  /*11bb0*/  STL.64 [R1+0x150], R20 ;  /* 0x0001501401007387 */ /* 0x0003e20000100a00 */
[----:B------:R-:W-:-:S03]  /*11bc0*/  LEA R12, P1, R251, R0, 0x2 ;  /* 0x00000000fb0c7211 */ /* 0x000fc600078210ff */
[----:B------:R4:W-:Y:S01]  /*11bd0*/  STL.64 [R1+0x158], R26 ;  /* 0x0001581a01007387 */ /* 0x0009e20000100a00 */
[-C--:B------:R-:W-:Y:S02]  /*11be0*/  LEA.HI.X.SX32 R31, R22, R245.reuse, 0x2, P6 ;  /* 0x000000f5161f7211 */ /* 0x080fe400030f16ff */
[----:B------:R-:W-:Y:S01]  /*11bf0*/  LEA R24, P2, R23, R0, 0x2 ;  /* 0x0000000017187211 */ /* 0x000fe200078410ff */
[----:B------:R-:W2:Y:S01]  /*11c00*/  LDL.LU R14, [R1+0x264] ;  /* 0x00026400010e7983 */ /* 0x000ea20000300800 */
[-C--:B------:R-:W-:Y:S01]  /*11c10*/  LEA.HI.X.SX32 R13, R251, R245.reuse, 0x2, P1 ;  /* 0x000000f5fb0d7211 */ /* 0x080fe200008f16ff */
[----:B------:R-:W-:Y:S01]  /*11c20*/  IMAD.MOV.U32 R18, RZ, RZ, R17 ;  /* 0x000000ffff127224 */ /* 0x000fe200078e0011 */
[----:B------:R-:W-:Y:S01]  /*11c30*/  LEA.HI.X.SX32 R25, R23, R245, 0x2, P2 ;  /* 0x000000f517197211 */ /* 0x000fe200010f16ff */
[----:B------:R-:W2:Y:S01]  /*11c40*/  LDL.LU R17, [R1+0x270] ;  /* 0x0002700001117983 */ /* 0x000ea20000300800 */
[----:B------:R-:W-:-:S03]  /*11c50*/  IMAD.MOV.U32 R251, RZ, RZ, R252 ;  /* 0x000000fffffb7224 */ /* 0x000fc600078e00fc */
[----:B------:R-:W-:Y:S01]  /*11c60*/  STL.64 [R1+0x160], R30 ;  /* 0x0001601e01007387 */ /* 0x000fe20000100a00 */
[----:B------:R-:W-:-:S03]  /*11c70*/  LEA R32, P3, R6, R0, 0x2 ;  /* 0x0000000006207211 */ /* 0x000fc600078610ff */
[----:B------:R-:W-:Y:S01]  /*11c80*/  STL.64 [R1+0x168], R12 ;  /* 0x0001680c01007387 */ /* 0x000fe20000100a00 */
[----:B-1----:R-:W-:-:S03]  /*11c90*/  LEA R20, P4, R10, R0, 0x2 ;  /* 0x000000000a147211 */ /* 0x002fc600078810ff */
[----:B------:R-:W2:Y:S01]  /*11ca0*/  LDL.LU R252, [R1+0x274] ;  /* 0x0002740001fc7983 */ /* 0x000ea20000300800 */
[-C--:B------:R-:W-:Y:S01]  /*11cb0*/  LEA.HI.X.SX32 R33, R6, R245.reuse, 0x2, P3 ;  /* 0x000000f506217211 */ /* 0x080fe200018f16ff */
[----:B----4-:R-:W-:Y:S01]  /*11cc0*/  IMAD.MOV.U32 R27, RZ, RZ, R29 ;  /* 0x000000ffff1b7224 */ /* 0x010fe200078e001d */
[----:B------:R-:W-:Y:S01]  /*11cd0*/  LEA.HI.X.SX32 R21, R10, R245, 0x2, P4 ;  /* 0x000000f50a157211 */ /* 0x000fe200020f16ff */
[----:B------:R-:W4:Y:S04]  /*11ce0*/  LDL.LU R22, [R1+0x278] ;  /* 0x0002780001167983 */ /* 0x000f280000300800 */
[----:B------:R-:W4:Y:S04]  /*11cf0*/  LDL.LU R29, [R1+0x27c] ;  /* 0x00027c00011d7983 */ /* 0x000f280000300800 */
[----:B------:R1:W-:Y:S01]  /*11d00*/  STL.64 [R1+0x170], R24 ;  /* 0x0001701801007387 */ /* 0x0003e20000100a00 */
[----:B------:R-:W-:-:S03]  /*11d10*/  IMAD.MOV.U32 R10, RZ, RZ, R11 ;  /* 0x000000ffff0a7224 */ /* 0x000fc600078e000b */
[----:B------:R1:W-:Y:S01]  /*11d20*/  STL.64 [R1+0x178], R32 ;  /* 0x0001782001007387 */ /* 0x0003e20000100a00 */
[----:B------:R-:W-:Y:S01]  /*11d30*/  LEA R6, P3, R18, R0, 0x2 ;  /* 0x0000000012067211 */ /* 0x000fe200078610ff */
[----:B-1----:R-:W-:Y:S02]  /*11d40*/  IMAD.MOV.U32 R25, RZ, RZ, R9 ;  /* 0x000000ffff197224 */ /* 0x002fe400078e0009 */
[----:B------:R-:W4:Y:S01]  /*11d50*/  LDL.LU.64 R32, [R1+0x2090] ;  /* 0x0020900001207983 */ /* 0x000f220000300a00 */
[----:B------:R-:W-:-:S03]  /*11d60*/  IMAD.MOV.U32 R9, RZ, RZ, R7 ;  /* 0x000000ffff097224 */ /* 0x000fc600078e0007 */
[----:B------:R-:W4:Y:S01]  /*11d70*/  LDL.LU R23, [R1+0x280] ;  /* 0x0002800001177983 */ /* 0x000f220000300800 */
[----:B------:R-:W-:-:S03]  /*11d80*/  IMAD.MOV.U32 R7, RZ, RZ, R18 ;  /* 0x000000ffff077224 */ /* 0x000fc600078e0012 */
[----:B------:R1:W-:Y:S01]  /*11d90*/  STL.64 [R1+0x180], R20 ;  /* 0x0001801401007387 */ /* 0x0003e20000100a00 */
[----:B------:R-:W-:-:S03]  /*11da0*/  IMAD.MOV.U32 R18, RZ, RZ, R248 ;  /* 0x000000ffff127224 */ /* 0x000fc600078e00f8 */
[----:B------:R-:W4:Y:S04]  /*11db0*/  LDL.LU R11, [R1+0x284] ;  /* 0x00028400010b7983 */ /* 0x000f280000300800 */
[----:B------:R-:W4:Y:S01]  /*11dc0*/  LDL.LU R248, [R1+0x288] ;  /* 0x0002880001f87983 */ /* 0x000f220000300800 */
[-C--:B------:R-:W-:Y:S02]  /*11dd0*/  LEA R26, P5, R15, R0.reuse, 0x2 ;  /* 0x000000000f1a7211 */ /* 0x080fe400078a10ff */
[-C--:B------:R-:W-:Y:S01]  /*11de0*/  LEA R30, P6, R249, R0.reuse, 0x2 ;  /* 0x00000000f91e7211 */ /* 0x080fe200078c10ff */
[----:B-1----:R-:W-:Y:S01]  /*11df0*/  IMAD.MOV.U32 R21, RZ, RZ, R27 ;  /* 0x000000ffff157224 */ /* 0x002fe200078e001b */
[----:B------:R-:W-:Y:S02]  /*11e00*/  LEA.HI.X.SX32 R27, R15, R245, 0x2, P5 ;  /* 0x000000f50f1b7211 */ /* 0x000fe400028f16ff */
[----:B------:R-:W-:-:S02]  /*11e10*/  LEA R12, P1, R16, R0, 0x2 ;  /* 0x00000000100c7211 */ /* 0x000fc400078210ff */
[-C--:B------:R-:W-:Y:S01]  /*11e20*/  LEA.HI.X.SX32 R31, R249, R245.reuse, 0x2, P6 ;  /* 0x000000f5f91f7211 */ /* 0x080fe200030f16ff */
[----:B------:R-:W-:Y:S01]  /*11e30*/  IMAD.MOV.U32 R15, RZ, RZ, R246 ;  /* 0x000000ffff0f7224 */ /* 0x000fe200078e00f6 */
[----:B------:R-:W-:Y:S01]  /*11e40*/  STL.64 [R1+0x190], R26 ;  /* 0x0001901a01007387 */ /* 0x000fe20000100a00 */
[----:B------:R-:W-:Y:S01]  /*11e50*/  IMAD.MOV.U32 R246, RZ, RZ, R250 ;  /* 0x000000fffff67224 */ /* 0x000fe200078e00fa */
[----:B------:R-:W-:Y:S01]  /*11e60*/  LEA.HI.X.SX32 R13, R16, R245, 0x2, P1 ;  /* 0x000000f5100d7211 */ /* 0x000fe200008f16ff */
[----:B------:R-:W-:Y:S01]  /*11e70*/  IMAD.MOV.U32 R249, RZ, RZ, R251 ;  /* 0x000000fffff97224 */ /* 0x000fe200078e00fb */
[----:B------:R-:W4:Y:S01]  /*11e80*/  LDL.LU R250, [R1+0x290] ;  /* 0x0002900001fa7983 */ /* 0x000f220000300800 */
[----:B---3--:R-:W-:-:S03]  /*11e90*/  LEA R24, P2, R8, R0, 0x2 ;  /* 0x0000000008187211 */ /* 0x008fc600078410ff */
[----:B------:R-:W-:Y:S04]  /*11ea0*/  STL.64 [R1+0x198], R30 ;  /* 0x0001981e01007387 */ /* 0x000fe80000100a00 */
[----:B------:R-:W3:Y:S04]  /*11eb0*/  LDL.LU R251, [R1+0x294] ;  /* 0x0002940001fb7983 */ /* 0x000ee80000300800 */
[----:B------:R-:W3:Y:S04]  /*11ec0*/  LDL.LU R16, [R1+0x298] ;  /* 0x0002980001107983 */ /* 0x000ee80000300800 */
[----:B------:R1:W-:Y:S01]  /*11ed0*/  STL.64 [R1+0x1a0], R12 ;  /* 0x0001a00c01007387 */ /* 0x0003e20000100a00 */
[----:B------:R-:W-:-:S02]  /*11ee0*/  LEA.HI.X.SX32 R7, R7, R245, 0x2, P3 ;  /* 0x000000f507077211 */ /* 0x000fc400018f16ff */
[-C--:B-1----:R-:W-:Y:S01]  /*11ef0*/  LEA R12, P1, R25, R0.reuse, 0x2 ;  /* 0x00000000190c7211 */ /* 0x082fe200078210ff */
[----:B------:R-:W-:Y:S01]  /*11f00*/  IMAD.MOV.U32 R13, RZ, RZ, R25 ;  /* 0x000000ffff0d7224 */ /* 0x000fe200078e0019 */
[----:B------:R-:W-:Y:S02]  /*11f10*/  LEA.HI.X.SX32 R25, R8, R245, 0x2, P2 ;  /* 0x000000f508197211 */ /* 0x000fe400010f16ff */
[----:B------:R-:W-:-:S03]  /*11f20*/  LEA R8, P2, R21, R0, 0x2 ;  /* 0x0000000015087211 */ /* 0x000fc600078410ff */
[----:B------:R1:W-:Y:S01]  /*11f30*/  STL.64 [R1+0x1a8], R24 ;  /* 0x0001a81801007387 */ /* 0x0003e20000100a00 */
[-C--:B------:R-:W-:Y:S01]  /*11f40*/  LEA.HI.X.SX32 R13, R13, R245.reuse, 0x2, P1 ;  /* 0x000000f50d0d7211 */ /* 0x080fe200008f16ff */
[----:B-1----:R-:W-:Y:S02]  /*11f50*/  IMAD.MOV.U32 R25, RZ, RZ, R9 ;  /* 0x000000ffff197224 */ /* 0x002fe400078e0009 */
[----:B------:R-:W3:Y:S01]  /*11f60*/  LDL.LU R24, [R1+0x2088] ;  /* 0x0020880001187983 */ /* 0x000ee20000300800 */
[----:B------:R-:W-:Y:S01]  /*11f70*/  IMAD.MOV.U32 R9, RZ, RZ, R21 ;  /* 0x000000ffff097224 */ /* 0x000fe200078e0015 */
[C---:B--2---:R-:W-:Y:S02]  /*11f80*/  LEA R20, P4, R28.reuse, R0, 0x2 ;  /* 0x000000001c147211 */ /* 0x044fe400078810ff */
[----:B------:R-:W-:Y:S02]  /*11f90*/  STL.64 [R1+0x1b0], R6 ;  /* 0x0001b00601007387 */ /* 0x000fe40000100a00 */
[----:B------:R-:W-:-:S02]  /*11fa0*/  LEA.HI.X.SX32 R21, R28, R245, 0x2, P4 ;  /* 0x000000f51c157211 */ /* 0x000fc400020f16ff */
[C---:B------:R-:W-:Y:S01]  /*11fb0*/  LEA R26, P5, R19.reuse, R0, 0x2 ;  /* 0x00000000131a7211 */ /* 0x040fe200078a10ff */
[----:B------:R-:W-:Y:S02]  /*11fc0*/  IMAD.MOV.U32 R28, RZ, RZ, R10 ;  /* 0x000000ffff1c7224 */ /* 0x000fe400078e000a */
[----:B------:R-:W2:Y:S01]  /*11fd0*/  LDL.LU R10, [R1+0x29c] ;  /* 0x00029c00010a7983 */ /* 0x000ea20000300800 */
[-C--:B------:R-:W-:Y:S02]  /*11fe0*/  LEA.HI.X.SX32 R27, R19, R245.reuse, 0x2, P5 ;  /* 0x000000f5131b7211 */ /* 0x080fe400028f16ff */
[----:B------:R-:W-:Y:S01]  /*11ff0*/  LEA.HI.X.SX32 R9, R9, R245, 0x2, P2 ;  /* 0x000000f509097211 */ /* 0x000fe200010f16ff */
[----:B------:R-:W-:Y:S04]  /*12000*/  STL.64 [R1+0x1b8], R20 ;  /* 0x0001b81401007387 */ /* 0x000fe80000100a00 */
[----:B------:R1:W-:Y:S02]  /*12010*/  STL.64 [R1+0x1c0], R26 ;  /* 0x0001c01a01007387 */ /* 0x0003e40000100a00 */
[----:B-1----:R-:W-:-:S02]  /*12020*/  IMAD.MOV.U32 R26, RZ, RZ, R18 ;  /* 0x000000ffff1a7224 */ /* 0x002fc400078e0012 */
[----:B------:R-:W-:Y:S01]  /*12030*/  IMAD.MOV.U32 R27, RZ, RZ, R15 ;  /* 0x000000ffff1b7224 */ /* 0x000fe200078e000f */
[----:B------:R-:W-:-:S04]  /*12040*/  LEA R30, P6, R14, R0, 0x2 ;  /* 0x000000000e1e7211 */ /* 0x000fc800078c10ff */
[----:B------:R-:W-:Y:S02]  /*12050*/  LEA.HI.X.SX32 R31, R14, R245, 0x2, P6 ;  /* 0x000000f50e1f7211 */ /* 0x000fe400030f16ff */
[----:B------:R-:W-:-:S03]  /*12060*/  LEA R6, P3, R17, R0, 0x2 ;  /* 0x0000000011067211 */ /* 0x000fc600078610ff */
[----:B------:R1:W-:Y:S01]  /*12070*/  STL.64 [R1+0x1c8], R30 ;  /* 0x0001c81e01007387 */ /* 0x0003e20000100a00 */
[----:B------:R-:W-:Y:S02]  /*12080*/  LEA.HI.X.SX32 R7, R17, R245, 0x2, P3 ;  /* 0x000000f511077211 */ /* 0x000fe400018f16ff */
[-C--:B------:R-:W-:Y:S01]  /*12090*/  LEA R20, P4, R252, R0.reuse, 0x2 ;  /* 0x00000000fc147211 */ /* 0x080fe200078810ff */
[----:B-1----:R-:W2:Y:S01]  /*120a0*/  LDL.LU.64 R30, [R1+0x2080] ;  /* 0x00208000011e7983 */ /* 0x002ea20000300a00 */
[----:B----4-:R-:W-:-:S03]  /*120b0*/  LEA R18, P5, R22, R0, 0x2 ;  /* 0x0000000016127211 */ /* 0x010fc600078a10ff */
[----:B------:R1:W-:Y:S01]  /*120c0*/  STL.64 [R1+0x1d0], R12 ;  /* 0x0001d00c01007387 */ /* 0x0003e20000100a00 */
[-C--:B------:R-:W-:Y:S02]  /*120d0*/  LEA.HI.X.SX32 R21, R252, R245.reuse, 0x2, P4 ;  /* 0x000000f5fc157211 */ /* 0x080fe400020f16ff */
[----:B------:R-:W-:Y:S01]  /*120e0*/  LEA R14, P6, R29, R0, 0x2 ;  /* 0x000000001d0e7211 */ /* 0x000fe200078c10ff */
[----:B------:R-:W-:Y:S01]  /*120f0*/  STL.64 [R1+0x1d8], R8 ;  /* 0x0001d80801007387 */ /* 0x000fe20000100a00 */
[----:B------:R-:W-:-:S03]  /*12100*/  LEA.HI.X.SX32 R19, R22, R245, 0x2, P5 ;  /* 0x000000f516137211 */ /* 0x000fc600028f16ff */
[----:B------:R-:W4:Y:S01]  /*12110*/  LDL.LU R17, [R1+0x2a8] ;  /* 0x0002a80001117983 */ /* 0x000f220000300800 */
[----:B------:R-:W-:-:S03]  /*12120*/  LEA.HI.X.SX32 R15, R29, R245, 0x2, P6 ;  /* 0x000000f51d0f7211 */ /* 0x000fc600030f16ff */
[----:B------:R-:W-:Y:S04]  /*12130*/  STL.64 [R1+0x1e0], R6 ;  /* 0x0001e00601007387 */ /* 0x000fe80000100a00 */
[----:B------:R-:W4:Y:S04]  /*12140*/  LDL.LU R252, [R1+0x2b0] ;  /* 0x0002b00001fc7983 */ /* 0x000f280000300800 */
[----:B------:R1:W-:Y:S02]  /*12150*/  STL.64 [R1+0x1e8], R20 ;  /* 0x0001e81401007387 */ /* 0x0003e40000100a00 */
[----:B-1----:R-:W-:-:S04]  /*12160*/  LEA R12, P1, R23, R0, 0x2 ;  /* 0x00000000170c7211 */ /* 0x002fc800078210ff */
[-C--:B------:R-:W-:Y:S02]  /*12170*/  LEA.HI.X.SX32 R13, R23, R245.reuse, 0x2, P1 ;  /* 0x000000f5170d7211 */ /* 0x080fe400008f16ff */
[-C--:B------:R-:W-:Y:S02]  /*12180*/  LEA R20, P4, R25, R0.reuse, 0x2 ;  /* 0x0000000019147211 */ /* 0x080fe400078810ff */
[CC--:B------:R-:W-:Y:S01]  /*12190*/  LEA R8, P2, R11.reuse, R0.reuse, 0x2 ;  /* 0x000000000b087211 */ /* 0x0c0fe200078410ff */
[----:B------:R-:W-:Y:S02]  /*121a0*/  IMAD.MOV.U32 R21, RZ, RZ, R25 ;  /* 0x000000ffff157224 */ /* 0x000fe400078e0019 */
[----:B------:R-:W4:Y:S01]  /*121b0*/  LDL.LU R25, [R1+0x2b4] ;  /* 0x0002b40001197983 */ /* 0x000f220000300800 */
[C---:B------:R-:W-:Y:S02]  /*121c0*/  LEA R6, P3, R248.reuse, R0, 0x2 ;  /* 0x00000000f8067211 */ /* 0x040fe400078610ff */
[-C--:B------:R-:W-:Y:S01]  /*121d0*/  LEA.HI.X.SX32 R9, R11, R245.reuse, 0x2, P2 ;  /* 0x000000f50b097211 */ /* 0x080fe200010f16ff */
[----:B------:R-:W4:Y:S01]  /*121e0*/  LDL.LU R22, [R1+0x2b8] ;  /* 0x0002b80001167983 */ /* 0x000f220000300800 */
[----:B------:R-:W-:-:S03]  /*121f0*/  LEA.HI.X.SX32 R7, R248, R245, 0x2, P3 ;  /* 0x000000f5f8077211 */ /* 0x000fc600018f16ff */
[----:B------:R-:W-:Y:S01]  /*12200*/  STL.64 [R1+0x1f0], R18 ;  /* 0x0001f01201007387 */ /* 0x000fe20000100a00 */
[----:B------:R-:W-:-:S03]  /*12210*/  IMAD.MOV.U32 R11, RZ, RZ, R246 ;  /* 0x000000ffff0b7224 */ /* 0x000fc600078e00f6 */
[----:B------:R-:W-:Y:S04]  /*12220*/  STL.64 [R1+0x1f8], R14 ;  /* 0x0001f80e01007387 */ /* 0x000fe80000100a00 */
[----:B------:R-:W4:Y:S04]  /*12230*/  LDL.LU R23, [R1+0x2bc] ;  /* 0x0002bc0001177983 */ /* 0x000f280000300800 */
[----:B------:R-:W-:Y:S04]  /*12240*/  STL.64 [R1+0x200], R12 ;  /* 0x0002000c01007387 */ /* 0x000fe80000100a00 */
[----:B------:R1:W-:Y:S04]  /*12250*/  STL.64 [R1+0x208], R8 ;  /* 0x0002080801007387 */ /* 0x0003e80000100a00 */
[----:B------:R-:W4:Y:S04]  /*12260*/  LDL.LU R246, [R1+0x2c0] ;  /* 0x0002c00001f67983 */ /* 0x000f280000300800 */
[----:B------:R1:W-:Y:S02]  /*12270*/  STL.64 [R1+0x210], R6 ;  /* 0x0002100601007387 */ /* 0x0003e40000100a00 */
[----:B-1----:R-:W-:-:S02]  /*12280*/  IMAD.MOV.U32 R9, RZ, RZ, R249 ;  /* 0x000000ffff097224 */ /* 0x002fc400078e00f9 */
[----:B------:R-:W4:Y:S01]  /*12290*/  LDL.LU R249, [R1+0x2c4] ;  /* 0x0002c40001f97983 */ /* 0x000f220000300800 */
[----:B------:R-:W-:-:S03]  /*122a0*/  IMAD.MOV.U32 R8, RZ, RZ, R247 ;  /* 0x000000ffff087224 */ /* 0x000fc600078e00f7 */
[----:B------:R-:W4:Y:S04]  /*122b0*/  LDL.LU R247, [R1+0x2d0] ;  /* 0x0002d00001f77983 */ /* 0x000f280000300800 */
[----:B------:R-:W4:Y:S04]  /*122c0*/  LDL.LU R6, [R1+0x2d4] ;  /* 0x0002d40001067983 */ /* 0x000f280000300800 */
[----:B------:R-:W4:Y:S01]  /*122d0*/  LDL.LU R248, [R1+0x2e0] ;  /* 0x0002e00001f87983 */ /* 0x000f220000300800 */
[----:B------:R-:W-:-:S03]  /*122e0*/  IMAD.MOV.U32 R7, RZ, RZ, R244 ;  /* 0x000000ffff077224 */ /* 0x000fc600078e00f4 */
[----:B------:R-:W4:Y:S01]  /*122f0*/  LDL.LU R244, [R1+0x2e4] ;  /* 0x0002e40001f47983 */ /* 0x000f220000300800 */
[-C--:B------:R-:W-:Y:S01]  /*12300*/  LEA.HI.X.SX32 R21, R21, R245.reuse, 0x2, P4 ;  /* 0x000000f515157211 */ /* 0x080fe200020f16ff */
[----:B------:R-:W-:Y:S01]  /*12310*/  IMAD.MOV.U32 R19, RZ, RZ, R28 ;  /* 0x000000ffff137224 */ /* 0x000fe200078e001c */
[-C--:B------:R-:W-:Y:S01]  /*12320*/  LEA R18, P5, R250, R0.reuse, 0x2 ;  /* 0x00000000fa127211 */ /* 0x080fe200078a10ff */
[----:B------:R-:W-:Y:S01]  /*12330*/  IMAD.MOV.U32 R15, RZ, RZ, R26 ;  /* 0x000000ffff0f7224 */ /* 0x000fe200078e001a */
[-C--:B---3--:R-:W-:Y:S01]  /*12340*/  LEA R14, P6, R251, R0.reuse, 0x2 ;  /* 0x00000000fb0e7211 */ /* 0x088fe200078c10ff */
[----:B------:R1:W-:Y:S01]  /*12350*/  STL.64 [R1+0x218], R20 ;  /* 0x0002181401007387 */ /* 0x0003e20000100a00 */
[----:B------:R-:W-:Y:S02]  /*12360*/  IMAD.MOV.U32 R13, RZ, RZ, R27 ;  /* 0x000000ffff0d7224 */ /* 0x000fe400078e001b */
[----:B------:R-:W-:Y:S01]  /*12370*/  LEA R26, P3, R15, R0, 0x2 ;  /* 0x000000000f1a7211 */ /* 0x000fe200078610ff */
[----:B------:R-:W-:Y:S01]  /*12380*/  IMAD.MOV.U32 R27, RZ, RZ, R15 ;  /* 0x000000ffff1b7224 */ /* 0x000fe200078e000f */
[----:B------:R-:W-:-:S02]  /*12390*/  LEA.HI.X.SX32 R15, R251, R245, 0x2, P6 ;  /* 0x000000f5fb0f7211 */ /* 0x000fc400030f16ff */
[-C--:B-1----:R-:W-:Y:S01]  /*123a0*/  LEA R20, P4, R19, R0.reuse, 0x2 ;  /* 0x0000000013147211 */ /* 0x082fe200078810ff */
[----:B------:R-:W-:Y:S01]  /*123b0*/  IMAD.MOV.U32 R21, RZ, RZ, R19 ;  /* 0x000000ffff157224 */ /* 0x000fe200078e0013 */
[----:B------:R-:W-:Y:S02]  /*123c0*/  LEA.HI.X.SX32 R19, R250, R245, 0x2, P5 ;  /* 0x000000f5fa137211 */ /* 0x000fe400028f16ff */
[----:B------:R-:W3:Y:S01]  /*123d0*/  LDL.LU R250, [R1+0x324] ;  /* 0x0003240001fa7983 */ /* 0x000ee20000300800 */
[----:B------:R-:W-:-:S03]  /*123e0*/  LEA R12, P1, R16, R0, 0x2 ;  /* 0x00000000100c7211 */ /* 0x000fc600078210ff */
[----:B------:R-:W-:Y:S01]  /*123f0*/  STL.64 [R1+0x220], R18 ;  /* 0x0002201201007387 */ /* 0x000fe20000100a00 */
[----:B--2---:R-:W-:-:S03]  /*12400*/  LEA R28, P2, R10, R0, 0x2 ;  /* 0x000000000a1c7211 */ /* 0x004fc600078410ff */
[----:B------:R-:W2:Y:S01]  /*12410*/  LDL.LU R251, [R1+0x32c] ;  /* 0x00032c0001fb7983 */ /* 0x000ea20000300800 */
[----:B------:R-:W-:-:S03]  /*12420*/  LEA.HI.X.SX32 R29, R10, R245, 0x2, P2 ;  /* 0x000000f50a1d7211 */ /* 0x000fc600010f16ff */
[----:B------:R1:W-:Y:S01]  /*12430*/  STL.64 [R1+0x228], R14 ;  /* 0x0002280e01007387 */ /* 0x0003e20000100a00 */
[-C--:B------:R-:W-:Y:S02]  /*12440*/  LEA.HI.X.SX32 R27, R27, R245.reuse, 0x2, P3 ;  /* 0x000000f51b1b7211 */ /* 0x080fe400018f16ff */
[-C--:B------:R-:W-:Y:S02]  /*12450*/  LEA.HI.X.SX32 R21, R21, R245.reuse, 0x2, P4 ;  /* 0x000000f515157211 */ /* 0x080fe400020f16ff */
[----:B-1----:R-:W-:Y:S01]  /*12460*/  LEA R14, P6, R13, R0, 0x2 ;  /* 0x000000000d0e7211 */ /* 0x002fe200078c10ff */
[----:B------:R-:W-:Y:S01]  /*12470*/  IMAD.MOV.U32 R15, RZ, RZ, R13 ;  /* 0x000000ffff0f7224 */ /* 0x000fe200078e000d */
[----:B------:R-:W-:-:S05]  /*12480*/  LEA.HI.X.SX32 R13, R16, R245, 0x2, P1 ;  /* 0x000000f5100d7211 */ /* 0x000fca00008f16ff */
[----:B------:R-:W-:Y:S01]  /*12490*/  STL.64 [R1+0x230], R12 ;  /* 0x0002300c01007387 */ /* 0x000fe20000100a00 */
[----:B------:R-:W-:-:S03]  /*124a0*/  LEA.HI.X.SX32 R15, R15, R245, 0x2, P6 ;  /* 0x000000f50f0f7211 */ /* 0x000fc600030f16ff */
[----:B------:R1:W-:Y:S01]  /*124b0*/  STL.64 [R1+0x238], R28 ;  /* 0x0002381c01007387 */ /* 0x0003e20000100a00 */
[----:B------:R-:W-:-:S03]  /*124c0*/  IMAD.MOV.U32 R16, RZ, RZ, R11 ;  /* 0x000000ffff107224 */ /* 0x000fc600078e000b */
[----:B-1----:R-:W2:Y:S04]  /*124d0*/  LDL.LU.64 R28, [R1+0x2078] ;  /* 0x00207800011c7983 */ /* 0x002ea80000300a00 */
[----:B------:R1:W-:Y:S04]  /*124e0*/  STL.64 [R1+0x240], R26 ;  /* 0x0002401a01007387 */ /* 0x0003e80000100a00 */
[----:B------:R1:W-:Y:S01]  /*124f0*/  STL.64 [R1+0x248], R20 ;  /* 0x0002481401007387 */ /* 0x0003e20000100a00 */
[----:B----4-:R-:W-:-:S04]  /*12500*/  LEA R18, P5, R17, R0, 0x2 ;  /* 0x0000000011127211 */ /* 0x010fc800078a10ff */
[----:B------:R-:W-:Y:S02]  /*12510*/  LEA.HI.X.SX32 R19, R17, R245, 0x2, P5 ;  /* 0x000000f511137211 */ /* 0x000fe400028f16ff */
[----:B------:R-:W4:Y:S01]  /*12520*/  LDL.LU R17, [R1+0x33c] ;  /* 0x00033c0001117983 */ /* 0x000f220000300800 */
[----:B------:R-:W-:-:S03]  /*12530*/  LEA R12, P1, R252, R0, 0x2 ;  /* 0x00000000fc0c7211 */ /* 0x000fc600078210ff */
[----:B------:R1:W-:Y:S01]  /*12540*/  STL.64 [R1+0x250], R18 ;  /* 0x0002501201007387 */ /* 0x0003e20000100a00 */
[----:B------:R-:W-:Y:S01]  /*12550*/  LEA.HI.X.SX32 R13, R252, R245, 0x2, P1 ;  /* 0x000000f5fc0d7211 */ /* 0x000fe200008f16ff */
[----:B------:R-:W-:Y:S02]  /*12560*/  IMAD.MOV.U32 R252, RZ, RZ, R3 ;  /* 0x000000fffffc7224 */ /* 0x000fe400078e0003 */
[----:B------:R1:W-:Y:S04]  /*12570*/  STL.64 [R1+0x270], R14 ;  /* 0x0002700e01007387 */ /* 0x0003e80000100a00 */
[----:B------:R-:W4:Y:S01]  /*12580*/  LDL.LU R3, [R1+0x344] ;  /* 0x0003440001037983 */ /* 0x000f220000300800 */
[-C--:B------:R-:W-:Y:S02]  /*12590*/  LEA R10, P2, R25, R0.reuse, 0x2 ;  /* 0x00000000190a7211 */ /* 0x080fe400078410ff */
[----:B-1----:R-:W-:-:S02]  /*125a0*/  LEA R26, P3, R22, R0, 0x2 ;  /* 0x00000000161a7211 */ /* 0x002fc400078610ff */
[-C--:B------:R-:W-:Y:S02]  /*125b0*/  LEA.HI.X.SX32 R11, R25, R245.reuse, 0x2, P2 ;  /* 0x000000f5190b7211 */ /* 0x080fe400010f16ff */
        /* <DEDUP_REMOVED lines=8> */
[----:B------:R-:W-:-:S03]  /*12640*/  LEA.HI.X.SX32 R19, R246, R245, 0x2, P5 ;  /* 0x000000f5f6137211 */ /* 0x000fc600028f16ff */
[----:B------:R-:W4:Y:S01]  /*12650*/  LDL.LU R25, [R1+0x35c] ;  /* 0x00035c0001197983 */ /* 0x000f220000300800 */
[----:B------:R-:W-:-:S03]  /*12660*/  LEA R14, P6, R249, R0, 0x2 ;  /* 0x00000000f90e7211 */ /* 0x000fc600078c10ff */
[----:B------:R1:W-:Y:S02]  /*12670*/  STL.64 [R1+0x2f0], R18 ;  /* 0x0002f01201007387 */ /* 0x0003e40000100a00 */
[-C--:B-1----:R-:W-:Y:S02]  /*12680*/  LEA R12, P1, R247, R0.reuse, 0x2 ;  /* 0x00000000f70c7211 */ /* 0x082fe400078210ff */
[-C--:B------:R-:W-:Y:S02]  /*12690*/  LEA.HI.X.SX32 R15, R249, R245.reuse, 0x2, P6 ;  /* 0x000000f5f90f7211 */ /* 0x080fe400030f16ff */
[----:B------:R-:W-:Y:S01]  /*126a0*/  LEA.HI.X.SX32 R13, R247, R245, 0x2, P1 ;  /* 0x000000f5f70d7211 */ /* 0x000fe200008f16ff */
[----:B------:R-:W4:Y:S04]  /*126b0*/  LDL.LU R19, [R1+0x364] ;  /* 0x0003640001137983 */ /* 0x000f280000300800 */
[----:B------:R-:W4:Y:S04]  /*126c0*/  LDL.LU R246, [R1+0x36c] ;  /* 0x00036c0001f67983 */ /* 0x000f280000300800 */
[----:B------:R-:W4:Y:S04]  /*126d0*/  LDL.LU R249, [R1+0x374] ;  /* 0x0003740001f97983 */ /* 0x000f280000300800 */
[----:B------:R1:W-:Y:S01]  /*126e0*/  STL.64 [R1+0x2f8], R14 ;  /* 0x0002f80e01007387 */ /* 0x0003e20000100a00 */
[----:B------:R-:W-:Y:S01]  /*126f0*/  LEA R10, P2, R6, R0, 0x2 ;  /* 0x00000000060a7211 */ /* 0x000fe200078410ff */
[----:B-1----:R-:W-:-:S02]  /*12700*/  IMAD.MOV.U32 R15, RZ, RZ, R8 ;  /* 0x000000ffff0f7224 */ /* 0x002fc400078e0008 */
[----:B------:R-:W-:Y:S02]  /*12710*/  IMAD.MOV.U32 R8, RZ, RZ, R5 ;  /* 0x000000ffff087224 */ /* 0x000fe400078e0005 */
[----:B------:R-:W4:Y:S04]  /*12720*/  LDL.LU R5, [R1+0x37c] ;  /* 0x00037c0001057983 */ /* 0x000f280000300800 */
[----:B------:R1:W-:Y:S04]  /*12730*/  STL.64 [R1+0x300], R12 ;  /* 0x0003000c01007387 */ /* 0x0003e80000100a00 */
[----:B------:R-:W4:Y:S01]  /*12740*/  LDL.LU R247, [R1+0x384] ;  /* 0x0003840001f77983 */ /* 0x000f220000300800 */
[----:B------:R-:W-:Y:S01]  /*12750*/  LEA R26, P3, R248, R0, 0x2 ;  /* 0x00000000f81a7211 */ /* 0x000fe200078610ff */
[----:B------:R-:W-:Y:S01]  /*12760*/  IMAD.MOV.U32 R21, RZ, RZ, R16 ;  /* 0x000000ffff157224 */ /* 0x000fe200078e0010 */
[-C--:B------:R-:W-:Y:S01]  /*12770*/  LEA.HI.X.SX32 R11, R6, R245.reuse, 0x2, P2 ;  /* 0x000000f5060b7211 */ /* 0x080fe200010f16ff */
[----:B------:R-:W4:Y:S01]  /*12780*/  LDL.LU R18, [R1+0x38c] ;  /* 0x00038c0001127983 */ /* 0x000f220000300800 */
[----:B------:R-:W-:-:S03]  /*12790*/  LEA.HI.X.SX32 R27, R248, R245, 0x2, P3 ;  /* 0x000000f5f81b7211 */ /* 0x000fc600018f16ff */
[----:B------:R-:W4:Y:S01]  /*127a0*/  LDL.LU R16, [R1+0x394] ;  /* 0x0003940001107983 */ /* 0x000f220000300800 */
[----:B------:R-:W-:Y:S01]  /*127b0*/  IMAD.MOV.U32 R248, RZ, RZ, R252 ;  /* 0x000000fffff87224 */ /* 0x000fe200078e00fc */
[----:B-1----:R-:W-:Y:S01]  /*127c0*/  LEA R12, P1, R9, R0, 0x2 ;  /* 0x00000000090c7211 */ /* 0x002fe200078210ff */
[----:B------:R-:W-:Y:S01]  /*127d0*/  IMAD.MOV.U32 R13, RZ, RZ, R9 ;  /* 0x000000ffff0d7224 */ /* 0x000fe200078e0009 */
[----:B------:R-:W-:Y:S04]  /*127e0*/  STL.64 [R1+0x308], R10 ;  /* 0x0003080a01007387 */ /* 0x000fe80000100a00 */
[----:B------:R-:W4:Y:S04]  /*127f0*/  LDL.LU R252, [R1+0x39c] ;  /* 0x00039c0001fc7983 */ /* 0x000f280000300800 */
[----:B------:R-:W4:Y:S01]  /*12800*/  LDL.LU R9, [R1+0x3a4] ;  /* 0x0003a40001097983 */ /* 0x000f220000300800 */
[----:B------:R-:W-:-:S03]  /*12810*/  IMAD.MOV.U32 R6, RZ, RZ, R7 ;  /* 0x000000ffff067224 */ /* 0x000fc600078e0007 */
[----:B------:R-:W-:Y:S04]  /*12820*/  STL.64 [R1+0x310], R26 ;  /* 0x0003101a01007387 */ /* 0x000fe80000100a00 */
[----:B------:R-:W4:Y:S01]  /*12830*/  LDL.LU R7, [R1+0x3ac] ;  /* 0x0003ac0001077983 */ /* 0x000f220000300800 */
[----:B------:R-:W-:-:S04]  /*12840*/  LEA R22, P4, R244, R0, 0x2 ;  /* 0x00000000f4167211 */ /* 0x000fc800078810ff */
[----:B------:R-:W-:Y:S02]  /*12850*/  LEA.HI.X.SX32 R23, R244, R245, 0x2, P4 ;  /* 0x000000f5f4177211 */ /* 0x000fe400020f16ff */
[----:B------:R-:W4:Y:S01]  /*12860*/  LDL.LU R244, [R1+0x3b4] ;  /* 0x0003b40001f47983 */ /* 0x000f220000300800 */
[----:B---3--:R-:W-:-:S03]  /*12870*/  LEA R20, P5, R250, R0, 0x2 ;  /* 0x00000000fa147211 */ /* 0x008fc600078a10ff */
[----:B------:R1:W-:Y:S01]  /*12880*/  STL.64 [R1+0x318], R22 ;  /* 0x0003181601007387 */ /* 0x0003e20000100a00 */
[-C--:B--2---:R-:W-:Y:S02]  /*12890*/  LEA R14, P6, R251, R0.reuse, 0x2 ;  /* 0x00000000fb0e7211 */ /* 0x084fe400078c10ff */
[-C--:B------:R-:W-:Y:S02]  /*128a0*/  LEA.HI.X.SX32 R13, R13, R245.reuse, 0x2, P1 ;  /* 0x000000f50d0d7211 */ /* 0x080fe400008f16ff */
[----:B-1----:R-:W-:Y:S01]  /*128b0*/  LEA R22, P4, R21, R0, 0x2 ;  /* 0x0000000015167211 */ /* 0x002fe200078810ff */
[----:B------:R-:W-:Y:S01]  /*128c0*/  IMAD.MOV.U32 R23, RZ, RZ, R21 ;  /* 0x000000ffff177224 */ /* 0x000fe200078e0015 */
[-C--:B------:R-:W-:Y:S02]  /*128d0*/  LEA.HI.X.SX32 R21, R250, R245.reuse, 0x2, P5 ;  /* 0x000000f5fa157211 */ /* 0x080fe400028f16ff */
[----:B------:R-:W2:Y:S04]  /*128e0*/  LDL.LU R250, [R1+0x3bc] ;  /* 0x0003bc0001fa7983 */ /* 0x000ea80000300800 */
[----:B------:R1:W-:Y:S01]  /*128f0*/  STL.64 [R1+0x320], R20 ;  /* 0x0003201401007387 */ /* 0x0003e20000100a00 */
[----:B------:R-:W-:-:S02]  /*12900*/  LEA.HI.X.SX32 R23, R23, R245, 0x2, P4 ;  /* 0x000000f517177211 */ /* 0x000fc400020f16ff */
[-C--:B-1----:R-:W-:Y:S01]  /*12910*/  LEA R20, P5, R15, R0.reuse, 0x2 ;  /* 0x000000000f147211 */ /* 0x082fe200078a10ff */
[----:B------:R-:W-:Y:S01]  /*12920*/  IMAD.MOV.U32 R21, RZ, RZ, R15 ;  /* 0x000000ffff157224 */ /* 0x000fe200078e000f */
[-C--:B------:R-:W-:Y:S02]  /*12930*/  LEA.HI.X.SX32 R15, R251, R245.reuse, 0x2, P6 ;  /* 0x000000f5fb0f7211 */ /* 0x080fe400030f16ff */
[----:B------:R-:W3:Y:S02]  /*12940*/  LDL.LU R251, [R1+0x3c4] ;  /* 0x0003c40001fb7983 */ /* 0x000ee40000300800 */
[----:B------:R-:W-:Y:S02]  /*12950*/  LEA.HI.X.SX32 R21, R21, R245, 0x2, P5 ;  /* 0x000000f515157211 */ /* 0x000fe400028f16ff */
[----:B------:R-:W-:Y:S04]  /*12960*/  STL.64 [R1+0x328], R14 ;  /* 0x0003280e01007387 */ /* 0x000fe80000100a00 */
[----:B------:R-:W-:Y:S01]  /*12970*/  STL.64 [R1+0x330], R12 ;  /* 0x0003300c01007387 */ /* 0x000fe20000100a00 */
[----:B----4-:R-:W-:-:S04]  /*12980*/  LEA R10, P2, R17, R0, 0x2 ;  /* 0x00000000110a7211 */ /* 0x010fc800078410ff */
[----:B------:R-:W-:Y:S02]  /*12990*/  LEA.HI.X.SX32 R11, R17, R245, 0x2, P2 ;  /* 0x000000f5110b7211 */ /* 0x000fe400010f16ff */
[----:B------:R-:W-:-:S04]  /*129a0*/  LEA R26, P3, R3, R0, 0x2 ;  /* 0x00000000031a7211 */ /* 0x000fc800078610ff */
[----:B------:R-:W-:Y:S01]  /*129b0*/  LEA.HI.X.SX32 R27, R3, R245, 0x2, P3 ;  /* 0x000000f5031b7211 */ /* 0x000fe200018f16ff */
[----:B------:R-:W-:Y:S01]  /*129c0*/  STL.64 [R1+0x338], R10 ;  /* 0x0003380a01007387 */ /* 0x000fe20000100a00 */
[----:B------:R-:W-:-:S03]  /*129d0*/  IMAD.MOV.U32 R17, RZ, RZ, R2 ;  /* 0x000000ffff117224 */ /* 0x000fc600078e0002 */
[----:B------:R1:W-:Y:S04]  /*129e0*/  STL.64 [R1+0x340], R26 ;  /* 0x0003401a01007387 */ /* 0x0003e80000100a00 */
[----:B-1----:R-:W4:Y:S04]  /*129f0*/  LDL.LU.64 R26, [R1+0x2070] ;  /* 0x00207000011a7983 */ /* 0x002f280000300a00 */
[----:B------:R1:W-:Y:S04]  /*12a00*/  STL.64 [R1+0x348], R22 ;  /* 0x0003481601007387 */ /* 0x0003e80000100a00 */
[----:B------:R1:W-:Y:S01]  /*12a10*/  STL.64 [R1+0x350], R20 ;  /* 0x0003501401007387 */ /* 0x0003e20000100a00 */
[----:B------:R-:W-:-:S04]  /*12a20*/  LEA R14, P6, R25, R0, 0x2 ;  /* 0x00000000190e7211 */ /* 0x000fc800078c10ff */
[-C--:B------:R-:W-:Y:S02]  /*12a30*/  LEA.HI.X.SX32 R15, R25, R245.reuse, 0x2, P6 ;  /* 0x000000f5190f7211 */ /* 0x080fe400030f16ff */
[----:B------:R-:W4:Y:S04]  /*12a40*/  LDL.LU R25, [R1+0x2068] ;  /* 0x0020680001197983 */ /* 0x000f280000300800 */
[----:B------:R1:W-:Y:S01]  /*12a50*/  STL.64 [R1+0x358], R14 ;  /* 0x0003580e01007387 */ /* 0x0003e20000100a00 */
[CC--:B------:R-:W-:Y:S02]  /*12a60*/  LEA R12, P1, R19.reuse, R0.reuse, 0x2 ;  /* 0x00000000130c7211 */ /* 0x0c0fe400078210ff */
[----:B------:R-:W-:Y:S02]  /*12a70*/  LEA R10, P2, R246, R0, 0x2 ;  /* 0x00000000f60a7211 */ /* 0x000fe400078410ff */
[----:B------:R-:W-:-:S02]  /*12a80*/  LEA.HI.X.SX32 R13, R19, R245, 0x2, P1 ;  /* 0x000000f5130d7211 */ /* 0x000fc400008f16ff */
[CC--:B------:R-:W-:Y:S02]  /*12a90*/  LEA R2, P3, R249.reuse, R0.reuse, 0x2 ;  /* 0x00000000f9027211 */ /* 0x0c0fe400078610ff */
[-C--:B------:R-:W-:Y:S02]  /*12aa0*/  LEA.HI.X.SX32 R11, R246, R245.reuse, 0x2, P2 ;  /* 0x000000f5f60b7211 */ /* 0x080fe400010f16ff */
[----:B------:R-:W-:Y:S01]  /*12ab0*/  LEA.HI.X.SX32 R3, R249, R245, 0x2, P3 ;  /* 0x000000f5f9037211 */ /* 0x000fe200018f16ff */
[----:B------:R1:W-:Y:S04]  /*12ac0*/  STL.64 [R1+0x360], R12 ;  /* 0x0003600c01007387 */ /* 0x0003e80000100a00 */
[----:B------:R-:W-:Y:S01]  /*12ad0*/  STL.64 [R1+0x368], R10 ;  /* 0x0003680a01007387 */ /* 0x000fe20000100a00 */
[----:B-1----:R-:W-:-:S04]  /*12ae0*/  LEA R22, P4, R5, R0, 0x2 ;  /* 0x0000000005167211 */ /* 0x002fc800078810ff */
[-C--:B------:R-:W-:Y:S02]  /*12af0*/  LEA.HI.X.SX32 R23, R5, R245.reuse, 0x2, P4 ;  /* 0x000000f505177211 */ /* 0x080fe400020f16ff */
[CC--:B------:R-:W-:Y:S01]  /*12b00*/  LEA R20, P5, R247.reuse, R0.reuse, 0x2 ;  /* 0x00000000f7147211 */ /* 0x0c0fe200078a10ff */
[----:B------:R-:W-:Y:S03]  /*12b10*/  STL.64 [R1+0x370], R2 ;  /* 0x0003700201007387 */ /* 0x000fe60000100a00 */
[----:B------:R-:W-:Y:S01]  /*12b20*/  LEA.HI.X.SX32 R21, R247, R245, 0x2, P5 ;  /* 0x000000f5f7157211 */ /* 0x000fe200028f16ff */
[----:B------:R1:W-:Y:S01]  /*12b30*/  STL.64 [R1+0x378], R22 ;  /* 0x0003781601007387 */ /* 0x0003e20000100a00 */
[-C--:B------:R-:W-:Y:S02]  /*12b40*/  LEA R14, P6, R18, R0.reuse, 0x2 ;  /* 0x00000000120e7211 */ /* 0x080fe400078c10ff */
[----:B------:R-:W-:-:S02]  /*12b50*/  LEA R12, P1, R16, R0, 0x2 ;  /* 0x00000000100c7211 */ /* 0x000fc400078210ff */
[-C--:B------:R-:W-:Y:S02]  /*12b60*/  LEA.HI.X.SX32 R15, R18, R245.reuse, 0x2, P6 ;  /* 0x000000f5120f7211 */ /* 0x080fe400030f16ff */
[-C--:B------:R-:W-:Y:S01]  /*12b70*/  LEA.HI.X.SX32 R13, R16, R245.reuse, 0x2, P1 ;  /* 0x000000f5100d7211 */ /* 0x080fe200008f16ff */
[----:B-1----:R-:W4:Y:S04]  /*12b80*/  LDL.LU.64 R22, [R1+0x2060] ;  /* 0x0020600001167983 */ /* 0x002f280000300a00 */
[----:B------:R1:W-:Y:S01]  /*12b90*/  STL.64 [R1+0x380], R20 ;  /* 0x0003801401007387 */ /* 0x0003e20000100a00 */
[CC--:B------:R-:W-:Y:S02]  /*12ba0*/  LEA R10, P2, R252.reuse, R0.reuse, 0x2 ;  /* 0x00000000fc0a7211 */ /* 0x0c0fe400078410ff */
[C---:B------:R-:W-:Y:S01]  /*12bb0*/  LEA R2, P3, R9.reuse, R0, 0x2 ;  /* 0x0000000009027211 */ /* 0x040fe200078610ff */
[----:B------:R-:W-:Y:S01]  /*12bc0*/  IMAD.MOV.U32 R249, RZ, RZ, R4 ;  /* 0x000000fffff97224 */ /* 0x000fe200078e0004 */
[-C--:B------:R-:W-:Y:S01]  /*12bd0*/  LEA.HI.X.SX32 R11, R252, R245.reuse, 0x2, P2 ;  /* 0x000000f5fc0b7211 */ /* 0x080fe200010f16ff */
[----:B-1----:R-:W4:Y:S04]  /*12be0*/  LDL.LU R20, [R1+0x3f4] ;  /* 0x0003f40001147983 */ /* 0x002f280000300800 */
[----:B------:R-:W4:Y:S04]  /*12bf0*/  LDL.LU R21, [R1+0x3fc] ;  /* 0x0003fc0001157983 */ /* 0x000f280000300800 */
[----:B------:R-:W4:Y:S01]  /*12c00*/  LDL.LU R18, [R1+0x404] ;  /* 0x0004040001127983 */ /* 0x000f220000300800 */
[----:B------:R-:W-:-:S03]  /*12c10*/  LEA.HI.X.SX32 R3, R9, R245, 0x2, P3 ;  /* 0x000000f509037211 */ /* 0x000fc600018f16ff */
[----:B------:R-:W-:Y:S01]  /*12c20*/  STL.64 [R1+0x388], R14 ;  /* 0x0003880e01007387 */ /* 0x000fe20000100a00 */
[----:B------:R-:W-:-:S03]  /*12c30*/  LEA R4, P4, R7, R0, 0x2 ;  /* 0x0000000007047211 */ /* 0x000fc600078810ff */
[----:B------:R-:W4:Y:S04]  /*12c40*/  LDL.LU R19, [R1+0x40c] ;  /* 0x00040c0001137983 */ /* 0x000f280000300800 */
[----:B------:R-:W4:Y:S04]  /*12c50*/  LDL.LU R16, [R1+0x414] ;  /* 0x0004140001107983 */ /* 0x000f280000300800 */
[----:B------:R1:W-:Y:S01]  /*12c60*/  STL.64 [R1+0x390], R12 ;  /* 0x0003900c01007387 */ /* 0x0003e20000100a00 */
[----:B------:R-:W-:Y:S01]  /*12c70*/  LEA.HI.X.SX32 R5, R7, R245, 0x2, P4 ;  /* 0x000000f507057211 */ /* 0x000fe200020f16ff */
[----:B-1----:R-:W-:-:S02]  /*12c80*/  IMAD.MOV.U32 R13, RZ, RZ, R17 ;  /* 0x000000ffff0d7224 */ /* 0x002fc400078e0011 */
[----:B------:R-:W4:Y:S04]  /*12c90*/  LDL.LU R17, [R1+0x41c] ;  /* 0x00041c0001117983 */ /* 0x000f280000300800 */
[----:B------:R-:W4:Y:S04]  /*12ca0*/  LDL.LU R252, [R1+0x424] ;  /* 0x0004240001fc7983 */ /* 0x000f280000300800 */
[----:B------:R-:W-:Y:S04]  /*12cb0*/  STL.64 [R1+0x398], R10 ;  /* 0x0003980a01007387 */ /* 0x000fe80000100a00 */
[----:B------:R1:W-:Y:S01]  /*12cc0*/  STL.64 [R1+0x3a0], R2 ;  /* 0x0003a00201007387 */ /* 0x0003e20000100a00 */
[----:B------:R-:W-:-:S03]  /*12cd0*/  LEA R246, P5, R244, R0, 0x2 ;  /* 0x00000000f4f67211 */ /* 0x000fc600078a10ff */
[----:B-1----:R-:W4:Y:S04]  /*12ce0*/  LDL.LU R2, [R1+0x42c] ;  /* 0x00042c0001027983 */ /* 0x002f280000300800 */
[----:B------:R-:W4:Y:S04]  /*12cf0*/  LDL.LU R3, [R1+0x434] ;  /* 0x0004340001037983 */ /* 0x000f280000300800 */
[----:B------:R1:W-:Y:S01]  /*12d00*/  STL.64 [R1+0x3a8], R4 ;  /* 0x0003a80401007387 */ /* 0x0003e20000100a00 */
[----:B------:R-:W-:-:S03]  /*12d10*/  LEA.HI.X.SX32 R247, R244, R245, 0x2, P5 ;  /* 0x000000f5f4f77211 */ /* 0x000fc600028f16ff */
[----:B-1----:R-:W4:Y:S04]  /*12d20*/  LDL.LU R4, [R1+0x43c] ;  /* 0x00043c0001047983 */ /* 0x002f280000300800 */
[----:B------:R-:W4:Y:S04]  /*12d30*/  LDL.LU R5, [R1+0x444] ;  /* 0x0004440001057983 */ /* 0x000f280000300800 */
[----:B------:R-:W4:Y:S01]  /*12d40*/  LDL.LU R244, [R1+0x44c] ;  /* 0x00044c0001f47983 */ /* 0x000f220000300800 */
[-C--:B--2---:R-:W-:Y:S01]  /*12d50*/  LEA R14, P6, R250, R0.reuse, 0x2 ;  /* 0x00000000fa0e7211 */ /* 0x084fe200078c10ff */
[----:B------:R-:W-:Y:S01]  /*12d60*/  IMAD.MOV.U32 R11, RZ, RZ, R8 ;  /* 0x000000ffff0b7224 */ /* 0x000fe200078e0008 */
[-C--:B------:R-:W-:Y:S01]  /*12d70*/  LEA R10, P2, R8, R0.reuse, 0x2 ;  /* 0x00000000080a7211 */ /* 0x080fe200078410ff */
[----:B------:R-:W-:Y:S01]  /*12d80*/  IMAD.MOV.U32 R9, RZ, RZ, R6 ;  /* 0x000000ffff097224 */ /* 0x000fe200078e0006 */
[-C--:B------:R-:W-:Y:S01]  /*12d90*/  LEA R8, P3, R6, R0.reuse, 0x2 ;  /* 0x0000000006087211 */ /* 0x080fe200078610ff */
[----:B------:R-:W-:Y:S01]  /*12da0*/  IMAD.MOV.U32 R7, RZ, RZ, R248 ;  /* 0x000000ffff077224 */ /* 0x000fe200078e00f8 */
[----:B------:R-:W-:-:S02]  /*12db0*/  LEA R6, P4, R248, R0, 0x2 ;  /* 0x00000000f8067211 */ /* 0x000fc400078810ff */
[----:B------:R-:W2:Y:S01]  /*12dc0*/  LDL.LU R248, [R1+0x454] ;  /* 0x0004540001f87983 */ /* 0x000ea20000300800 */
[----:B------:R-:W-:-:S03]  /*12dd0*/  LEA.HI.X.SX32 R15, R250, R245, 0x2, P6 ;  /* 0x000000f5fa0f7211 */ /* 0x000fc600030f16ff */
[----:B------:R1:W-:Y:S01]  /*12de0*/  STL.64 [R1+0x3b0], R246 ;  /* 0x0003b0f601007387 */ /* 0x0003e20000100a00 */
[-C--:B---3--:R-:W-:Y:S02]  /*12df0*/  LEA R12, P1, R251, R0.reuse, 0x2 ;  /* 0x00000000fb0c7211 */ /* 0x088fe400078210ff */
[-C--:B------:R-:W-:Y:S02]  /*12e00*/  LEA.HI.X.SX32 R11, R11, R245.reuse, 0x2, P2 ;  /* 0x000000f50b0b7211 */ /* 0x080fe400010f16ff */
[----:B-1----:R-:W-:Y:S01]  /*12e10*/  LEA R246, P5, R249, R0, 0x2 ;  /* 0x00000000f9f67211 */ /* 0x002fe200078a10ff */
[----:B------:R-:W-:Y:S02]  /*12e20*/  IMAD.MOV.U32 R247, RZ, RZ, R249 ;  /* 0x000000fffff77224 */ /* 0x000fe400078e00f9 */
[----:B------:R-:W3:Y:S04]  /*12e30*/  LDL.LU R249, [R1+0x45c] ;  /* 0x00045c0001f97983 */ /* 0x000ee80000300800 */
[----:B------:R-:W3:Y:S04]  /*12e40*/  LDL.LU R250, [R1+0x464] ;  /* 0x0004640001fa7983 */ /* 0x000ee80000300800 */
[----:B------:R1:W-:Y:S01]  /*12e50*/  STL.64 [R1+0x3b8], R14 ;  /* 0x0003b80e01007387 */ /* 0x0003e20000100a00 */
[----:B------:R-:W-:-:S02]  /*12e60*/  LEA.HI.X.SX32 R9, R9, R245, 0x2, P3 ;  /* 0x000000f509097211 */ /* 0x000fc400018f16ff */
[-C--:B------:R-:W-:Y:S02]  /*12e70*/  LEA.HI.X.SX32 R7, R7, R245.reuse, 0x2, P4 ;  /* 0x000000f507077211 */ /* 0x080fe400020f16ff */
[----:B-1----:R-:W-:Y:S01]  /*12e80*/  LEA R14, P6, R13, R0, 0x2 ;  /* 0x000000000d0e7211 */ /* 0x002fe200078c10ff */
[----:B------:R-:W-:Y:S01]  /*12e90*/  IMAD.MOV.U32 R15, RZ, RZ, R13 ;  /* 0x000000ffff0f7224 */ /* 0x000fe200078e000d */
[-C--:B------:R-:W-:Y:S02]  /*12ea0*/  LEA.HI.X.SX32 R13, R251, R245.reuse, 0x2, P1 ;  /* 0x000000f5fb0d7211 */ /* 0x080fe400008f16ff */
[----:B------:R-:W3:Y:S01]  /*12eb0*/  LDL.LU R251, [R1+0x46c] ;  /* 0x00046c0001fb7983 */ /* 0x000ee20000300800 */
[----:B------:R-:W-:-:S03]  /*12ec0*/  LEA.HI.X.SX32 R247, R247, R245, 0x2, P5 ;  /* 0x000000f5f7f77211 */ /* 0x000fc600028f16ff */
[----:B------:R4:W-:Y:S01]  /*12ed0*/  STL.64 [R1+0x3c0], R12 ;  /* 0x0003c00c01007387 */ /* 0x0009e20000100a00 */
[----:B------:R-:W-:-:S03]  /*12ee0*/  LEA.HI.X.SX32 R15, R15, R245, 0x2, P6 ;  /* 0x000000f50f0f7211 */ /* 0x000fc600030f16ff */
[----:B------:R1:W-:Y:S04]  /*12ef0*/  STL.64 [R1+0x3c8], R10 ;  /* 0x0003c80a01007387 */ /* 0x0003e80000100a00 */
[----:B------:R1:W-:Y:S04]  /*12f00*/  STL.64 [R1+0x3d0], R8 ;  /* 0x0003d00801007387 */ /* 0x0003e80000100a00 */
[----:B------:R1:W-:Y:S04]  /*12f10*/  STL.64 [R1+0x3d8], R6 ;  /* 0x0003d80601007387 */ /* 0x0003e80000100a00 */
[----:B------:R1:W-:Y:S04]  /*12f20*/  STL.64 [R1+0x3e0], R246 ;  /* 0x0003e0f601007387 */ /* 0x0003e80000100a00 */
[----:B------:R1:W-:Y:S01]  /*12f30*/  STL.64 [R1+0x3e8], R14 ;  /* 0x0003e80e01007387 */ /* 0x0003e20000100a00 */
[----:B----4-:R-:W-:-:S02]  /*12f40*/  LEA R12, P1, R20, R0, 0x2 ;  /* 0x00000000140c7211 */ /* 0x010fc400078210ff */
[CC--:B-1----:R-:W-:Y:S02]  /*12f50*/  LEA R10, P2, R21.reuse, R0.reuse, 0x2 ;  /* 0x00000000150a7211 */ /* 0x0c2fe400078410ff */
[-C--:B------:R-:W-:Y:S02]  /*12f60*/  LEA.HI.X.SX32 R13, R20, R245.reuse, 0x2, P1 ;  /* 0x000000f5140d7211 */ /* 0x080fe400008f16ff */
[CC--:B------:R-:W-:Y:S01]  /*12f70*/  LEA R8, P3, R18.reuse, R0.reuse, 0x2 ;  /* 0x0000000012087211 */ /* 0x0c0fe200078610ff */
[----:B------:R-:W4:Y:S01]  /*12f80*/  LDL.LU R20, [R1+0x205c] ;  /* 0x00205c0001147983 */ /* 0x000f220000300800 */
[-C--:B------:R-:W-:Y:S02]  /*12f90*/  LEA.HI.X.SX32 R11, R21, R245.reuse, 0x2, P2 ;  /* 0x000000f5150b7211 */ /* 0x080fe400010f16ff */
[----:B------:R-:W-:Y:S01]  /*12fa0*/  LEA.HI.X.SX32 R9, R18, R245, 0x2, P3 ;  /* 0x000000f512097211 */ /* 0x000fe200018f16ff */
[----:B------:R1:W-:Y:S01]  /*12fb0*/  STL.64 [R1+0x3f0], R12 ;  /* 0x0003f00c01007387 */ /* 0x0003e20000100a00 */
[----:B------:R-:W-:-:S03]  /*12fc0*/  LEA R6, P4, R19, R0, 0x2 ;  /* 0x0000000013067211 */ /* 0x000fc600078810ff */
[----:B------:R-:W4:Y:S01]  /*12fd0*/  LDL.LU R21, [R1+0x2058] ;  /* 0x0020580001157983 */ /* 0x000f220000300800 */
[----:B------:R-:W-:-:S03]  /*12fe0*/  LEA R246, P5, R16, R0, 0x2 ;  /* 0x0000000010f67211 */ /* 0x000fc600078a10ff */
[----:B------:R1:W-:Y:S01]  /*12ff0*/  STL.64 [R1+0x3f8], R10 ;  /* 0x0003f80a01007387 */ /* 0x0003e20000100a00 */
[-C--:B------:R-:W-:Y:S02]  /*13000*/  LEA.HI.X.SX32 R7, R19, R245.reuse, 0x2, P4 ;  /* 0x000000f513077211 */ /* 0x080fe400020f16ff */
[----:B------:R-:W-:Y:S01]  /*13010*/  LEA.HI.X.SX32 R247, R16, R245, 0x2, P5 ;  /* 0x000000f510f77211 */ /* 0x000fe200028f16ff */
[----:B------:R-:W4:Y:S04]  /*13020*/  LDL.LU R18, [R1+0x2054] ;  /* 0x0020540001127983 */ /* 0x000f280000300800 */
[----:B------:R1:W-:Y:S04]  /*13030*/  STL.64 [R1+0x400], R8 ;  /* 0x0004000801007387 */ /* 0x0003e80000100a00 */
[----:B------:R-:W4:Y:S01]  /*13040*/  LDL.LU R19, [R1+0x2050] ;  /* 0x0020500001137983 */ /* 0x000f220000300800 */
[----:B------:R-:W-:-:S03]  /*13050*/  LEA R14, P6, R17, R0, 0x2 ;  /* 0x00000000110e7211 */ /* 0x000fc600078c10ff */
[----:B------:R1:W-:Y:S02]  /*13060*/  STL.64 [R1+0x408], R6 ;  /* 0x0004080601007387 */ /* 0x0003e40000100a00 */
[CC--:B-1----:R-:W-:Y:S02]  /*13070*/  LEA R12, P1, R252.reuse, R0.reuse, 0x2 ;  /* 0x00000000fc0c7211 */ /* 0x0c2fe400078210ff */
[----:B------:R-:W4:Y:S01]  /*13080*/  LDL.LU R16, [R1+0x204c] ;  /* 0x00204c0001107983 */ /* 0x000f220000300800 */
[-C--:B------:R-:W-:Y:S02]  /*13090*/  LEA.HI.X.SX32 R15, R17, R245.reuse, 0x2, P6 ;  /* 0x000000f5110f7211 */ /* 0x080fe400030f16ff */
[----:B------:R-:W-:Y:S01]  /*130a0*/  LEA.HI.X.SX32 R13, R252, R245, 0x2, P1 ;  /* 0x000000f5fc0d7211 */ /* 0x000fe200008f16ff */
[----:B------:R1:W-:Y:S04]  /*130b0*/  STL.64 [R1+0x410], R246 ;  /* 0x000410f601007387 */ /* 0x0003e80000100a00 */
[----:B------:R-:W4:Y:S04]  /*130c0*/  LDL.LU R17, [R1+0x2048] ;  /* 0x0020480001117983 */ /* 0x000f280000300800 */
[----:B------:R1:W-:Y:S04]  /*130d0*/  STL.64 [R1+0x418], R14 ;  /* 0x0004180e01007387 */ /* 0x0003e80000100a00 */
[----:B------:R-:W4:Y:S01]  /*130e0*/  LDL.LU R252, [R1+0x2044] ;  /* 0x0020440001fc7983 */ /* 0x000f220000300800 */
[----:B------:R-:W-:-:S02]  /*130f0*/  LEA R10, P2, R2, R0, 0x2 ;  /* 0x00000000020a7211 */ /* 0x000fc400078410ff */
[C---:B------:R-:W-:Y:S02]  /*13100*/  LEA R8, P3, R3.reuse, R0, 0x2 ;  /* 0x0000000003087211 */ /* 0x040fe400078610ff */
[-C--:B------:R-:W-:Y:S01]  /*13110*/  LEA.HI.X.SX32 R11, R2, R245.reuse, 0x2, P2 ;  /* 0x000000f5020b7211 */ /* 0x080fe200010f16ff */
[----:B------:R2:W-:Y:S01]  /*13120*/  STL.64 [R1+0x420], R12 ;  /* 0x0004200c01007387 */ /* 0x0005e20000100a00 */
[----:B------:R-:W-:-:S03]  /*13130*/  LEA.HI.X.SX32 R9, R3, R245, 0x2, P3 ;  /* 0x000000f503097211 */ /* 0x000fc600018f16ff */
[----:B------:R-:W4:Y:S04]  /*13140*/  LDL.LU R2, [R1+0x2040] ;  /* 0x0020400001027983 */ /* 0x000f280000300800 */
[----:B------:R3:W-:Y:S04]  /*13150*/  STL.64 [R1+0x428], R10 ;  /* 0x0004280a01007387 */ /* 0x0007e80000100a00 */
[----:B------:R-:W4:Y:S01]  /*13160*/  LDL.LU R3, [R1+0x203c] ;  /* 0x00203c0001037983 */ /* 0x000f220000300800 */
[-C--:B------:R-:W-:Y:S02]  /*13170*/  LEA R6, P4, R4, R0.reuse, 0x2 ;  /* 0x0000000004067211 */ /* 0x080fe400078810ff */
[----:B-1----:R-:W-:-:S02]  /*13180*/  LEA R246, P5, R5, R0, 0x2 ;  /* 0x0000000005f67211 */ /* 0x002fc400078a10ff */
[-C--:B------:R-:W-:Y:S01]  /*13190*/  LEA.HI.X.SX32 R7, R4, R245.reuse, 0x2, P4 ;  /* 0x000000f504077211 */ /* 0x080fe200020f16ff */
[----:B------:R1:W-:Y:S01]  /*131a0*/  STL.64 [R1+0x430], R8 ;  /* 0x0004300801007387 */ /* 0x0003e20000100a00 */
[-C--:B------:R-:W-:Y:S02]  /*131b0*/  LEA.HI.X.SX32 R247, R5, R245.reuse, 0x2, P5 ;  /* 0x000000f505f77211 */ /* 0x080fe400028f16ff */
[C---:B------:R-:W-:Y:S01]  /*131c0*/  LEA R14, P6, R244.reuse, R0, 0x2 ;  /* 0x00000000f40e7211 */ /* 0x040fe200078c10ff */
[----:B------:R-:W4:Y:S04]  /*131d0*/  LDL.LU R4, [R1+0x2038] ;  /* 0x0020380001047983 */ /* 0x000f280000300800 */
[----:B------:R1:W-:Y:S01]  /*131e0*/  STL.64 [R1+0x438], R6 ;  /* 0x0004380601007387 */ /* 0x0003e20000100a00 */
[----:B------:R-:W-:-:S03]  /*131f0*/  LEA.HI.X.SX32 R15, R244, R245, 0x2, P6 ;  /* 0x000000f5f40f7211 */ /* 0x000fc600030f16ff */
[----:B------:R-:W4:Y:S04]  /*13200*/  LDL.LU R5, [R1+0x2034] ;  /* 0x0020340001057983 */ /* 0x000f280000300800 */
[----:B------:R4:W-:Y:S04]  /*13210*/  STL.64 [R1+0x440], R246 ;  /* 0x000440f601007387 */ /* 0x0009e80000100a00 */
[----:B------:R-:W4:Y:S01]  /*13220*/  LDL.LU R244, [R1+0x2030] ;  /* 0x0020300001f47983 */ /* 0x000f220000300800 */
[----:B--2---:R-:W-:-:S04]  /*13230*/  LEA R12, P1, R248, R0, 0x2 ;  /* 0x00000000f80c7211 */ /* 0x004fc800078210ff */
[-C--:B------:R-:W-:Y:S02]  /*13240*/  LEA.HI.X.SX32 R13, R248, R245.reuse, 0x2, P1 ;  /* 0x000000f5f80d7211 */ /* 0x080fe400008f16ff */
[CC--:B---3--:R-:W-:Y:S02]  /*13250*/  LEA R10, P2, R249.reuse, R0.reuse, 0x2 ;  /* 0x00000000f90a7211 */ /* 0x0c8fe400078410ff */
[CC--:B-1----:R-:W-:Y:S01]  /*13260*/  LEA R8, P3, R250.reuse, R0.reuse, 0x2 ;  /* 0x00000000fa087211 */ /* 0x0c2fe200078610ff */
[----:B------:R1:W-:Y:S01]  /*13270*/  STL.64 [R1+0x448], R14 ;  /* 0x0004480e01007387 */ /* 0x0003e20000100a00 */
[-C--:B------:R-:W-:Y:S01]  /*13280*/  LEA.HI.X.SX32 R11, R249, R245.reuse, 0x2, P2 ;  /* 0x000000f5f90b7211 */ /* 0x080fe200010f16ff */
[----:B------:R-:W2:Y:S01]  /*13290*/  LDC R248, c[0x0][0x3a0] ;  /* 0x0000e800fff87b82 */ /* 0x000ea20000000800 */
[----:B------:R-:W-:Y:S01]  /*132a0*/  LEA.HI.X.SX32 R9, R250, R245, 0x2, P3 ;  /* 0x000000f5fa097211 */ /* 0x000fe200018f16ff */
[----:B------:R3:W-:Y:S04]  /*132b0*/  STL.64 [R1+0x450], R12 ;  /* 0x0004500c01007387 */ /* 0x0007e80000100a00 */
[----:B------:R1:W-:Y:S02]  /*132c0*/  STL.64 [R1+0x458], R10 ;  /* 0x0004580a01007387 */ /* 0x0003e40000100a00 */
[----:B------:R-:W1:Y:S01]  /*132d0*/  LDC R250, c[0x0][0x3a0] ;  /* 0x0000e800fffa7b82 */ /* 0x000e620000000800 */
[----:B------:R-:W-:-:S07]  /*132e0*/  LEA R6, P4, R251, R0, 0x2 ;  /* 0x00000000fb067211 */ /* 0x000fce00078810ff */
[----:B------:R-:W1:Y:S01]  /*132f0*/  LDC R249, c[0x0][0x3a0] ;  /* 0x0000e800fff97b82 */ /* 0x000e620000000800 */
[----:B------:R-:W-:Y:S01]  /*13300*/  LEA.HI.X.SX32 R7, R251, R245, 0x2, P4 ;  /* 0x000000f5fb077211 */ /* 0x000fe200020f16ff */
[----:B------:R1:W-:Y:S04]  /*13310*/  STL.64 [R1+0x460], R8 ;  /* 0x0004600801007387 */ /* 0x0003e80000100a00 */
[----:B------:R1:W-:Y:S02]  /*13320*/  STL.64 [R1+0x468], R6 ;  /* 0x0004680601007387 */ /* 0x0003e40000100a00 */
[----:B------:R-:W1:Y:S01]  /*13330*/  LDC R251, c[0x0][0x3a0] ;  /* 0x0000e800fffb7b82 */ /* 0x000e620000000800 */
[----:B----4-:R-:W-:-:S04]  /*13340*/  LEA R246, P5, R2, R0, 0x2 ;  /* 0x0000000002f67211 */ /* 0x010fc800078a10ff */
[----:B------:R-:W-:Y:S02]  /*13350*/  LEA.HI.X.SX32 R247, R2, R245, 0x2, P5 ;  /* 0x000000f502f77211 */ /* 0x000fe400028f16ff */
[----:B------:R-:W4:Y:S01]  /*13360*/  LDL.LU R2, [R1+0x202c] ;  /* 0x00202c0001027983 */ /* 0x000f220000300800 */
[----:B-1----:R-:W-:-:S04]  /*13370*/  LEA R14, P6, R3, R0, 0x2 ;  /* 0x00000000030e7211 */ /* 0x002fc800078c10ff */
[----:B------:R-:W-:Y:S02]  /*13380*/  LEA.HI.X.SX32 R15, R3, R245, 0x2, P6 ;  /* 0x000000f5030f7211 */ /* 0x000fe400030f16ff */
[----:B------:R-:W4:Y:S01]  /*13390*/  LDL.LU R3, [R1+0x2028] ;  /* 0x0020280001037983 */ /* 0x000f220000300800 */
[----:B---3--:R-:W-:-:S03]  /*133a0*/  LEA R12, P1, R4, R0, 0x2 ;  /* 0x00000000040c7211 */ /* 0x008fc600078210ff */
[----:B------:R-:W-:Y:S01]  /*133b0*/  STL.64 [R1+0x470], R246 ;  /* 0x000470f601007387 */ /* 0x000fe20000100a00 */
[----:B------:R-:W-:-:S03]  /*133c0*/  LEA.HI.X.SX32 R13, R4, R245, 0x2, P1 ;  /* 0x000000f5040d7211 */ /* 0x000fc600008f16ff */
[----:B------:R-:W3:Y:S01]  /*133d0*/  LDL.LU R4, [R1+0x2024] ;  /* 0x0020240001047983 */ /* 0x000ee20000300800 */
[----:B------:R-:W-:-:S03]  /*133e0*/  LEA R10, P2, R5, R0, 0x2 ;  /* 0x00000000050a7211 */ /* 0x000fc600078410ff */
[----:B------:R-:W-:Y:S01]  /*133f0*/  STL.64 [R1+0x478], R14 ;  /* 0x0004780e01007387 */ /* 0x000fe20000100a00 */
[----:B------:R-:W-:-:S03]  /*13400*/  LEA.HI.X.SX32 R11, R5, R245, 0x2, P2 ;  /* 0x000000f5050b7211 */ /* 0x000fc600010f16ff */
[----:B------:R-:W3:Y:S01]  /*13410*/  LDL.LU R5, [R1+0x2020] ;  /* 0x0020200001057983 */ /* 0x000ee20000300800 */
[----:B------:R-:W-:-:S03]  /*13420*/  LEA R8, P3, R244, R0, 0x2 ;  /* 0x00000000f4087211 */ /* 0x000fc600078610ff */
[----:B------:R1:W-:Y:S01]  /*13430*/  STL.64 [R1+0x480], R12 ;  /* 0x0004800c01007387 */ /* 0x0003e20000100a00 */
[----:B------:R-:W-:-:S03]  /*13440*/  LEA.HI.X.SX32 R9, R244, R245, 0x2, P3 ;  /* 0x000000f5f4097211 */ /* 0x000fc600018f16ff */
[----:B------:R-:W4:Y:S01]  /*13450*/  LDL.LU R244, [R1+0x201c] ;  /* 0x00201c0001f47983 */ /* 0x000f220000300800 */
[----:B------:R-:W-:-:S05]  /*13460*/  VIADD R251, R251, 0xffffffff ;  /* 0xfffffffffbfb7836 */ /* 0x000fca0000000000 */
[----:B------:R-:W-:Y:S02]  /*13470*/  ISETP.GE.U32.AND P3, PT, R251, 0x7fffffe0, PT ;  /* 0x7fffffe0fb00780c */ /* 0x000fe40003f66070 */
[----:B------:R-:W2:Y:S01]  /*13480*/  LDC R251, c[0x0][0x3a0] ;  /* 0x0000e800fffb7b82 */ /* 0x000ea20000000800 */
[----:B------:R-:W-:Y:S01]  /*13490*/  LEA R6, P4, R252, R0, 0x2 ;  /* 0x00000000fc067211 */ /* 0x000fe200078810ff */
[----:B------:R-:W-:-:S06]  /*134a0*/  ULEA UR43, UR4, UR43, 0x18 ;  /* 0x0000002b042b7291 */ /* 0x000fcc000f8ec0ff */
[----:B-1----:R-:W1:Y:S08]  /*134b0*/  LDC R13, c[0x0][0x3a0] ;  /* 0x0000e800ff0d7b82 */ /* 0x002e700000000800 */
[----:B------:R-:W1:Y:S01]  /*134c0*/  LDC R12, c[0x0][0x3a0] ;  /* 0x0000e800ff0c7b82 */ /* 0x000e620000000800 */
[----:B--2---:R-:W-:Y:S02]  /*134d0*/  VIADD R0, R251, 0xffffffef ;  /* 0xffffffeffb007836 */ /* 0x004fe40000000000 */
[----:B------:R-:W2:Y:S01]  /*134e0*/  S2R R251, SR_TID.X ;  /* 0x0000000000fb7919 */ /* 0x000ea20000002100 */
[----:B------:R-:W-:Y:S01]  /*134f0*/  LEA.HI.X.SX32 R7, R252, R245, 0x2, P4 ;  /* 0x000000f5fc077211 */ /* 0x000fe200020f16ff */
[----:B------:R-:W-:-:S03]  /*13500*/  VIADD R245, R250, 0xfffffff3 ;  /* 0xfffffff3faf57836 */ /* 0x000fc60000000000 */
[----:B------:R-:W1:Y:S01]  /*13510*/  LDC R250, c[0x0][0x3a0] ;  /* 0x0000e800fffa7b82 */ /* 0x000e620000000800 */
[----:B------:R-:W-:Y:S04]  /*13520*/  STL.64 [R1+0x488], R10 ;  /* 0x0004880a01007387 */ /* 0x000fe80000100a00 */
[----:B------:R-:W4:Y:S04]  /*13530*/  LDL.LU R252, [R1+0x2018] ;  /* 0x0020180001fc7983 */ /* 0x000f280000300800 */
[----:B------:R-:W-:Y:S04]  /*13540*/  STL.64 [R1+0x498], R8 ;  /* 0x0004980801007387 */ /* 0x000fe80000100a00 */
[----:B------:R2:W-:Y:S01]  /*13550*/  STL.64 [R1+0x490], R6 ;  /* 0x0004900601007387 */ /* 0x0005e20000100a00 */
[----:B------:R-:W-:-:S02]  /*13560*/  ISETP.GE.U32.AND P1, PT, R0, 0x7fffffd0, PT ;  /* 0x7fffffd00000780c */ /* 0x000fc40003f26070 */
[----:B--2---:R-:W-:Y:S01]  /*13570*/  LOP3.LUT R251, R251, 0x3f, RZ, 0xc0, !PT ;  /* 0x0000003ffbfb7812 */ /* 0x004fe200078ec0ff */
[----:B------:R-:W-:Y:S01]  /*13580*/  VIADD R6, R249, 0xfffffff7 ;  /* 0xfffffff7f9067836 */ /* 0x000fe20000000000 */
[----:B------:R-:W2:Y:S04]  /*13590*/  LDC R7, c[0x0][0x3a0] ;  /* 0x0000e800ff077b82 */ /* 0x000ea80000000800 */
[----:B------:R-:W-:Y:S01]  /*135a0*/  ISETP.GE.U32.AND P5, PT, R6, 0x7fffffd8, PT ;  /* 0x7fffffd80600780c */ /* 0x000fe20003fa6070 */
[----:B------:R-:W-:-:S03]  /*135b0*/  IMAD.SHL.U32 R6, R251, 0x4, RZ ;  /* 0x00000004fb067824 */ /* 0x000fc600078e00ff */
[----:B------:R-:W2:Y:S01]  /*135c0*/  LDC R251, c[0x0][0x3a0] ;  /* 0x0000e800fffb7b82 */ /* 0x000ea20000000800 */
[----:B------:R-:W-:Y:S02]  /*135d0*/  VIADD R8, R248, 0xfffffffb ;  /* 0xfffffffbf8087836 */ /* 0x000fe40000000000 */
[----:B-1----:R-:W-:-:S03]  /*135e0*/  VIADD R0, R250, 0xffffffeb ;  /* 0xffffffebfa007836 */ /* 0x002fc60000000000 */
[----:B------:R-:W-:Y:S02]  /*135f0*/  ISETP.GE.U32.AND P6, PT, R8, 0x7fffffdc, PT ;  /* 0x7fffffdc0800780c */ /* 0x000fe40003fc6070 */
[----:B------:R-:W-:Y:S01]  /*13600*/  ISETP.GE.U32.AND P2, PT, R0, 0x7fffffcc, PT ;  /* 0x7fffffcc0000780c */ /* 0x000fe20003f46070 */
[----:B------:R-:W-:Y:S01]  /*13610*/  VIADD R11, R6, UR43 ;  /* 0x0000002b060b7c36 */ /* 0x000fe20008000000 */
[----:B------:R-:W-:Y:S01]  /*13620*/  ISETP.GE.U32.AND P4, PT, R245, 0x7fffffd4, PT ;  /* 0x7fffffd4f500780c */ /* 0x000fe20003f86070 */
[----:B------:R-:W1:Y:S01]  /*13630*/  LDC R9, c[0x0][0x3a0] ;  /* 0x0000e800ff097b82 */ /* 0x000e620000000800 */
[----:B------:R-:W-:-:S07]  /*13640*/  VIADD R248, R13, 0xfffffffe ;  /* 0xfffffffe0df87836 */ /* 0x000fce0000000000 */
[----:B------:R-:W1:Y:S01]  /*13650*/  LDC R8, c[0x0][0x3a0] ;  /* 0x0000e800ff087b82 */ /* 0x000e620000000800 */
[----:B--2---:R-:W-:Y:S01]  /*13660*/  VIADD R245, R251, 0xffffffe7 ;  /* 0xffffffe7fbf57836 */ /* 0x004fe20000000000 */
[----:B------:R-:W-:Y:S01]  /*13670*/  @!PT LDS RZ, [RZ] ;  /* 0x00000000fffff984 */ /* 0x000fe20000000800 */
[----:B------:R-:W-:Y:S01]  /*13680*/  @!PT LDS RZ, [RZ] ;  /* 0x00000000fffff984 */ /* 0x000fe20000000800 */
[----:B------:R-:W-:Y:S01]  /*13690*/  @!PT LDS RZ, [RZ] ;  /* 0x00000000fffff984 */ /* 0x000fe20000000800 */
[----:B---3--:R-:W-:Y:S04]  /*136a0*/  LDGSTS.E [R11+0x20000], desc[UR44][R4.64], !P3 ;  /* 0x20000000040b7fae */ /* 0x008fe8000d9a102c */
[----:B----4-:R-:W-:Y:S01]  /*136b0*/  LDGSTS.E [R11+0x20100], desc[UR44][R2.64], !P3 ;  /* 0x20100000020b7fae */ /* 0x010fe2000d9a102c */
[----:B------:R-:W-:-:S04]  /*136c0*/  IMAD.SHL.U32 R0, R244, 0x4, RZ ;  /* 0x00000004f4007824 */ /* 0x000fc800078e00ff */
[----:B------:R-:W-:-:S04]  /*136d0*/  IMAD.WIDE R246, R0, 0x4, R4 ;  /* 0x0000000400f67825 */ /* 0x000fc800078e0204 */
[----:B------:R-:W-:Y:S01]  /*136e0*/  IMAD.WIDE R14, R0, 0x4, R2 ;  /* 0x00000004000e7825 */ /* 0x000fe200078e0202 */
[----:B------:R2:W-:Y:S03]  /*136f0*/  LDGSTS.E [R11+0x20800], desc[UR44][R246.64], !P6 ;  /* 0x20800000f60b7fae */ /* 0x0005e6000f1a102c */
[----:B------:R-:W-:Y:S01]  /*13700*/  VIADD R0, R7, 0xffffffe3 ;  /* 0xffffffe307007836 */ /* 0x000fe20000000000 */
[----:B------:R3:W-:Y:S01]  /*13710*/  LDGSTS.E [R11+0x20900], desc[UR44][R14.64], !P6 ;  /* 0x209000000e0b7fae */ /* 0x0007e2000f1a102c */
[----:B------:R-:W-:Y:S01]  /*13720*/  ISETP.GE.U32.AND P3, PT, R245, 0x7fffffc8, PT ;  /* 0x7fffffc8f500780c */ /* 0x000fe20003f66070 */
[----:B------:R-:W-:Y:S01]  /*13730*/  IMAD.SHL.U32 R10, R244, 0x10, RZ ;  /* 0x00000010f40a7824 */ /* 0x000fe200078e00ff */
[----:B------:R-:W4:Y:S01]  /*13740*/  LDC R7, c[0x0][0x3a0] ;  /* 0x0000e800ff077b82 */ /* 0x000f220000000800 */
[----:B------:R-:W-:Y:S01]  /*13750*/  ISETP.GE.U32.AND P6, PT, R0, 0x7fffffc4, PT ;  /* 0x7fffffc40000780c */ /* 0x000fe20003fc6070 */
[C---:B------:R-:W-:Y:S01]  /*13760*/  IMAD.SHL.U32 R0, R244.reuse, 0x8, RZ ;  /* 0x00000008f4007824 */ /* 0x040fe200078e00ff */
[----:B------:R2:W-:Y:S01]  /*13770*/  STL.64 [R1+0x2e0], R246 ;  /* 0x0002e0f601007387 */ /* 0x0005e20000100a00 */
[----:B------:R-:W-:-:S03]  /*13780*/  IMAD R245, R244, 0xc, RZ ;  /* 0x0000000cf4f57824 */ /* 0x000fc600078e02ff */
[----:B------:R3:W-:Y:S01]  /*13790*/  STL.64 [R1+0x2d0], R14 ;  /* 0x0002d00e01007387 */ /* 0x0007e20000100a00 */
[----:B------:R-:W-:-:S04]  /*137a0*/  IMAD.WIDE R250, R0, 0x4, R2 ;  /* 0x0000000400fa7825 */ /* 0x000fc800078e0202 */
[----:B--2---:R-:W-:-:S04]  /*137b0*/  IMAD.WIDE R246, R245, 0x4, R4 ;  /* 0x00000004f5f67825 */ /* 0x004fc800078e0204 */
[----:B---3--:R-:W-:-:S04]  /*137c0*/  IMAD.WIDE R14, R0, 0x4, R4 ;  /* 0x00000004000e7825 */ /* 0x008fc800078e0204 */
[----:B------:R-:W-:Y:S01]  /*137d0*/  VIADD R0, R12, 0xfffffffa ;  /* 0xfffffffa0c007836 */ /* 0x000fe20000000000 */
[----:B------:R2:W-:Y:S01]  /*137e0*/  STL.64 [R1+0x2c0], R14 ;  /* 0x0002c00e01007387 */ /* 0x0005e20000100a00 */
[----:B------:R-:W-:-:S03]  /*137f0*/  IMAD.WIDE R12, R245, 0x4, R2 ;  /* 0x00000004f50c7825 */ /* 0x000fc600078e0202 */
[----:B------:R-:W-:Y:S04]  /*13800*/  STL.64 [R1+0x2b8], R250 ;  /* 0x0002b8fa01007387 */ /* 0x000fe80000100a00 */
[----:B------:R-:W-:Y:S04]  /*13810*/  LDGSTS.E [R11+0x21000], desc[UR44][R14.64], !P5 ;  /* 0x210000000e0b7fae */ /* 0x000fe8000e9a102c */
[----:B------:R-:W-:Y:S04]  /*13820*/  LDGSTS.E [R11+0x21100], desc[UR44][R250.64], !P5 ;  /* 0x21100000fa0b7fae */ /* 0x000fe8000e9a102c */
[----:B------:R3:W-:Y:S04]  /*13830*/  LDGSTS.E [R11+0x21800], desc[UR44][R246.64], !P4 ;  /* 0x21800000f60b7fae */ /* 0x0007e8000e1a102c */
[----:B--2---:R-:W2:Y:S04]  /*13840*/  LDL.LU.64 R14, [R1+0x2010] ;  /* 0x00201000010e7983 */ /* 0x004ea80000300a00 */
[----:B------:R3:W-:Y:S04]  /*13850*/  STL.64 [R1+0x2b0], R246 ;  /* 0x0002b0f601007387 */ /* 0x0007e80000100a00 */
[----:B------:R1:W-:Y:S04]  /*13860*/  STL.64 [R1+0x2a8], R12 ;  /* 0x0002a80c01007387 */ /* 0x0003e80000100a00 */
[----:B------:R1:W-:Y:S01]  /*13870*/  LDGSTS.E [R11+0x21900], desc[UR44][R12.64], !P4 ;  /* 0x219000000c0b7fae */ /* 0x0003e2000e1a102c */
[----:B---3--:R-:W-:Y:S01]  /*13880*/  IMAD.WIDE R246, R10, 0x4, R4 ;  /* 0x000000040af67825 */ /* 0x008fe200078e0204 */
[----:B------:R-:W-:-:S03]  /*13890*/  ISETP.GE.U32.AND P4, PT, R0, 0x7fffffdb, PT ;  /* 0x7fffffdb0000780c */ /* 0x000fc60003f86070 */
[----:B-1----:R-:W-:Y:S01]  /*138a0*/  IMAD.WIDE R12, R10, 0x4, R2 ;  /* 0x000000040a0c7825 */ /* 0x002fe200078e0202 */
[----:B------:R1:W-:Y:S01]  /*138b0*/  LDGSTS.E [R11+0x22000], desc[UR44][R246.64], !P1 ;  /* 0x22000000f60b7fae */ /* 0x0003e2000c9a102c */
[----:B------:R-:W3:Y:S02]  /*138c0*/  LDC R10, c[0x0][0x3a0] ;  /* 0x0000e800ff0a7b82 */ /* 0x000ee40000000800 */
[----:B------:R-:W-:Y:S02]  /*138d0*/  IMAD R0, R244, 0x14, RZ ;  /* 0x00000014f4007824 */ /* 0x000fe400078e02ff */
[----:B------:R-:W-:Y:S01]  /*138e0*/  VIADD R245, R9, 0xfffffff6 ;  /* 0xfffffff609f57836 */ /* 0x000fe20000000000 */
[----:B------:R1:W-:Y:S03]  /*138f0*/  STL.64 [R1+0x2a0], R246 ;  /* 0x0002a0f601007387 */ /* 0x0003e60000100a00 */
[----:B------:R-:W3:Y:S01]  /*13900*/  LDC R9, c[0x0][0x3a0] ;  /* 0x0000e800ff097b82 */ /* 0x000ee20000000800 */
[----:B------:R4:W-:Y:S04]  /*13910*/  STL.64 [R1+0x290], R12 ;  /* 0x0002900c01007387 */ /* 0x0009e80000100a00 */
[----:B------:R4:W-:Y:S01]  /*13920*/  LDGSTS.E [R11+0x22100], desc[UR44][R12.64], !P1 ;  /* 0x221000000c0b7fae */ /* 0x0009e2000c9a102c */
[----:B------:R-:W-:Y:S01]  /*13930*/  ISETP.GE.U32.AND P1, PT, R245, 0x7fffffd7, PT ;  /* 0x7fffffd7f500780c */ /* 0x000fe20003f26070 */
[----:B-1----:R-:W-:-:S04]  /*13940*/  IMAD.WIDE R246, R0, 0x4, R4 ;  /* 0x0000000400f67825 */ /* 0x002fc800078e0204 */
[----:B------:R-:W-:Y:S02]  /*13950*/  VIADD R245, R8, 0xfffffff2 ;  /* 0xfffffff208f57836 */ /* 0x000fe40000000000 */
[----:B----4-:R-:W-:Y:S01]  /*13960*/  IMAD.WIDE R12, R0, 0x4, R2 ;  /* 0x00000004000c7825 */ /* 0x010fe200078e0202 */
[----:B------:R1:W-:Y:S01]  /*13970*/  STL.64 [R1+0x288], R246 ;  /* 0x000288f601007387 */ /* 0x0003e20000100a00 */
[----:B------:R-:W4:Y:S02]  /*13980*/  LDC R8, c[0x0][0x3a0] ;  /* 0x0000e800ff087b82 */ /* 0x000f240000000800 */
[----:B------:R-:W-:Y:S01]  /*13990*/  IMAD R0, R244, 0x18, RZ ;  /* 0x00000018f4007824 */ /* 0x000fe200078e02ff */
[----:B------:R1:W-:Y:S04]  /*139a0*/  LDGSTS.E [R11+0x22800], desc[UR44][R246.64], !P2 ;  /* 0x22800000f60b7fae */ /* 0x0003e8000d1a102c */
[----:B------:R1:W-:Y:S04]  /*139b0*/  STL.64 [R1+0x280], R12 ;  /* 0x0002800c01007387 */ /* 0x0003e80000100a00 */
[----:B------:R1:W-:Y:S01]  /*139c0*/  LDGSTS.E [R11+0x22900], desc[UR44][R12.64], !P2 ;  /* 0x229000000c0b7fae */ /* 0x0003e2000d1a102c */
[----:B------:R-:W-:Y:S01]  /*139d0*/  ISETP.GE.U32.AND P2, PT, R245, 0x7fffffd3, PT ;  /* 0x7fffffd3f500780c */ /* 0x000fe20003f46070 */
[----:B-1----:R-:W-:Y:S01]  /*139e0*/  IMAD.WIDE R246, R0, 0x4, R4 ;  /* 0x0000000400f67825 */ /* 0x002fe200078e0204 */
[----:B------:R-:W-:-:S03]  /*139f0*/  ISETP.GE.U32.AND P5, PT, R248, 0x7fffffdf, PT ;  /* 0x7fffffdff800780c */ /* 0x000fc60003fa6070 */
[----:B------:R-:W-:Y:S02]  /*13a00*/  VIADD R245, R7, 0xffffffee ;  /* 0xffffffee07f57836 */ /* 0x000fe40000000000 */
[----:B------:R-:W-:Y:S01]  /*13a10*/  IMAD.WIDE R12, R0, 0x4, R2 ;  /* 0x00000004000c7825 */ /* 0x000fe200078e0202 */
[----:B------:R-:W1:Y:S01]  /*13a20*/  LDC R7, c[0x0][0x3a0] ;  /* 0x0000e800ff077b82 */ /* 0x000e620000000800 */
[----:B------:R3:W-:Y:S02]  /*13a30*/  STL.64 [R1+0x278], R246 ;  /* 0x000278f601007387 */ /* 0x0007e40000100a00 */
[----:B------:R-:W-:Y:S02]  /*13a40*/  IMAD R0, R244, 0x1c, RZ ;  /* 0x0000001cf4007824 */ /* 0x000fe400078e02ff */
[----:B------:R3:W-:Y:S04]  /*13a50*/  LDGSTS.E [R11+0x23000], desc[UR44][R246.64], !P3 ;  /* 0x23000000f60b7fae */ /* 0x0007e8000d9a102c */
[----:B------:R4:W-:Y:S04]  /*13a60*/  STL.64 [R1+0x268], R12 ;  /* 0x0002680c01007387 */ /* 0x0009e80000100a00 */
[----:B------:R4:W-:Y:S01]  /*13a70*/  LDGSTS.E [R11+0x23100], desc[UR44][R12.64], !P3 ;  /* 0x231000000c0b7fae */ /* 0x0009e2000d9a102c */
[----:B---3--:R-:W-:Y:S01]  /*13a80*/  IMAD.WIDE R246, R0, 0x4, R4 ;  /* 0x0000000400f67825 */ /* 0x008fe200078e0204 */
[----:B------:R-:W-:-:S03]  /*13a90*/  ISETP.GE.U32.AND P3, PT, R245, 0x7fffffcf, PT ;  /* 0x7fffffcff500780c */ /* 0x000fc60003f66070 */
[----:B----4-:R-:W-:Y:S01]  /*13aa0*/  IMAD.WIDE R12, R0, 0x4, R2 ;  /* 0x00000004000c7825 */ /* 0x010fe200078e0202 */
[----:B------:R3:W-:Y:S03]  /*13ab0*/  LDGSTS.E [R11+0x23800], desc[UR44][R246.64], !P6 ;  /* 0x23800000f60b7fae */ /* 0x0007e6000f1a102c */
[----:B------:R-:W-:Y:S01]  /*13ac0*/  VIADD R0, R10, 0xffffffea ;  /* 0xffffffea0a007836 */ /* 0x000fe20000000000 */
[----:B------:R-:W-:Y:S01]  /*13ad0*/  LOP3.LUT R10, R6, 0x20, RZ, 0x3c, !PT ;  /* 0x00000020060a7812 */ /* 0x000fe200078e3cff */
[----:B------:R3:W-:Y:S04]  /*13ae0*/  STL.64 [R1+0x260], R246 ;  /* 0x000260f601007387 */ /* 0x0007e80000100a00 */
[----:B------:R4:W-:Y:S01]  /*13af0*/  STL.64 [R1+0x258], R12 ;  /* 0x0002580c01007387 */ /* 0x0009e20000100a00 */
[----:B------:R-:W-:-:S02]  /*13b00*/  VIADD R245, R10, UR43 ;  /* 0x0000002b0af57c36 */ /* 0x000fc40008000000 */
[----:B------:R-:W1:Y:S01]  /*13b10*/  LDC R10, c[0x0][0x3a0] ;  /* 0x0000e800ff0a7b82 */ /* 0x000e620000000800 */
[----:B------:R4:W-:Y:S01]  /*13b20*/  LDGSTS.E [R11+0x23900], desc[UR44][R12.64], !P6 ;  /* 0x239000000c0b7fae */ /* 0x0009e2000f1a102c */
[----:B------:R-:W-:Y:S01]  /*13b30*/  ISETP.GE.U32.AND P6, PT, R0, 0x7fffffcb, PT ;  /* 0x7fffffcb0000780c */ /* 0x000fe20003fc6070 */
[C---:B------:R-:W-:Y:S02]  /*13b40*/  IMAD R0, R244.reuse, 0x5, RZ ;  /* 0x00000005f4007824 */ /* 0x040fe400078e02ff */
[----:B---3--:R-:W-:-:S04]  /*13b50*/  IMAD.WIDE R246, R244, 0x4, R4 ;  /* 0x00000004f4f67825 */ /* 0x008fc800078e0204 */
[----:B----4-:R-:W-:Y:S01]  /*13b60*/  IMAD.WIDE R12, R244, 0x4, R2 ;  /* 0x00000004f40c7825 */ /* 0x010fe200078e0202 */
[----:B------:R3:W-:Y:S01]  /*13b70*/  STL.64 [R1+0x4a8], R246 ;  /* 0x0004a8f601007387 */ /* 0x0007e20000100a00 */
[----:B------:R-:W4:Y:S02]  /*13b80*/  LDC R11, c[0x0][0x3a0] ;  /* 0x0000e800ff0b7b82 */ /* 0x000f240000000800 */
[----:B------:R-:W-:Y:S01]  /*13b90*/  VIADD R9, R9, 0xffffffe6 ;  /* 0xffffffe609097836 */ /* 0x000fe20000000000 */
[----:B------:R3:W-:Y:S04]  /*13ba0*/  LDGSTS.E [R245+0x20200], desc[UR44][R246.64], !P5 ;  /* 0x20200000f6f57fae */ /* 0x0007e8000e9a102c */
[----:B------:R3:W-:Y:S04]  /*13bb0*/  STL.64 [R1+0x4b0], R12 ;  /* 0x0004b00c01007387 */ /* 0x0007e80000100a00 */
[----:B------:R3:W-:Y:S02]  /*13bc0*/  LDGSTS.E [R245+0x20300], desc[UR44][R12.64], !P5 ;  /* 0x203000000cf57fae */ /* 0x0007e4000e9a102c */
[----:B---3--:R-:W-:Y:S01]  /*13bd0*/  IMAD.WIDE R246, R0, 0x4, R4 ;  /* 0x0000000400f67825 */ /* 0x008fe200078e0204 */
[----:B------:R-:W-:-:S02]  /*13be0*/  ISETP.GE.U32.AND P5, PT, R9, 0x7fffffc7, PT ;  /* 0x7fffffc70900780c */ /* 0x000fc40003fa6070 */
[----:B------:R-:W3:Y:S01]  /*13bf0*/  LDC R9, c[0x0][0x3a0] ;  /* 0x0000e800ff097b82 */ /* 0x000ee20000000800 */
[----:B------:R-:W-:Y:S01]  /*13c00*/  IMAD.WIDE R12, R0, 0x4, R2 ;  /* 0x00000004000c7825 */ /* 0x000fe200078e0202 */
[----:B------:R1:W-:Y:S03]  /*13c10*/  STL.64 [R1+0x4b8], R246 ;  /* 0x0004b8f601007387 */ /* 0x0003e60000100a00 */
[----:B------:R-:W-:Y:S01]  /*13c20*/  IMAD R0, R244, 0x9, RZ ;  /* 0x00000009f4007824 */ /* 0x000fe200078e02ff */
[----:B------:R1:W-:Y:S01]  /*13c30*/  LDGSTS.E [R245+0x20a00], desc[UR44][R246.64], !P4 ;  /* 0x20a00000f6f57fae */ /* 0x0003e2000e1a102c */
[----:B------:R-:W-:-:S03]  /*13c40*/  VIADD R8, R8, 0xffffffe2 ;  /* 0xffffffe208087836 */ /* 0x000fc60000000000 */
[----:B------:R4:W-:Y:S01]  /*13c50*/  STL.64 [R1+0x4c0], R12 ;  /* 0x0004c00c01007387 */ /* 0x0009e20000100a00 */
[----:B-1----:R-:W-:-:S03]  /*13c60*/  VIADD R7, R7, 0xfffffffd ;  /* 0xfffffffd07077836 */ /* 0x002fc60000000000 */
[----:B------:R4:W-:Y:S01]  /*13c70*/  LDGSTS.E [R245+0x20b00], desc[UR44][R12.64], !P4 ;  /* 0x20b000000cf57fae */ /* 0x0009e2000e1a102c */
[----:B------:R-:W-:Y:S01]  /*13c80*/  IMAD.WIDE R246, R0, 0x4, R4 ;  /* 0x0000000400f67825 */ /* 0x000fe200078e0204 */
[----:B------:R-:W-:Y:S02]  /*13c90*/  ISETP.GE.U32.AND P4, PT, R8, 0x7fffffc3, PT ;  /* 0x7fffffc30800780c */ /* 0x000fe40003f86070 */
[----:B------:R-:W1:Y:S02]  /*13ca0*/  LDC R8, c[0x0][0x3a0] ;  /* 0x0000e800ff087b82 */ /* 0x000e640000000800 */
[----:B------:R3:W-:Y:S01]  /*13cb0*/  LDGSTS.E [R245+0x21200], desc[UR44][R246.64], !P1 ;  /* 0x21200000f6f57fae */ /* 0x0007e2000c9a102c */
[----:B----4-:R-:W-:-:S05]  /*13cc0*/  IMAD.WIDE R12, R0, 0x4, R2 ;  /* 0x00000004000c7825 */ /* 0x010fca00078e0202 */
[----:B------:R4:W-:Y:S01]  /*13cd0*/  LDGSTS.E [R245+0x21300], desc[UR44][R12.64], !P1 ;  /* 0x213000000cf57fae */ /* 0x0009e2000c9a102c */
[----:B------:R-:W-:Y:S01]  /*13ce0*/  ISETP.GE.U32.AND P1, PT, R7, 0x7fffffde, PT ;  /* 0x7fffffde0700780c */ /* 0x000fe20003f26070 */
[----:B------:R-:W-:Y:S01]  /*13cf0*/  IMAD R0, R244, 0xd, RZ ;  /* 0x0000000df4007824 */ /* 0x000fe200078e02ff */
[----:B------:R-:W1:Y:S01]  /*13d00*/  LDC R7, c[0x0][0x3a0] ;  /* 0x0000e800ff077b82 */ /* 0x000e620000000800 */
[----:B------:R3:W-:Y:S04]  /*13d10*/  STL.64 [R1+0x4c8], R246 ;  /* 0x0004c8f601007387 */ /* 0x0007e80000100a00 */
[----:B------:R4:W-:Y:S01]  /*13d20*/  STL.64 [R1+0x4f8], R12 ;  /* 0x0004f80c01007387 */ /* 0x0009e20000100a00 */
[----:B------:R-:W-:Y:S02]  /*13d30*/  VIADD R10, R10, 0xfffffff9 ;  /* 0xfffffff90a0a7836 */ /* 0x000fe40000000000 */
[----:B---3--:R-:W-:-:S04]  /*13d40*/  IMAD.WIDE R246, R0, 0x4, R4 ;  /* 0x0000000400f67825 */ /* 0x008fc800078e0204 */
[----:B----4-:R-:W-:Y:S01]  /*13d50*/  IMAD.WIDE R12, R0, 0x4, R2 ;  /* 0x00000004000c7825 */ /* 0x010fe200078e0202 */
[----:B------:R3:W-:Y:S03]  /*13d60*/  STL.64 [R1+0x4d0], R246 ;  /* 0x0004d0f601007387 */ /* 0x0007e60000100a00 */
[----:B------:R-:W-:Y:S01]  /*13d70*/  IMAD R0, R244, 0x11, RZ ;  /* 0x00000011f4007824 */ /* 0x000fe200078e02ff */
[----:B------:R3:W-:Y:S04]  /*13d80*/  LDGSTS.E [R245+0x21a00], desc[UR44][R246.64], !P2 ;  /* 0x21a00000f6f57fae */ /* 0x0007e8000d1a102c */
[----:B------:R4:W-:Y:S04]  /*13d90*/  STL.64 [R1+0x500], R12 ;  /* 0x0005000c01007387 */ /* 0x0009e80000100a00 */
[----:B------:R4:W-:Y:S01]  /*13da0*/  LDGSTS.E [R245+0x21b00], desc[UR44][R12.64], !P2 ;  /* 0x21b000000cf57fae */ /* 0x0009e2000d1a102c */
[----:B---3--:R-:W-:Y:S01]  /*13db0*/  IMAD.WIDE R246, R0, 0x4, R4 ;  /* 0x0000000400f67825 */ /* 0x008fe200078e0204 */
[----:B------:R-:W-:-:S02]  /*13dc0*/  ISETP.GE.U32.AND P2, PT, R10, 0x7fffffda, PT ;  /* 0x7fffffda0a00780c */ /* 0x000fc40003f46070 */
[----:B------:R-:W3:Y:S01]  /*13dd0*/  LDC R10, c[0x0][0x3a0] ;  /* 0x0000e800ff0a7b82 */ /* 0x000ee20000000800 */
[----:B----4-:R-:W-:Y:S01]  /*13de0*/  IMAD.WIDE R12, R0, 0x4, R2 ;  /* 0x00000004000c7825 */ /* 0x010fe200078e0202 */
[----:B------:R4:W-:Y:S03]  /*13df0*/  STL.64 [R1+0x4d8], R246 ;  /* 0x0004d8f601007387 */ /* 0x0009e60000100a00 */
[----:B------:R-:W-:Y:S01]  /*13e00*/  IMAD R0, R244, 0x15, RZ ;  /* 0x00000015f4007824 */ /* 0x000fe200078e02ff */
[----:B------:R4:W-:Y:S01]  /*13e10*/  LDGSTS.E [R245+0x22200], desc[UR44][R246.64], !P3 ;  /* 0x22200000f6f57fae */ /* 0x0009e2000d9a102c */
[----:B------:R-:W-:-:S03]  /*13e20*/  VIADD R9, R9, 0xfffffff5 ;  /* 0xfffffff509097836 */ /* 0x000fc60000000000 */
[----:B------:R1:W-:Y:S04]  /*13e30*/  STL.64 [R1+0x508], R12 ;  /* 0x0005080c01007387 */ /* 0x0003e80000100a00 */
[----:B------:R1:W-:Y:S01]  /*13e40*/  LDGSTS.E [R245+0x22300], desc[UR44][R12.64], !P3 ;  /* 0x223000000cf57fae */ /* 0x0003e2000d9a102c */
[C---:B----4-:R-:W-:Y:S01]  /*13e50*/  IMAD.WIDE R246, R0.reuse, 0x4, R4 ;  /* 0x0000000400f67825 */ /* 0x050fe200078e0204 */
[----:B------:R-:W-:Y:S02]  /*13e60*/  ISETP.GE.U32.AND P3, PT, R9, 0x7fffffd6, PT ;  /* 0x7fffffd60900780c */ /* 0x000fe40003f66070 */
[----:B------:R-:W4:Y:S01]  /*13e70*/  LDC R9, c[0x0][0x3a0] ;  /* 0x0000e800ff097b82 */ /* 0x000f220000000800 */
[----:B-1----:R-:W-:Y:S01]  /*13e80*/  IMAD.WIDE R12, R0, 0x4, R2 ;  /* 0x00000004000c7825 */ /* 0x002fe200078e0202 */
[----:B------:R1:W-:Y:S03]  /*13e90*/  STL.64 [R1+0x4e0], R246 ;  /* 0x0004e0f601007387 */ /* 0x0003e60000100a00 */
[----:B------:R-:W-:Y:S01]  /*13ea0*/  IMAD R0, R244, 0x19, RZ ;  /* 0x00000019f4007824 */ /* 0x000fe200078e02ff */
[----:B------:R1:W-:Y:S01]  /*13eb0*/  LDGSTS.E [R245+0x22a00], desc[UR44][R246.64], !P6 ;  /* 0x22a00000f6f57fae */ /* 0x0003e2000f1a102c */
[----:B------:R-:W-:-:S03]  /*13ec0*/  VIADD R8, R8, 0xfffffff1 ;  /* 0xfffffff108087836 */ /* 0x000fc60000000000 */
[----:B------:R3:W-:Y:S01]  /*13ed0*/  STL.64 [R1+0x510], R12 ;  /* 0x0005100c01007387 */ /* 0x0007e20000100a00 */
[----:B------:R-:W-:-:S03]  /*13ee0*/  VIADD R7, R7, 0xffffffed ;  /* 0xffffffed07077836 */ /* 0x000fc60000000000 */
[----:B------:R3:W-:Y:S01]  /*13ef0*/  LDGSTS.E [R245+0x22b00], desc[UR44][R12.64], !P6 ;  /* 0x22b000000cf57fae */ /* 0x0007e2000f1a102c */
[----:B-1----:R-:W-:Y:S01]  /*13f00*/  IMAD.WIDE R246, R0, 0x4, R4 ;  /* 0x0000000400f67825 */ /* 0x002fe200078e0204 */
[----:B------:R-:W-:Y:S02]  /*13f10*/  ISETP.GE.U32.AND P6, PT, R8, 0x7fffffd2, PT ;  /* 0x7fffffd20800780c */ /* 0x000fe40003fc6070 */
[----:B------:R-:W1:Y:S01]  /*13f20*/  LDC R8, c[0x0][0x3a0] ;  /* 0x0000e800ff087b82 */ /* 0x000e620000000800 */
[----:B---3--:R-:W-:Y:S01]  /*13f30*/  IMAD.WIDE R12, R0, 0x4, R2 ;  /* 0x00000004000c7825 */ /* 0x008fe200078e0202 */
[----:B------:R3:W-:Y:S03]  /*13f40*/  STL.64 [R1+0x4e8], R246 ;  /* 0x0004e8f601007387 */ /* 0x0007e60000100a00 */
[C---:B------:R-:W-:Y:S01]  /*13f50*/  IMAD R0, R244.reuse, 0x1d, RZ ;  /* 0x0000001df4007824 */ /* 0x040fe200078e02ff */
[----:B------:R3:W-:Y:S04]  /*13f60*/  LDGSTS.E [R245+0x23200], desc[UR44][R246.64], !P5 ;  /* 0x23200000f6f57fae */ /* 0x0007e8000e9a102c */
[----:B------:R2:W-:Y:S04]  /*13f70*/  STL.64 [R1+0x518], R12 ;  /* 0x0005180c01007387 */ /* 0x0005e80000100a00 */
[----:B------:R2:W-:Y:S01]  /*13f80*/  LDGSTS.E [R245+0x23300], desc[UR44][R12.64], !P5 ;  /* 0x233000000cf57fae */ /* 0x0005e2000e9a102c */
[----:B------:R-:W-:Y:S01]  /*13f90*/  ISETP.GE.U32.AND P5, PT, R7, 0x7fffffce, PT ;  /* 0x7fffffce0700780c */ /* 0x000fe20003fa6070 */
[----:B------:R-:W-:-:S02]  /*13fa0*/  IMAD.SHL.U32 R7, R244, 0x2, RZ ;  /* 0x00000002f4077824 */ /* 0x000fc400078e00ff */
[----:B---3--:R-:W-:-:S04]  /*13fb0*/  IMAD.WIDE R246, R0, 0x4, R4 ;  /* 0x0000000400f67825 */ /* 0x008fc800078e0204 */
[----:B--2---:R-:W-:Y:S01]  /*13fc0*/  IMAD.WIDE R12, R0, 0x4, R2 ;  /* 0x00000004000c7825 */ /* 0x004fe200078e0202 */
[----:B------:R2:W-:Y:S03]  /*13fd0*/  STL.64 [R1+0x4f0], R246 ;  /* 0x0004f0f601007387 */ /* 0x0005e60000100a00 */
[----:B------:R-:W-:Y:S01]  /*13fe0*/  VIADD R0, R11, 0xffffffe9 ;  /* 0xffffffe90b007836 */ /* 0x000fe20000000000 */
[----:B------:R-:W-:Y:S01]  /*13ff0*/  LOP3.LUT R11, R6, 0x40, RZ, 0x3c, !PT ;  /* 0x00000040060b7812 */ /* 0x000fe200078e3cff */
[----:B------:R2:W-:Y:S04]  /*14000*/  LDGSTS.E [R245+0x23a00], desc[UR44][R246.64], !P4 ;  /* 0x23a00000f6f57fae */ /* 0x0005e8000e1a102c */
[----:B------:R3:W-:Y:S04]  /*14010*/  STL.64 [R1+0x520], R12 ;  /* 0x0005200c01007387 */ /* 0x0007e80000100a00 */
[----:B------:R3:W-:Y:S01]  /*14020*/  LDGSTS.E [R245+0x23b00], desc[UR44][R12.64], !P4 ;  /* 0x23b000000cf57fae */ /* 0x0007e2000e1a102c */
[----:B------:R-:W-:Y:S01]  /*14030*/  ISETP.GE.U32.AND P4, PT, R0, 0x7fffffca, PT ;  /* 0x7fffffca0000780c */ /* 0x000fe20003f86070 */
[----:B--2---:R-:W-:-:S04]  /*14040*/  IMAD.WIDE R246, R7, 0x4, R4 ;  /* 0x0000000407f67825 */ /* 0x004fc800078e0204 */
[----:B------:R-:W-:Y:S02]  /*14050*/  VIADD R0, R11, UR43 ;  /* 0x0000002b0b007c36 */ /* 0x000fe40008000000 */
[----:B---3--:R-:W-:Y:S01]  /*14060*/  IMAD.WIDE R12, R7, 0x4, R2 ;  /* 0x00000004070c7825 */ /* 0x008fe200078e0202 */
[----:B------:R2:W-:Y:S01]  /*14070*/  STL.64 [R1+0x528], R246 ;  /* 0x000528f601007387 */ /* 0x0005e20000100a00 */
[----:B------:R-:W3:Y:S02]  /*14080*/  LDC R7, c[0x0][0x3a0] ;  /* 0x0000e800ff077b82 */ /* 0x000ee40000000800 */
[----:B------:R-:W-:Y:S01]  /*14090*/  VIADD R11, R10, 0xffffffe5 ;  /* 0xffffffe50a0b7836 */ /* 0x000fe20000000000 */
[----:B------:R2:W-:Y:S01]  /*140a0*/  LDGSTS.E [R0+0x20400], desc[UR44][R246.64], !P1 ;  /* 0x20400000f6007fae */ /* 0x0005e2000c9a102c */
[----:B------:R-:W-:-:S03]  /*140b0*/  IMAD R10, R244, 0x6, RZ ;  /* 0x00000006f40a7824 */ /* 0x000fc600078e02ff */
[----:B------:R1:W-:Y:S04]  /*140c0*/  STL.64 [R1+0x530], R12 ;  /* 0x0005300c01007387 */ /* 0x0003e80000100a00 */
[----:B------:R1:W-:Y:S01]  /*140d0*/  LDGSTS.E [R0+0x20500], desc[UR44][R12.64], !P1 ;  /* 0x205000000c007fae */ /* 0x0003e2000c9a102c */
[----:B------:R-:W-:Y:S01]  /*140e0*/  ISETP.GE.U32.AND P1, PT, R11, 0x7fffffc6, PT ;  /* 0x7fffffc60b00780c */ /* 0x000fe20003f26070 */
[----:B----4-:R-:W-:Y:S02]  /*140f0*/  VIADD R11, R9, 0xffffffe1 ;  /* 0xffffffe1090b7836 */ /* 0x010fe40000000000 */
[----:B--2---:R-:W-:-:S04]  /*14100*/  IMAD.WIDE R246, R10, 0x4, R4 ;  /* 0x000000040af67825 */ /* 0x004fc800078e0204 */
[----:B------:R-:W-:Y:S01]  /*14110*/  IMAD R9, R244, 0xa, RZ ;  /* 0x0000000af4097824 */ /* 0x000fe200078e02ff */
[----:B------:R2:W-:Y:S01]  /*14120*/  LDGSTS.E [R0+0x20c00], desc[UR44][R246.64], !P2 ;  /* 0x20c00000f6007fae */ /* 0x0005e2000d1a102c */
[----:B-1----:R-:W-:-:S03]  /*14130*/  IMAD.WIDE R12, R10, 0x4, R2 ;  /* 0x000000040a0c7825 */ /* 0x002fc600078e0202 */
[----:B------:R2:W-:Y:S01]  /*14140*/  STL.64 [R1+0x538], R246 ;  /* 0x000538f601007387 */ /* 0x0005e20000100a00 */
[----:B------:R-:W1:Y:S03]  /*14150*/  LDC R10, c[0x0][0x3a0] ;  /* 0x0000e800ff0a7b82 */ /* 0x000e660000000800 */
[----:B------:R4:W-:Y:S01]  /*14160*/  LDGSTS.E [R0+0x20d00], desc[UR44][R12.64], !P2 ;  /* 0x20d000000c007fae */ /* 0x0009e2000d1a102c */
[----:B------:R-:W-:Y:S01]  /*14170*/  ISETP.GE.U32.AND P2, PT, R11, 0x7fffffc2, PT ;  /* 0x7fffffc20b00780c */ /* 0x000fe20003f46070 */
[----:B------:R-:W-:Y:S02]  /*14180*/  VIADD R11, R8, 0xfffffffc ;  /* 0xfffffffc080b7836 */ /* 0x000fe40000000000 */
[----:B------:R4:W-:Y:S01]  /*14190*/  STL.64 [R1+0x540], R12 ;  /* 0x0005400c01007387 */ /* 0x0009e20000100a00 */
[----:B------:R-:W-:Y:S02]  /*141a0*/  IMAD R8, R244, 0xe, RZ ;  /* 0x0000000ef4087824 */ /* 0x000fe400078e02ff */
[----:B--2---:R-:W-:-:S04]  /*141b0*/  IMAD.WIDE R246, R9, 0x4, R4 ;  /* 0x0000000409f67825 */ /* 0x004fc800078e0204 */
[----:B----4-:R-:W-:Y:S01]  /*141c0*/  IMAD.WIDE R12, R9, 0x4, R2 ;  /* 0x00000004090c7825 */ /* 0x010fe200078e0202 */
[----:B------:R2:W-:Y:S01]  /*141d0*/  STL.64 [R1+0x548], R246 ;  /* 0x000548f601007387 */ /* 0x0005e20000100a00 */
[----:B------:R-:W4:Y:S03]  /*141e0*/  LDC R9, c[0x0][0x3a0] ;  /* 0x0000e800ff097b82 */ /* 0x000f260000000800 */
[----:B------:R2:W-:Y:S04]  /*141f0*/  LDGSTS.E [R0+0x21400], desc[UR44][R246.64], !P3 ;  /* 0x21400000f6007fae */ /* 0x0005e8000d9a102c */
[----:B------:R1:W-:Y:S04]  /*14200*/  STL.64 [R1+0x578], R12 ;  /* 0x0005780c01007387 */ /* 0x0003e80000100a00 */
[----:B------:R1:W-:Y:S01]  /*14210*/  LDGSTS.E [R0+0x21500], desc[UR44][R12.64], !P3 ;  /* 0x215000000c007fae */ /* 0x0003e2000d9a102c */
[----:B------:R-:W-:Y:S01]  /*14220*/  ISETP.GE.U32.AND P3, PT, R11, 0x7fffffdd, PT ;  /* 0x7fffffdd0b00780c */ /* 0x000fe20003f66070 */
[----:B---3--:R-:W-:-:S02]  /*14230*/  VIADD R11, R7, 0xfffffff8 ;  /* 0xfffffff8070b7836 */ /* 0x008fc40000000000 */
[----:B--2---:R-:W-:-:S04]  /*14240*/  IMAD.WIDE R246, R8, 0x4, R4 ;  /* 0x0000000408f67825 */ /* 0x004fc800078e0204 */
[----:B------:R-:W-:Y:S02]  /*14250*/  IMAD R7, R244, 0x12, RZ ;  /* 0x00000012f4077824 */ /* 0x000fe400078e02ff */
[----:B-1----:R-:W-:Y:S01]  /*14260*/  IMAD.WIDE R12, R8, 0x4, R2 ;  /* 0x00000004080c7825 */ /* 0x002fe200078e0202 */
[----:B------:R1:W-:Y:S01]  /*14270*/  LDGSTS.E [R0+0x21c00], desc[UR44][R246.64], !P6 ;  /* 0x21c00000f6007fae */ /* 0x0003e2000f1a102c */
[----:B------:R-:W2:Y:S03]  /*14280*/  LDC R8, c[0x0][0x3a0] ;  /* 0x0000e800ff087b82 */ /* 0x000ea60000000800 */
[----:B------:R1:W-:Y:S04]  /*14290*/  STL.64 [R1+0x550], R246 ;  /* 0x000550f601007387 */ /* 0x0003e80000100a00 */
[----:B------:R3:W-:Y:S04]  /*142a0*/  STL.64 [R1+0x580], R12 ;  /* 0x0005800c01007387 */ /* 0x0007e80000100a00 */
[----:B------:R3:W-:Y:S01]  /*142b0*/  LDGSTS.E [R0+0x21d00], desc[UR44][R12.64], !P6 ;  /* 0x21d000000c007fae */ /* 0x0007e2000f1a102c */
[----:B-1----:R-:W-:Y:S01]  /*142c0*/  IMAD.WIDE R246, R7, 0x4, R4 ;  /* 0x0000000407f67825 */ /* 0x002fe200078e0204 */
[----:B------:R-:W-:-:S03]  /*142d0*/  ISETP.GE.U32.AND P6, PT, R11, 0x7fffffd9, PT ;  /* 0x7fffffd90b00780c */ /* 0x000fc60003fc6070 */
[----:B---3--:R-:W-:Y:S01]  /*142e0*/  IMAD.WIDE R12, R7, 0x4, R2 ;  /* 0x00000004070c7825 */ /* 0x008fe200078e0202 */
[----:B------:R1:W-:Y:S01]  /*142f0*/  LDGSTS.E [R0+0x22400], desc[UR44][R246.64], !P5 ;  /* 0x22400000f6007fae */ /* 0x0003e2000e9a102c */
[----:B------:R-:W3:Y:S02]  /*14300*/  LDC R7, c[0x0][0x3a0] ;  /* 0x0000e800ff077b82 */ /* 0x000ee40000000800 */
[----:B------:R-:W-:Y:S01]  /*14310*/  VIADD R11, R10, 0xfffffff4 ;  /* 0xfffffff40a0b7836 */ /* 0x000fe20000000000 */
[----:B------:R1:W-:Y:S01]  /*14320*/  STL.64 [R1+0x558], R246 ;  /* 0x000558f601007387 */ /* 0x0003e20000100a00 */
[----:B------:R-:W-:-:S03]  /*14330*/  IMAD R10, R244, 0x16, RZ ;  /* 0x00000016f40a7824 */ /* 0x000fc600078e02ff */
[----:B------:R2:W-:Y:S04]  /*14340*/  STL.64 [R1+0x588], R12 ;  /* 0x0005880c01007387 */ /* 0x0005e80000100a00 */
[----:B------:R2:W-:Y:S01]  /*14350*/  LDGSTS.E [R0+0x22500], desc[UR44][R12.64], !P5 ;  /* 0x225000000c007fae */ /* 0x0005e2000e9a102c */
[----:B-1----:R-:W1:Y:S01]  /*14360*/  LDC R246, c[0x0][0x3a0] ;  /* 0x0000e800fff67b82 */ /* 0x002e620000000800 */
[----:B------:R-:W-:Y:S01]  /*14370*/  IMAD R247, R244, 0x1a, RZ ;  /* 0x0000001af4f77824 */ /* 0x000fe200078e02ff */
[----:B------:R-:W-:Y:S01]  /*14380*/  ISETP.GE.U32.AND P5, PT, R11, 0x7fffffd5, PT ;  /* 0x7fffffd50b00780c */ /* 0x000fe20003fa6070 */
[----:B----4-:R-:W-:Y:S02]  /*14390*/  VIADD R9, R9, 0xfffffff0 ;  /* 0xfffffff009097836 */ /* 0x010fe40000000000 */
[----:B------:R-:W-:-:S04]  /*143a0*/  IMAD.WIDE R250, R247, 0x4, R4 ;  /* 0x00000004f7fa7825 */ /* 0x000fc800078e0204 */
[----:B--2---:R-:W-:-:S04]  /*143b0*/  IMAD.WIDE R12, R10, 0x4, R4 ;  /* 0x000000040a0c7825 */ /* 0x004fc800078e0204 */
[--C-:B------:R-:W-:Y:S01]  /*143c0*/  IMAD.WIDE R10, R10, 0x4, R2.reuse ;  /* 0x000000040a0a7825 */ /* 0x100fe200078e0202 */
[----:B------:R-:W-:Y:S03]  /*143d0*/  LDGSTS.E [R0+0x22c00], desc[UR44][R12.64], !P4 ;  /* 0x22c000000c007fae */ /* 0x000fe6000e1a102c */
[----:B------:R-:W-:Y:S01]  /*143e0*/  IMAD.WIDE R248, R247, 0x4, R2 ;  /* 0x00000004f7f87825 */ /* 0x000fe200078e0202 */
[----:B------:R2:W-:Y:S03]  /*143f0*/  STL.64 [R1+0x560], R12 ;  /* 0x0005600c01007387 */ /* 0x0005e60000100a00 */
[----:B------:R-:W-:Y:S01]  /*14400*/  VIADD R8, R8, 0xffffffec ;  /* 0xffffffec08087836 */ /* 0x000fe20000000000 */
[----:B------:R-:W-:Y:S01]  /*14410*/  LDGSTS.E [R0+0x22d00], desc[UR44][R10.64], !P4 ;  /* 0x22d000000a007fae */ /* 0x000fe2000e1a102c */
[----:B------:R-:W-:Y:S01]  /*14420*/  IMAD R247, R244, 0x1e, RZ ;  /* 0x0000001ef4f77824 */ /* 0x000fe200078e02ff */
[----:B------:R-:W-:-:S02]  /*14430*/  ISETP.GE.U32.AND P4, PT, R9, 0x7fffffd1, PT ;  /* 0x7fffffd10900780c */ /* 0x000fc40003f86070 */
[----:B------:R4:W-:Y:S04]  /*14440*/  STL.64 [R1+0x590], R10 ;  /* 0x0005900a01007387 */ /* 0x0009e80000100a00 */
[----:B------:R1:W-:Y:S04]  /*14450*/  LDGSTS.E [R0+0x23400], desc[UR44][R250.64], !P1 ;  /* 0x23400000fa007fae */ /* 0x0003e8000c9a102c */
[----:B--2---:R-:W2:Y:S04]  /*14460*/  LDL.LU.64 R12, [R1+0x2008] ;  /* 0x00200800010c7983 */ /* 0x004ea80000300a00 */
[----:B------:R1:W-:Y:S01]  /*14470*/  LDGSTS.E [R0+0x23500], desc[UR44][R248.64], !P1 ;  /* 0x23500000f8007fae */ /* 0x0003e2000c9a102c */
[----:B------:R-:W-:Y:S01]  /*14480*/  ISETP.GE.U32.AND P1, PT, R8, 0x7fffffcd, PT ;  /* 0x7fffffcd0800780c */ /* 0x000fe20003f26070 */
[----:B------:R-:W-:-:S02]  /*14490*/  IMAD.WIDE R8, R247, 0x4, R4 ;  /* 0x00000004f7087825 */ /* 0x000fc400078e0204 */
[----:B----4-:R-:W4:Y:S01]  /*144a0*/  LDL.LU.64 R10, [R1+0x2000] ;  /* 0x00200000010a7983 */ /* 0x010f220000300a00 */
[----:B------:R-:W-:Y:S01]  /*144b0*/  LOP3.LUT R6, R6, 0x60, RZ, 0x3c, !PT ;  /* 0x0000006006067812 */ /* 0x000fe200078e3cff */
[----:B---3--:R-:W-:Y:S02]  /*144c0*/  VIADD R7, R7, 0xffffffe8 ;  /* 0xffffffe807077836 */ /* 0x008fe40000000000 */
[----:B------:R1:W-:Y:S04]  /*144d0*/  STL.64 [R1+0x568], R250 ;  /* 0x000568fa01007387 */ /* 0x0003e80000100a00 */
[----:B------:R3:W-:Y:S04]  /*144e0*/  STL.64 [R1+0x598], R248 ;  /* 0x000598f801007387 */ /* 0x0007e80000100a00 */
[----:B------:R-:W-:Y:S01]  /*144f0*/  LDGSTS.E [R0+0x23c00], desc[UR44][R8.64], !P2 ;  /* 0x23c0000008007fae */ /* 0x000fe2000d1a102c */
[----:B-1----:R-:W-:-:S03]  /*14500*/  IMAD.WIDE R250, R247, 0x4, R2 ;  /* 0x00000004f7fa7825 */ /* 0x002fc600078e0202 */
[----:B------:R1:W-:Y:S01]  /*14510*/  STL.64 [R1+0x570], R8 ;  /* 0x0005700801007387 */ /* 0x0003e20000100a00 */
[----:B------:R-:W-:-:S03]  /*14520*/  IMAD R247, R244, 0x3, RZ ;  /* 0x00000003f4f77824 */ /* 0x000fc600078e02ff */
[----:B------:R1:W-:Y:S01]  /*14530*/  LDGSTS.E [R0+0x23d00], desc[UR44][R250.64], !P2 ;  /* 0x23d00000fa007fae */ /* 0x0003e2000d1a102c */
[----:B------:R-:W-:Y:S01]  /*14540*/  ISETP.GE.U32.AND P2, PT, R7, 0x7fffffc9, PT ;  /* 0x7fffffc90700780c */ /* 0x000fe20003f46070 */
[----:B---3--:R-:W-:Y:S01]  /*14550*/  VIADD R249, R6, UR43 ;  /* 0x0000002b06f97c36 */ /* 0x008fe20008000000 */
[----:B------:R-:W3:Y:S01]  /*14560*/  LDC R248, c[0x0][0x3a0] ;  /* 0x0000e800fff87b82 */ /* 0x000ee20000000800 */
[C---:B------:R-:W-:Y:S01]  /*14570*/  IMAD.WIDE R6, R247.reuse, 0x4, R4 ;  /* 0x00000004f7067825 */ /* 0x040fe200078e0204 */
[----:B-1----:R-:W2:Y:S03]  /*14580*/  LDL.LU.64 R8, [R1+0x1ff8] ;  /* 0x001ff80001087983 */ /* 0x002ea60000300a00 */
[----:B------:R-:W-:Y:S01]  /*14590*/  VIADD R246, R246, 0xffffffe4 ;  /* 0xffffffe4f6f67836 */ /* 0x000fe20000000000 */
[----:B------:R1:W-:Y:S04]  /*145a0*/  STL.64 [R1+0x5a0], R250 ;  /* 0x0005a0fa01007387 */ /* 0x0003e80000100a00 */
[----:B------:R-:W-:Y:S01]  /*145b0*/  LDGSTS.E [R249+0x20600], desc[UR44][R6.64], !P3 ;  /* 0x2060000006f97fae */ /* 0x000fe2000d9a102c */
[----:B-1----:R-:W-:-:S03]  /*145c0*/  IMAD.WIDE R250, R247, 0x4, R2 ;  /* 0x00000004f7fa7825 */ /* 0x002fc600078e0202 */
[----:B------:R1:W-:Y:S04]  /*145d0*/  STL.64 [R1+0x5a8], R6 ;  /* 0x0005a80601007387 */ /* 0x0003e80000100a00 */
[----:B------:R3:W-:Y:S01]  /*145e0*/  LDGSTS.E [R249+0x20700], desc[UR44][R250.64], !P3 ;  /* 0x20700000faf97fae */ /* 0x0007e2000d9a102c */
[----:B------:R-:W-:Y:S01]  /*145f0*/  ISETP.GE.U32.AND P3, PT, R246, 0x7fffffc5, PT ;  /* 0x7fffffc5f600780c */ /* 0x000fe20003f66070 */
[----:B------:R-:W-:Y:S02]  /*14600*/  IMAD R246, R244, 0x7, RZ ;  /* 0x00000007f4f67824 */ /* 0x000fe400078e02ff */
[----:B-1----:R-:W2:Y:S04]  /*14610*/  LDL.LU.64 R6, [R1+0x1ff0] ;  /* 0x001ff00001067983 */ /* 0x002ea80000300a00 */
[----:B------:R3:W-:Y:S02]  /*14620*/  STL.64 [R1+0x5b0], R250 ;  /* 0x0005b0fa01007387 */ /* 0x0007e40000100a00 */
[----:B---3--:R-:W-:-:S05]  /*14630*/  IMAD.WIDE R250, R246, 0x4, R4 ;  /* 0x00000004f6fa7825 */ /* 0x008fca00078e0204 */
[----:B------:R1:W-:Y:S04]  /*14640*/  STL.64 [R1+0x5b8], R250 ;  /* 0x0005b8fa01007387 */ /* 0x0003e80000100a00 */
[----:B------:R1:W-:Y:S02]  /*14650*/  LDGSTS.E [R249+0x20e00], desc[UR44][R250.64], !P6 ;  /* 0x20e00000faf97fae */ /* 0x0003e4000f1a102c */
[----:B-1----:R-:W1:Y:S01]  /*14660*/  S2R R250, SR_TID.X ;  /* 0x0000000000fa7919 */ /* 0x002e620000002100 */
[----:B------:R-:W-:-:S04]  /*14670*/  IMAD.WIDE R246, R246, 0x4, R2 ;  /* 0x00000004f6f67825 */ /* 0x000fc800078e0202 */
[----:B------:R-:W-:Y:S01]  /*14680*/  VIADD R248, R248, 0xffffffdf ;  /* 0xffffffdff8f87836 */ /* 0x000fe20000000000 */
[----:B------:R3:W-:Y:S04]  /*14690*/  LDGSTS.E [R249+0x20f00], desc[UR44][R246.64], !P6 ;  /* 0x20f00000f6f97fae */ /* 0x0007e8000f1a102c */
[----:B------:R-:W-:Y:S01]  /*146a0*/  ISETP.GE.U32.AND P6, PT, R248, 0x7fffffc0, PT ;  /* 0x7fffffc0f800780c */ /* 0x000fe20003fc6070 */
[----:B------:R3:W-:Y:S04]  /*146b0*/  STL.64 [R1+0x5c8], R246 ;  /* 0x0005c8f601007387 */ /* 0x0007e80000100a00 */
[----:B---3--:R-:W3:Y:S01]  /*146c0*/  LDL.LU.64 R246, [R1+0x1fe8] ;  /* 0x001fe80001f67983 */ /* 0x008ee20000300a00 */
[----:B-1----:R-:W-:-:S02]  /*146d0*/  LOP3.LUT R251, R250, 0x1f, RZ, 0xc0, !PT ;  /* 0x0000001ffafb7812 */ /* 0x002fc400078ec0ff */
[----:B------:R-:W-:-:S04]  /*146e0*/  SHF.R.S32.HI R248, RZ, 0x5, R250 ;  /* 0x00000005fff87819 */ /* 0x000fc800000114fa */
[----:B------:R-:W-:Y:S01]  /*146f0*/  SGXT R249, R248, 0x1 ;  /* 0x00000001f8f9781a */ /* 0x000fe20000000200 */
[----:B------:R-:W-:-:S05]  /*14700*/  IMAD.SHL.U32 R248, R251, 0x4, RZ ;  /* 0x00000004fbf87824 */ /* 0x000fca00078e00ff */
[----:B------:R-:W-:Y:S01]  /*14710*/  LOP3.LUT R249, R248, 0x90, R249, 0x78, !PT ;  /* 0x00000090f8f97812 */ /* 0x000fe200078e78f9 */
[C---:B------:R-:W-:Y:S02]  /*14720*/  IMAD R248, R244.reuse, 0xf, RZ ;  /* 0x0000000ff4f87824 */ /* 0x040fe400078e02ff */
[C---:B------:R-:W-:Y:S02]  /*14730*/  IMAD R251, R244.reuse, 0x13, RZ ;  /* 0x00000013f4fb7824 */ /* 0x040fe400078e02ff */
[C---:B------:R-:W-:Y:S01]  /*14740*/  IMAD R249, R244.reuse, 0x17, RZ ;  /* 0x00000017f4f97824 */ /* 0x040fe200078e02ff */
[----:B------:R1:W-:Y:S01]  /*14750*/  STL [R1+0x600], R248 ;  /* 0x000600f801007387 */ /* 0x0003e20000100800 */
[----:B------:R-:W-:-:S03]  /*14760*/  IMAD R250, R244, 0xb, RZ ;  /* 0x0000000bf4fa7824 */ /* 0x000fc600078e02ff */
[----:B------:R-:W-:Y:S01]  /*14770*/  STL [R1+0x608], R251 ;  /* 0x000608fb01007387 */ /* 0x000fe20000100800 */
[----:B-1----:R-:W-:-:S03]  /*14780*/  IMAD R248, R244, 0x1b, RZ ;  /* 0x0000001bf4f87824 */ /* 0x002fc600078e02ff */
[----:B------:R-:W-:Y:S04]  /*14790*/  STL [R1+0x610], R249 ;  /* 0x000610f901007387 */ /* 0x000fe80000100800 */
[----:B------:R1:W-:Y:S02]  /*147a0*/  STL [R1+0x618], R248 ;  /* 0x000618f801007387 */ /* 0x0003e40000100800 */
[----:B-1----:R-:W-:-:S04]  /*147b0*/  IMAD.WIDE R248, R250, 0x4, R4 ;  /* 0x00000004faf87825 */ /* 0x002fc800078e0204 */
[----:B------:R-:W-:Y:S01]  /*147c0*/  IMAD.WIDE R250, R250, 0x4, R2 ;  /* 0x00000004fafa7825 */ /* 0x000fe200078e0202 */
[----:B------:R1:W-:Y:S04]  /*147d0*/  STL.64 [R1+0x5c0], R248 ;  /* 0x0005c0f801007387 */ /* 0x0003e80000100a00 */
[----:B-1----:R-:W2:Y:S04]  /*147e0*/  LDL.LU.64 R248, [R1+0x1fe0] ;  /* 0x001fe00001f87983 */ /* 0x002ea80000300a00 */
[----:B------:R1:W-:Y:S04]  /*147f0*/  STL.64 [R1+0x5d0], R250 ;  /* 0x0005d0fa01007387 */ /* 0x0003e80000100a00 */
[----:B-1----:R-:W2:Y:S01]  /*14800*/  LDL.LU.64 R250, [R1+0x1fd8] ;  /* 0x001fd80001fa7983 */ /* 0x002ea20000300a00 */
[----:B------:R-:W-:Y:S01]  /*14810*/  IMAD R244, R244, 0x1f, RZ ;  /* 0x0000001ff4f47824 */ /* 0x000fe200078e02ff */
[----:B------:R-:W-:-:S02]  /*14820*/  USHF.L.U32 UR8, UR8, 0x5, URZ ;  /* 0x0000000508087899 */ /* 0x000fc400080006ff */
[----:B------:R1:W-:Y:S01]  /*14830*/  STL.64 [R1+0x2338], R136 ;  /* 0x0023388801007387 */ /* 0x0003e20000100a00 */
[----:B------:R-:W-:Y:S02]  /*14840*/  USHF.L.U32 UR9, UR9, 0x5, URZ ;  /* 0x0000000509097899 */ /* 0x000fe400080006ff */
[----:B------:R-:W-:Y:S01]  /*14850*/  UISETP.GT.AND UP1, UPT, UR7, 0x3f, UPT ;  /* 0x0000003f0700788c */ /* 0x000fe2000bf24270 */
[----:B------:R-:W2:Y:S01]  /*14860*/  LDCU UR5, c[0x0][0x3a0] ;  /* 0x00007400ff0577ac */ /* 0x000ea20008000800 */
[----:B-1----:R-:W2:Y:S04]  /*14870*/  LDL.64 R136, [R1+0x5c0] ;  /* 0x0005c00001887983 */ /* 0x002ea80000100a00 */
[----:B------:R1:W-:Y:S04]  /*14880*/  STL.64 [R1+0x2330], R144 ;  /* 0x0023309001007387 */ /* 0x0003e80000100a00 */
[----:B-1----:R-:W3:Y:S04]  /*14890*/  LDL.LU R145, [R1+0x600] ;  /* 0x0006000001917983 */ /* 0x002ee80000300800 */
[----:B------:R1:W-:Y:S04]  /*148a0*/  STL.64 [R1+0x2328], R152 ;  /* 0x0023289801007387 */ /* 0x0003e80000100a00 */
[----:B-1----:R-:W3:Y:S04]  /*148b0*/  LDL.64 R152, [R1+0x5d0] ;  /* 0x0005d00001987983 */ /* 0x002ee80000100a00 */
[----:B------:R1:W-:Y:S04]  /*148c0*/  STL.64 [R1+0x2320], R160 ;  /* 0x002320a001007387 */ /* 0x0003e80000100a00 */
[----:B-1----:R-:W3:Y:S04]  /*148d0*/  LDL.LU R161, [R1+0x608] ;  /* 0x0006080001a17983 */ /* 0x002ee80000300800 */
[----:B------:R-:W-:Y:S04]  /*148e0*/  STL.64 [R1+0x2318], R168 ;  /* 0x002318a801007387 */ /* 0x000fe80000100a00 */
[----:B------:R1:W-:Y:S04]  /*148f0*/  STL.64 [R1+0x2310], R176 ;  /* 0x002310b001007387 */ /* 0x0003e80000100a00 */
[----:B-1----:R-:W4:Y:S04]  /*14900*/  LDL.LU R177, [R1+0x610] ;  /* 0x0006100001b17983 */ /* 0x002f280000300800 */
[----:B------:R-:W-:Y:S04]  /*14910*/  STL.64 [R1+0x2308], R184 ;  /* 0x002308b801007387 */ /* 0x000fe80000100a00 */
[----:B------:R-:W-:Y:S04]  /*14920*/  STL [R1+0x2300], R252 ;  /* 0x002300fc01007387 */ /* 0x000fe80000100800 */
[----:B------:R-:W-:Y:S04]  /*14930*/  STL.64 [R1+0x22f8], R192 ;  /* 0x0022f8c001007387 */ /* 0x000fe80000100a00 */
[----:B------:R1:W-:Y:S04]  /*14940*/  STL.64 [R1+0x22f0], R200 ;  /* 0x0022f0c801007387 */ /* 0x0003e80000100a00 */
[----:B-1----:R-:W4:Y:S01]  /*14950*/  LDL.LU R201, [R1+0x618] ;  /* 0x0006180001c97983 */ /* 0x002f220000300800 */
[----:B------:R-:W1:Y:S01]  /*14960*/  S2R R144, SR_TID.X ;  /* 0x0000000000907919 */ /* 0x000e620000002100 */
[----:B------:R-:W2:Y:S02]  /*14970*/  S2R R252, SR_TID.X ;  /* 0x0000000000fc7919 */ /* 0x000ea40000002100 */
[----:B------:R1:W-:Y:S04]  /*14980*/  STL.64 [R1+0x22e8], R208 ;  /* 0x0022e8d001007387 */ /* 0x0003e80000100a00 */
[----:B------:R1:W-:Y:S04]  /*14990*/  STL.64 [R1+0x22e0], R216 ;  /* 0x0022e0d801007387 */ /* 0x0003e80000100a00 */
[----:B------:R1:W-:Y:S04]  /*149a0*/  STL.64 [R1+0x22d8], R224 ;  /* 0x0022d8e001007387 */ /* 0x0003e80000100a00 */
[----:B------:R1:W-:Y:S01]  /*149b0*/  STL.64 [R1+0x22d0], R232 ;  /* 0x0022d0e801007387 */ /* 0x0003e20000100a00 */
[----:B------:R-:W-:-:S03]  /*149c0*/  IMAD.WIDE R192, R244, 0x4, R4 ;  /* 0x00000004f4c07825 */ /* 0x000fc600078e0204 */
[----:B------:R1:W-:Y:S04]  /*149d0*/  STL.64 [R1+0x22c8], R240 ;  /* 0x0022c8f001007387 */ /* 0x0003e80000100a00 */
[----:B-1----:R-:W4:Y:S01]  /*149e0*/  LDL.64 R208, [R1+0xb0] ;  /* 0x0000b00001d07983 */ /* 0x002f220000100a00 */
[----:B------:R-:W-:-:S03]  /*149f0*/  LOP3.LUT R144, R144, 0x3f, RZ, 0xc0, !PT ;  /* 0x0000003f90907812 */ /* 0x000fc600078ec0ff */
[----:B------:R-:W4:Y:S02]  /*14a00*/  LDL.64 R216, [R1+0x90] ;  /* 0x0000900001d87983 */ /* 0x000f240000100a00 */
[----:B------:R-:W-:Y:S02]  /*14a10*/  IMAD.SHL.U32 R144, R144, 0x4, RZ ;  /* 0x0000000490907824 */ /* 0x000fe400078e00ff */
[----:B------:R-:W4:Y:S04]  /*14a20*/  LDL.64 R224, [R1+0x70] ;  /* 0x0000700001e07983 */ /* 0x000f280000100a00 */
[----:B------:R-:W4:Y:S04]  /*14a30*/  LDL.64 R232, [R1+0x50] ;  /* 0x0000500001e87983 */ /* 0x000f280000100a00 */
[----:B------:R-:W4:Y:S01]  /*14a40*/  LDL.64 R240, [R1+0x30] ;  /* 0x0000300001f07983 */ /* 0x000f220000100a00 */
[----:B--2---:R-:W-:-:S02]  /*14a50*/  IMAD.MOV.U32 R169, RZ, RZ, R137 ;  /* 0x000000ffffa97224 */ /* 0x004fc400078e0089 */
[----:B------:R-:W1:Y:S01]  /*14a60*/  S2R R137, SR_TID.X ;  /* 0x0000000000897919 */ /* 0x000e620000002100 */
[----:B------:R-:W-:Y:S01]  /*14a70*/  IMAD.MOV.U32 R168, RZ, RZ, R136 ;  /* 0x000000ffffa87224 */ /* 0x000fe200078e0088 */
[----:B-1----:R-:W-:-:S05]  /*14a80*/  LOP3.LUT R137, R137, 0x3f, RZ, 0xc0, !PT ;  /* 0x0000003f89897812 */ /* 0x002fca00078ec0ff */
[----:B------:R-:W-:Y:S02]  /*14a90*/  IMAD.SHL.U32 R136, R137, 0x4, RZ ;  /* 0x0000000489887824 */ /* 0x000fe400078e00ff */
[----:B------:R-:W1:Y:S03]  /*14aa0*/  LDC R137, c[0x0][0x3a0] ;  /* 0x0000e800ff897b82 */ /* 0x000e660000000800 */
[----:B------:R-:W-:-:S05]  /*14ab0*/  LOP3.LUT R136, R136, 0x60, RZ, 0x3c, !PT ;  /* 0x0000006088887812 */ /* 0x000fca00078e3cff */
[----:B------:R-:W-:-:S05]  /*14ac0*/  VIADD R136, R136, UR43 ;  /* 0x0000002b88887c36 */ /* 0x000fca0008000000 */
[----:B------:R-:W-:Y:S04]  /*14ad0*/  LDGSTS.E [R136+0x21600], desc[UR44][R168.64], !P5 ;  /* 0x21600000a8887fae */ /* 0x000fe8000e9a102c */
[----:B---3--:R2:W-:Y:S01]  /*14ae0*/  LDGSTS.E [R136+0x21700], desc[UR44][R152.64], !P5 ;  /* 0x2170000098887fae */ /* 0x0085e2000e9a102c */
[----:B-1----:R-:W-:Y:S02]  /*14af0*/  VIADD R137, R137, 0xffffffe0 ;  /* 0xffffffe089897836 */ /* 0x002fe40000000000 */
[----:B--2---:R-:W-:-:S04]  /*14b00*/  IMAD.U32 R136, RZ, RZ, UR8 ;  /* 0x00000008ff887e24 */ /* 0x004fc8000f8e00ff */
[----:B------:R-:W-:Y:S01]  /*14b10*/  IMAD.WIDE R152, R136, 0x4, R4 ;  /* 0x0000000488987825 */ /* 0x000fe200078e0204 */
[----:B------:R-:W-:-:S03]  /*14b20*/  ISETP.GE.U32.AND P5, PT, R137, 0x7fffffc1, PT ;  /* 0x7fffffc18900780c */ /* 0x000fc60003fa6070 */
[--C-:B------:R-:W-:Y:S01]  /*14b30*/  IMAD.WIDE R136, R145, 0x4, R4.reuse ;  /* 0x0000000491887825 */ /* 0x100fe200078e0204 */
[----:B------:R1:W-:Y:S03]  /*14b40*/  STL.64 [R1+0x188], R152 ;  /* 0x0001889801007387 */ /* 0x0003e60000100a00 */
[--C-:B----4-:R-:W-:Y:S01]  /*14b50*/  IMAD.WIDE R168, R177, 0x4, R4.reuse ;  /* 0x00000004b1a87825 */ /* 0x110fe200078e0204 */
[----:B------:R2:W-:Y:S03]  /*14b60*/  STL.64 [R1+0x5d8], R136 ;  /* 0x0005d88801007387 */ /* 0x0005e60000100a00 */
[----:B-1----:R-:W-:-:S04]  /*14b70*/  IMAD.WIDE R152, R161, 0x4, R4 ;  /* 0x00000004a1987825 */ /* 0x002fc800078e0204 */
[----:B------:R-:W-:Y:S01]  /*14b80*/  IMAD.WIDE R184, R201, 0x4, R4 ;  /* 0x00000004c9b87825 */ /* 0x000fe200078e0204 */
[----:B------:R-:W-:Y:S01]  /*14b90*/  LOP3.LUT R4, R144, 0x60, RZ, 0x3c, !PT ;  /* 0x0000006090047812 */ /* 0x000fe200078e3cff */
[----:B------:R-:W-:Y:S02]  /*14ba0*/  STL.64 [R1+0x5e0], R152 ;  /* 0x0005e09801007387 */ /* 0x000fe40000100a00 */
[----:B------:R-:W-:-:S04]  /*14bb0*/  IMAD.WIDE R144, R145, 0x4, R2 ;  /* 0x0000000491907825 */ /* 0x000fc800078e0202 */
[----:B------:R-:W-:Y:S01]  /*14bc0*/  VIADD R4, R4, UR43 ;  /* 0x0000002b04047c36 */ /* 0x000fe20008000000 */
[----:B------:R-:W-:Y:S01]  /*14bd0*/  STL.64 [R1+0x5e8], R168 ;  /* 0x0005e8a801007387 */ /* 0x000fe20000100a00 */
[----:B------:R-:W-:Y:S01]  /*14be0*/  IMAD.WIDE R160, R161, 0x4, R2 ;  /* 0x00000004a1a07825 */ /* 0x000fe200078e0202 */
[----:B------:R-:W-:Y:S02]  /*14bf0*/  LOP3.LUT R5, R252, 0x1f, RZ, 0xc0, !PT ;  /* 0x0000001ffc057812 */ /* 0x000fe400078ec0ff */
[----:B------:R-:W-:Y:S01]  /*14c00*/  STL.64 [R1+0x5f8], R184 ;  /* 0x0005f8b801007387 */ /* 0x000fe20000100a00 */
[----:B------:R-:W-:-:S03]  /*14c10*/  SHF.R.S32.HI R252, RZ, 0x5, R252 ;  /* 0x00000005fffc7819 */ /* 0x000fc600000114fc */
[----:B------:R-:W-:Y:S01]  /*14c20*/  STL.64 [R1+0x5f0], R192 ;  /* 0x0005f0c001007387 */ /* 0x000fe20000100a00 */
[----:B------:R-:W-:-:S03]  /*14c30*/  IMAD.WIDE R176, R177, 0x4, R2 ;  /* 0x00000004b1b07825 */ /* 0x000fc600078e0202 */
[----:B------:R-:W-:Y:S04]  /*14c40*/  LDGSTS.E [R4+0x21e00], desc[UR44][R136.64], !P4 ;  /* 0x21e0000088047fae */ /* 0x000fe8000e1a102c */
[----:B------:R-:W-:Y:S01]  /*14c50*/  LDGSTS.E [R4+0x21f00], desc[UR44][R144.64], !P4 ;  /* 0x21f0000090047fae */ /* 0x000fe2000e1a102c */
[----:B------:R-:W-:Y:S01]  /*14c60*/  IMAD.WIDE R200, R201, 0x4, R2 ;  /* 0x00000004c9c87825 */ /* 0x000fe200078e0202 */
[----:B------:R-:W-:Y:S02]  /*14c70*/  SGXT R252, R252, 0x1 ;  /* 0x00000001fcfc781a */ /* 0x000fe40000000200 */
[----:B------:R-:W-:Y:S04]  /*14c80*/  LDGSTS.E [R4+0x22600], desc[UR44][R152.64], !P1 ;  /* 0x2260000098047fae */ /* 0x000fe8000c9a102c */
[----:B--2---:R-:W2:Y:S04]  /*14c90*/  LDL.LU.64 R136, [R1+0x2338] ;  /* 0x0023380001887983 */ /* 0x004ea80000300a00 */
[----:B------:R1:W-:Y:S01]  /*14ca0*/  STL.64 [R1+0x600], R144 ;  /* 0x0006009001007387 */ /* 0x0003e20000100a00 */
[----:B------:R-:W-:-:S03]  /*14cb0*/  IMAD.SHL.U32 R5, R5, 0x4, RZ ;  /* 0x0000000405057824 */ /* 0x000fc600078e00ff */
[----:B------:R-:W-:Y:S04]  /*14cc0*/  LDGSTS.E [R4+0x22700], desc[UR44][R160.64], !P1 ;  /* 0x22700000a0047fae */ /* 0x000fe8000c9a102c */
[----:B------:R-:W-:Y:S04]  /*14cd0*/  LDGSTS.E [R4+0x22e00], desc[UR44][R168.64], !P2 ;  /* 0x22e00000a8047fae */ /* 0x000fe8000d1a102c */
[----:B-1----:R-:W3:Y:S04]  /*14ce0*/  LDL.LU.64 R144, [R1+0x2330] ;  /* 0x0023300001907983 */ /* 0x002ee80000300a00 */
[----:B------:R1:W-:Y:S04]  /*14cf0*/  STL.64 [R1+0x608], R160 ;  /* 0x000608a001007387 */ /* 0x0003e80000100a00 */
[----:B------:R-:W4:Y:S01]  /*14d00*/  LDL.LU.64 R152, [R1+0x2328] ;  /* 0x0023280001987983 */ /* 0x000f220000300a00 */
[----:B------:R-:W-:-:S03]  /*14d10*/  LOP3.LUT R5, R5, 0x90, R252, 0x78, !PT ;  /* 0x0000009005057812 */ /* 0x000fc600078e78fc */
[----:B------:R-:W-:Y:S04]  /*14d20*/  LDGSTS.E [R4+0x22f00], desc[UR44][R176.64], !P2 ;  /* 0x22f00000b0047fae */ /* 0x000fe8000d1a102c */
[----:B-1----:R-:W2:Y:S04]  /*14d30*/  LDL.LU.64 R160, [R1+0x2320] ;  /* 0x0023200001a07983 */ /* 0x002ea80000300a00 */
[----:B------:R-:W2:Y:S04]  /*14d40*/  LDL.LU.64 R168, [R1+0x2318] ;  /* 0x0023180001a87983 */ /* 0x000ea80000300a00 */
[----:B------:R1:W-:Y:S04]  /*14d50*/  STL.64 [R1+0x610], R176 ;  /* 0x000610b001007387 */ /* 0x0003e80000100a00 */
[----:B------:R-:W-:Y:S04]  /*14d60*/  LDGSTS.E [R4+0x23600], desc[UR44][R184.64], !P3 ;  /* 0x23600000b8047fae */ /* 0x000fe8000d9a102c */
[----:B------:R1:W-:Y:S04]  /*14d70*/  LDGSTS.E [R4+0x23700], desc[UR44][R200.64], !P3 ;  /* 0x23700000c8047fae */ /* 0x0003e8000d9a102c */
[----:B-1----:R-:W2:Y:S04]  /*14d80*/  LDL.LU.64 R176, [R1+0x2310] ;  /* 0x0023100001b07983 */ /* 0x002ea80000300a00 */
[----:B------:R-:W2:Y:S04]  /*14d90*/  LDL.LU.64 R184, [R1+0x2308] ;  /* 0x0023080001b87983 */ /* 0x000ea80000300a00 */
[----:B------:R1:W-:Y:S04]  /*14da0*/  STL.64 [R1+0x618], R200 ;  /* 0x000618c801007387 */ /* 0x0003e80000100a00 */
[----:B------:R-:W5:Y:S04]  /*14db0*/  LDL.LU R252, [R1+0x2300] ;  /* 0x0023000001fc7983 */ /* 0x000f680000300800 */
[----:B------:R1:W-:Y:S02]  /*14dc0*/  STL.64 [R1+0x2268], R2 ;  /* 0x0022680201007387 */ /* 0x0003e40000100a00 */
[----:B-1----:R-:W-:-:S02]  /*14dd0*/  IMAD.WIDE R200, R244, 0x4, R2 ;  /* 0x00000004f4c87825 */ /* 0x002fc400078e0202 */
[----:B------:R-:W-:Y:S02]  /*14de0*/  LDGSTS.E [R4+0x23e00], desc[UR44][R192.64], !P5 ;  /* 0x23e00000c0047fae */ /* 0x000fe4000e9a102c */
[C---:B------:R-:W-:Y:S02]  /*14df0*/  VIADD R244, R5.reuse, UR43 ;  /* 0x0000002b05f47c36 */ /* 0x040fe40008000000 */
[----:B------:R1:W-:Y:S04]  /*14e00*/  LDGSTS.E [R4+0x23f00], desc[UR44][R200.64], !P5 ;  /* 0x23f00000c8047fae */ /* 0x0003e8000e9a102c */
[----:B------:R-:W2:Y:S04]  /*14e10*/  LDL.64 R2, [R1+0x10] ;  /* 0x0000100001027983 */ /* 0x000ea80000100a00 */
[----:B------:R1:W-:Y:S04]  /*14e20*/  STL.64 [R1+0x620], R200 ;  /* 0x000620c801007387 */ /* 0x0003e80000100a00 */
[----:B------:R-:W3:Y:S04]  /*14e30*/  LDL.LU.64 R192, [R1+0x22f8] ;  /* 0x0022f80001c07983 */ /* 0x000ee80000300a00 */
[----:B------:R-:W0:Y:S04]  /*14e40*/  LDGDEPBAR ;  /* 0x00000000000079af */ /* 0x000e280000000000 */
[----:B-1----:R-:W3:Y:S04]  /*14e50*/  LDL.LU.64 R200, [R1+0x22f0] ;  /* 0x0022f00001c87983 */ /* 0x002ee80000300a00 */
[----:B------:R-:W-:Y:S04]  /*14e60*/  LDGSTS.E [R244], desc[UR44][R208.64], P0 ;  /* 0x00000000d0f47fae */ /* 0x000fe800081a102c */
[----:B------:R-:W-:Y:S04]  /*14e70*/  LDGSTS.E [R244+0x400], desc[UR44][R216.64], P0 ;  /* 0x00400000d8f47fae */ /* 0x000fe800081a102c */
[----:B------:R-:W-:Y:S04]  /*14e80*/  LDGSTS.E [R244+0x800], desc[UR44][R224.64], P0 ;  /* 0x00800000e0f47fae */ /* 0x000fe800081a102c */
[----:B------:R-:W3:Y:S04]  /*14e90*/  LDL.LU.64 R208, [R1+0x22e8] ;  /* 0x0022e80001d07983 */ /* 0x000ee80000300a00 */
[----:B------:R-:W3:Y:S04]  /*14ea0*/  LDL.LU.64 R216, [R1+0x22e0] ;  /* 0x0022e00001d87983 */ /* 0x000ee80000300a00 */
[----:B------:R-:W3:Y:S04]  /*14eb0*/  LDL.LU.64 R224, [R1+0x22d8] ;  /* 0x0022d80001e07983 */ /* 0x000ee80000300a00 */
[----:B------:R-:W-:Y:S04]  /*14ec0*/  LDGSTS.E [R244+0xc00], desc[UR44][R232.64], P0 ;  /* 0x00c00000e8f47fae */ /* 0x000fe800081a102c */
[----:B------:R-:W-:Y:S04]  /*14ed0*/  LDGSTS.E [R244+0x1000], desc[UR44][R240.64], P0 ;  /* 0x01000000f0f47fae */ /* 0x000fe800081a102c */
[----:B------:R-:W3:Y:S04]  /*14ee0*/  LDL.LU.64 R232, [R1+0x22d0] ;  /* 0x0022d00001e87983 */ /* 0x000ee80000300a00 */
[----:B------:R-:W3:Y:S04]  /*14ef0*/  LDL.LU.64 R240, [R1+0x22c8] ;  /* 0x0022c80001f07983 */ /* 0x000ee80000300a00 */
[----:B--2---:R-:W-:Y:S04]  /*14f00*/  LDGSTS.E [R244+0x1400], desc[UR44][R2.64], P0 ;  /* 0x0140000002f47fae */ /* 0x004fe800081a102c */
[----:B------:R-:W-:Y:S04]  /*14f10*/  LDGSTS.E [R244+0x1800], desc[UR44][R248.64], P0 ;  /* 0x01800000f8f47fae */ /* 0x000fe800081a102c */
[----:B------:R-:W-:Y:S04]  /*14f20*/  LDGSTS.E [R244+0x1c00], desc[UR44][R10.64], P0 ;  /* 0x01c000000af47fae */ /* 0x000fe800081a102c */
[----:B------:R-:W2:Y:S04]  /*14f30*/  LDL.64 R2, [R1+0x130] ;  /* 0x0001300001027983 */ /* 0x000ea80000100a00 */
[----:B------:R1:W-:Y:S04]  /*14f40*/  STL.64 [R1+0x2178], R248 ;  /* 0x002178f801007387 */ /* 0x0003e80000100a00 */
[----:B------:R-:W-:Y:S04]  /*14f50*/  LDGSTS.E [R244+0x2000], desc[UR44][R18.64], P0 ;  /* 0x0200000012f47fae */ /* 0x000fe800081a102c */
[----:B------:R-:W-:Y:S04]  /*14f60*/  LDGSTS.E [R244+0x2400], desc[UR44][R26.64], P0 ;  /* 0x024000001af47fae */ /* 0x000fe800081a102c */
[----:B-1----:R-:W2:Y:S04]  /*14f70*/  LDL.64 R248, [R1+0x110] ;  /* 0x0001100001f87983 */ /* 0x002ea80000100a00 */
        /* <DEDUP_REMOVED lines=8> */
[----:B------:R-:W-:Y:S04]  /*15000*/  STL.64 [R1+0x2180], R26 ;  /* 0x0021801a01007387 */ /* 0x000fe80000100a00 */
[----:B------:R-:W-:Y:S04]  /*15010*/  STL.64 [R1+0x2188], R34 ;  /* 0x0021882201007387 */ /* 0x000fe80000100a00 */
[----:B------:R-:W-:Y:S04]  /*15020*/  STL.64 [R1+0x2190], R42 ;  /* 0x0021902a01007387 */ /* 0x000fe80000100a00 */
[----:B------:R-:W-:Y:S04]  /*15030*/  STL.64 [R1+0x2198], R50 ;  /* 0x0021983201007387 */ /* 0x000fe80000100a00 */
[----:B------:R-:W-:Y:S04]  /*15040*/  STL.64 [R1+0x21a0], R58 ;  /* 0x0021a03a01007387 */ /* 0x000fe80000100a00 */
[----:B------:R-:W-:Y:S04]  /*15050*/  STL.64 [R1+0x21a8], R66 ;  /* 0x0021a84201007387 */ /* 0x000fe80000100a00 */
[----:B------:R-:W-:Y:S04]  /*15060*/  STL.64 [R1+0x21b0], R74 ;  /* 0x0021b04a01007387 */ /* 0x000fe80000100a00 */
[----:B------:R-:W-:Y:S04]  /*15070*/  STL.64 [R1+0x21b8], R82 ;  /* 0x0021b85201007387 */ /* 0x000fe80000100a00 */
[----:B------:R-:W-:Y:S04]  /*15080*/  LDGSTS.E [R244+0x3800], desc[UR44][R66.64], P0 ;  /* 0x0380000042f47fae */ /* 0x000fe800081a102c */
        /* <DEDUP_REMOVED lines=30> */
[----:B------:R1:W-:Y:S04]  /*15270*/  STL.64 [R1+0x2238], R210 ;  /* 0x002238d201007387 */ /* 0x0003e80000100a00 */
[----:B------:R-:W-:Y:S04]  /*15280*/  LDGSTS.E [R244+0x7800], desc[UR44][R194.64], P0 ;  /* 0x07800000c2f47fae */ /* 0x000fe800081a102c */
[----:B------:R1:W-:Y:S04]  /*15290*/  STL.64 [R1+0x2240], R218 ;  /* 0x002240da01007387 */ /* 0x0003e80000100a00 */
[----:B------:R-:W-:Y:S04]  /*152a0*/  LDGSTS.E [R244+0x7c00], desc[UR44][R202.64], P0 ;  /* 0x07c00000caf47fae */ /* 0x000fe800081a102c */
[----:B------:R-:W-:Y:S04]  /*152b0*/  STL.64 [R1+0x2248], R226 ;  /* 0x002248e201007387 */ /* 0x000fe80000100a00 */
[----:B------:R-:W-:Y:S04]  /*152c0*/  LDGSTS.E [R244+0x8000], desc[UR44][R210.64], P0 ;  /* 0x08000000d2f47fae */ /* 0x000fe800081a102c */
[----:B------:R-:W-:Y:S04]  /*152d0*/  STL.64 [R1+0x2250], R234 ;  /* 0x002250ea01007387 */ /* 0x000fe80000100a00 */
[----:B------:R-:W-:Y:S04]  /*152e0*/  LDGSTS.E [R244+0x8400], desc[UR44][R218.64], P0 ;  /* 0x08400000daf47fae */ /* 0x000fe800081a102c */
[----:B------:R-:W-:Y:S04]  /*152f0*/  STL.64 [R1+0x2258], R242 ;  /* 0x002258f201007387 */ /* 0x000fe80000100a00 */
[----:B-1----:R-:W3:Y:S04]  /*15300*/  LDL.64 R210, [R1+0x170] ;  /* 0x0001700001d27983 */ /* 0x002ee80000100a00 */
[----:B------:R-:W3:Y:S04]  /*15310*/  LDL.64 R218, [R1+0x150] ;  /* 0x0001500001da7983 */ /* 0x000ee80000100a00 */
[----:B------:R-:W4:Y:S04]  /*15320*/  LDL.64 R202, [R1+0x198] ;  /* 0x0001980001ca7983 */ /* 0x000f280000100a00 */
        /* <DEDUP_REMOVED lines=16> */
[----:B------:R-:W-:Y:S04]  /*15430*/  LDGSTS.E [R244+0x8800], desc[UR44][R226.64], P0 ;  /* 0x08800000e2f47fae */ /* 0x000fe800081a102c */
[----:B------:R-:W-:Y:S04]  /*15440*/  LDGSTS.E [R244+0x8c00], desc[UR44][R234.64], P0 ;  /* 0x08c00000eaf47fae */ /* 0x000fe800081a102c */
[----:B------:R-:W-:Y:S04]  /*15450*/  LDGSTS.E [R244+0x9000], desc[UR44][R242.64], P0 ;  /* 0x09000000f2f47fae */ /* 0x000fe800081a102c */
[----:B------:R-:W4:Y:S04]  /*15460*/  LDL.64 R26, [R1+0x428] ;  /* 0x00042800011a7983 */ /* 0x000f280000100a00 */
[----:B--2---:R-:W-:Y:S04]  /*15470*/  LDGSTS.E [R244+0x9400], desc[UR44][R18.64], P0 ;  /* 0x0940000012f47fae */ /* 0x004fe800081a102c */
[----:B------:R-:W-:Y:S04]  /*15480*/  LDGSTS.E [R244+0x9800], desc[UR44][R10.64], P0 ;  /* 0x098000000af47fae */ /* 0x000fe800081a102c */
[----:B------:R-:W-:Y:S04]  /*15490*/  LDGSTS.E [R244+0x9c00], desc[UR44][R248.64], P0 ;  /* 0x09c00000f8f47fae */ /* 0x000fe800081a102c */
[----:B------:R-:W2:Y:S04]  /*154a0*/  LDL.64 R18, [R1+0x448] ;  /* 0x0004480001127983 */ /* 0x000ea80000100a00 */
[----:B------:R-:W-:Y:S04]  /*154b0*/  LDGSTS.E [R244+0xa000], desc[UR44][R2.64], P0 ;  /* 0x0a00000002f47fae */ /* 0x000fe800081a102c */
[----:B------:R-:W2:Y:S04]  /*154c0*/  LDL.64 R248, [R1+0x468] ;  /* 0x0004680001f87983 */ /* 0x000ea80000100a00 */
[----:B------:R-:W2:Y:S04]  /*154d0*/  LDL.64 R2, [R1+0x488] ;  /* 0x0004880001027983 */ /* 0x000ea80000100a00 */
[----:B------:R-:W2:Y:S04]  /*154e0*/  LDL.LU.64 R162, [R1+0xa8] ;  /* 0x0000a80001a27983 */ /* 0x000ea80000300a00 */
[----:B------:R-:W2:Y:S04]  /*154f0*/  LDL.LU.64 R130, [R1+0x88] ;  /* 0x0000880001827983 */ /* 0x000ea80000300a00 */
[----:B------:R-:W2:Y:S04]  /*15500*/  LDL.LU.64 R98, [R1+0x68] ;  /* 0x0000680001627983 */ /* 0x000ea80000300a00 */
[----:B------:R-:W2:Y:S04]  /*15510*/  LDL.LU.64 R66, [R1+0x48] ;  /* 0x0000480001427983 */ /* 0x000ea80000300a00 */
[----:B------:R-:W2:Y:S04]  /*15520*/  LDL.LU.64 R34, [R1+0x28] ;  /* 0x0000280001227983 */ /* 0x000ea80000300a00 */
[----:B------:R-:W2:Y:S04]  /*15530*/  LDL.LU.64 R10, [R1+0x8] ;  /* 0x00000800010a7983 */ /* 0x000ea80000300a00 */
[----:B---3--:R-:W-:Y:S04]  /*15540*/  LDGSTS.E [R244+0xa400], desc[UR44][R218.64], P0 ;  /* 0x0a400000daf47fae */ /* 0x008fe800081a102c */
[----:B------:R-:W-:Y:S04]  /*15550*/  LDGSTS.E [R244+0xa800], desc[UR44][R210.64], P0 ;  /* 0x0a800000d2f47fae */ /* 0x000fe800081a102c */
[----:B----4-:R-:W-:Y:S04]  /*15560*/  LDGSTS.E [R244+0xac00], desc[UR44][R202.64], P0 ;  /* 0x0ac00000caf47fae */ /* 0x010fe800081a102c */
[----:B------:R-:W-:Y:S04]  /*15570*/  LDGSTS.E [R244+0xb000], desc[UR44][R194.64], P0 ;  /* 0x0b000000c2f47fae */ /* 0x000fe800081a102c */
        /* <DEDUP_REMOVED lines=15> */
[----:B------:R-:W3:Y:S04]  /*15670*/  LDL.64 R42, [R1+0xb8] ;  /* 0x0000b800012a7983 */ /* 0x000ee80000100a00 */
[----:B------:R-:W-:Y:S04]  /*15680*/  LDGSTS.E [R244+0xf000], desc[UR44][R26.64], P0 ;  /* 0x0f0000001af47fae */ /* 0x000fe800081a102c */
[----:B------:R-:W4:Y:S04]  /*15690*/  LDL.64 R26, [R1+0xd8] ;  /* 0x0000d800011a7983 */ /* 0x000f280000100a00 */
[----:B--2---:R-:W-:Y:S04]  /*156a0*/  LDGSTS.E [R244+0xf400], desc[UR44][R18.64], P0 ;  /* 0x0f40000012f47fae */ /* 0x004fe800081a102c */
[----:B------:R-:W-:Y:S04]  /*156b0*/  LDGSTS.E [R244+0xf800], desc[UR44][R248.64], P0 ;  /* 0x0f800000f8f47fae */ /* 0x000fe800081a102c */
[----:B------:R-:W2:Y:S04]  /*156c0*/  LDL.64 R18, [R1+0xf8] ;  /* 0x0000f80001127983 */ /* 0x000ea80000100a00 */
[----:B------:R-:W-:Y:S04]  /*156d0*/  LDGSTS.E [R244+0xfc00], desc[UR44][R2.64], P0 ;  /* 0x0fc0000002f47fae */ /* 0x000fe800081a102c */
[----:B------:R-:W2:Y:S04]  /*156e0*/  LDL.64 R248, [R1+0x118] ;  /* 0x0001180001f87983 */ /* 0x000ea80000100a00 */
[----:B------:R-:W2:Y:S01]  /*156f0*/  LDL.64 R2, [R1+0x138] ;  /* 0x0001380001027983 */ /* 0x000ea20000100a00 */
[----:B------:R-:W-:-:S05]  /*15700*/  LOP3.LUT R4, R5, 0x20, RZ, 0x3c, !PT ;  /* 0x0000002005047812 */ /* 0x000fca00078e3cff */
[----:B------:R-:W-:-:S05]  /*15710*/  VIADD R4, R4, UR43 ;  /* 0x0000002b04047c36 */ /* 0x000fca0008000000 */
[----:B------:R-:W-:Y:S04]  /*15720*/  LDGSTS.E [R4+0x100], desc[UR44][R162.64], P0 ;  /* 0x00100000a2047fae */ /* 0x000fe800081a102c */
[----:B------:R-:W-:Y:S04]  /*15730*/  LDGSTS.E [R4+0x500], desc[UR44][R130.64], P0 ;  /* 0x0050000082047fae */ /* 0x000fe800081a102c */
[----:B------:R-:W-:Y:S04]  /*15740*/  LDGSTS.E [R4+0x900], desc[UR44][R98.64], P0 ;  /* 0x0090000062047fae */ /* 0x000fe800081a102c */
[----:B------:R-:W-:Y:S04]  /*15750*/  LDGSTS.E [R4+0xd00], desc[UR44][R66.64], P0 ;  /* 0x00d0000042047fae */ /* 0x000fe800081a102c */
[----:B------:R-:W-:Y:S04]  /*15760*/  LDGSTS.E [R4+0x1100], desc[UR44][R34.64], P0 ;  /* 0x0110000022047fae */ /* 0x000fe800081a102c */
[----:B------:R-:W-:Y:S04]  /*15770*/  STL.64 [R1+0x2260], R162 ;  /* 0x002260a201007387 */ /* 0x000fe80000100a00 */
[----:B------:R1:W-:Y:S04]  /*15780*/  LDGSTS.E [R4+0x1500], desc[UR44][R10.64], P0 ;  /* 0x015000000a047fae */ /* 0x0003e800081a102c */
[----:B------:R-:W-:Y:S04]  /*15790*/  STL.64 [R1+0x2270], R130 ;  /* 0x0022708201007387 */ /* 0x000fe80000100a00 */
[----:B------:R-:W-:Y:S04]  /*157a0*/  LDGSTS.E [R4+0x1900], desc[UR44][R246.64], P0 ;  /* 0x01900000f6047fae */ /* 0x000fe800081a102c */
[----:B------:R1:W-:Y:S04]  /*157b0*/  STL.64 [R1+0x2278], R98 ;  /* 0x0022786201007387 */ /* 0x0003e80000100a00 */
        /* <DEDUP_REMOVED lines=19> */
[----:B------:R-:W-:Y:S04]  /*158f0*/  LDGSTS.E [R4+0x4500], desc[UR44][R92.64], P0 ;  /* 0x045000005c047fae */ /* 0x000fe800081a102c */
[----:B-1----:R-:W2:Y:S04]  /*15900*/  LDL.64 R98, [R1+0x158] ;  /* 0x0001580001627983 */ /* 0x002ea80000100a00 */
[----:B------:R-:W-:Y:S04]  /*15910*/  LDGSTS.E [R4+0x4900], desc[UR44][R100.64], P0 ;  /* 0x0490000064047fae */ /* 0x000fe800081a102c */
[----:B------:R-:W2:Y:S04]  /*15920*/  LDL.64 R130, [R1+0x178] ;  /* 0x0001780001827983 */ /* 0x000ea80000100a00 */
        /* <DEDUP_REMOVED lines=34> */
[----:B---3--:R-:W-:Y:S04]  /*15b50*/  LDGSTS.E [R4+0x9100], desc[UR44][R42.64], P0 ;  /* 0x091000002a047fae */ /* 0x008fe800081a102c */
[----:B------:R-:W3:Y:S04]  /*15b60*/  LDL.64 R50, [R1+0x430] ;  /* 0x0004300001327983 */ /* 0x000ee80000100a00 */
[----:B----4-:R-:W-:Y:S04]  /*15b70*/  LDGSTS.E [R4+0x9500], desc[UR44][R26.64], P0 ;  /* 0x095000001a047fae */ /* 0x010fe800081a102c */
[----:B------:R-:W4:Y:S04]  /*15b80*/  LDL.64 R42, [R1+0x450] ;  /* 0x00045000012a7983 */ /* 0x000f280000100a00 */
[----:B--2---:R-:W-:Y:S04]  /*15b90*/  LDGSTS.E [R4+0x9900], desc[UR44][R18.64], P0 ;  /* 0x0990000012047fae */ /* 0x004fe800081a102c */
[----:B------:R-:W-:Y:S04]  /*15ba0*/  LDGSTS.E [R4+0x9d00], desc[UR44][R248.64], P0 ;  /* 0x09d00000f8047fae */ /* 0x000fe800081a102c */
        /* <DEDUP_REMOVED lines=8> */
[----:B------:R-:W2:Y:S01]  /*15c30*/  LDL.LU.64 R18, [R1] ;  /* 0x0000000001127983 */ /* 0x000ea20000300a00 */
[----:B------:R-:W-:-:S03]  /*15c40*/  LOP3.LUT R10, R5, 0x40, RZ, 0x3c, !PT ;  /* 0x00000040050a7812 */ /* 0x000fc600078e3cff */
[----:B------:R-:W2:Y:S04]  /*15c50*/  LDL.64 R246, [R1+0x180] ;  /* 0x0001800001f67983 */ /* 0x000ea80000100a00 */
[----:B------:R-:W-:Y:S04]  /*15c60*/  LDGSTS.E [R4+0xa500], desc[UR44][R98.64], P0 ;  /* 0x0a50000062047fae */ /* 0x000fe800081a102c */
[----:B------:R-:W2:Y:S04]  /*15c70*/  LDL.64 R34, [R1+0x1c8] ;  /* 0x0001c80001227983 */ /* 0x000ea80000100a00 */
[----:B------:R-:W-:Y:S01]  /*15c80*/  LDGSTS.E [R4+0xa900], desc[UR44][R130.64], P0 ;  /* 0x0a90000082047fae */ /* 0x000fe200081a102c */
[----:B------:R-:W-:-:S03]  /*15c90*/  VIADD R244, R10, UR43 ;  /* 0x0000002b0af47c36 */ /* 0x000fc60008000000 */
        /* <DEDUP_REMOVED lines=39> */
[----:B------:R-:W4:Y:S04]  /*15f10*/  LDL.64 R42, [R1+0x100] ;  /* 0x00010000012a7983 */ /* 0x000f280000100a00 */
[----:B--2---:R-:W-:Y:S04]  /*15f20*/  LDGSTS.E [R4+0xf900], desc[UR44][R248.64], P0 ;  /* 0x0f900000f8047fae */ /* 0x004fe800081a102c */
[----:B------:R-:W-:Y:S04]  /*15f30*/  LDGSTS.E [R4+0xfd00], desc[UR44][R2.64], P0 ;  /* 0x0fd0000002047fae */ /* 0x000fe800081a102c */
[----:B------:R-:W-:Y:S04]  /*15f40*/  LDGSTS.E [R244+0x200], desc[UR44][R154.64], P0 ;  /* 0x002000009af47fae */ /* 0x000fe800081a102c */
[----:B------:R-:W-:Y:S04]  /*15f50*/  LDGSTS.E [R244+0x600], desc[UR44][R122.64], P0 ;  /* 0x006000007af47fae */ /* 0x000fe800081a102c */
[----:B------:R-:W2:Y:S04]  /*15f60*/  LDL.64 R2, [R1+0x120] ;  /* 0x0001200001027983 */ /* 0x000ea80000100a00 */
[----:B------:R-:W-:Y:S04]  /*15f70*/  LDGSTS.E [R244+0xa00], desc[UR44][R90.64], P0 ;  /* 0x00a000005af47fae */ /* 0x000fe800081a102c */
[----:B------:R-:W-:Y:S04]  /*15f80*/  LDGSTS.E [R244+0xe00], desc[UR44][R58.64], P0 ;  /* 0x00e000003af47fae */ /* 0x000fe800081a102c */
[----:B------:R-:W-:Y:S04]  /*15f90*/  LDGSTS.E [R244+0x1200], desc[UR44][R26.64], P0 ;  /* 0x012000001af47fae */ /* 0x000fe800081a102c */
[----:B------:R-:W2:Y:S04]  /*15fa0*/  LDL.64 R248, [R1+0x160] ;  /* 0x0001600001f87983 */ /* 0x000ea80000100a00 */
        /* <DEDUP_REMOVED lines=32> */
[----:B---3--:R-:W-:Y:S04]  /*161b0*/  LDGSTS.E [R244+0x9600], desc[UR44][R74.64], P0 ;  /* 0x096000004af47fae */ /* 0x008fe800081a102c */
[----:B------:R-:W3:Y:S04]  /*161c0*/  LDL.64 R74, [R1+0x458] ;  /* 0x00045800014a7983 */ /* 0x000ee80000100a00 */
[----:B----4-:R-:W-:Y:S04]  /*161d0*/  LDGSTS.E [R244+0x9a00], desc[UR44][R42.64], P0 ;  /* 0x09a000002af47fae */ /* 0x010fe800081a102c */
[----:B------:R-:W4:Y:S04]  /*161e0*/  LDL.64 R42, [R1+0x478] ;  /* 0x00047800012a7983 */ /* 0x000f280000100a00 */
[----:B--2---:R-:W-:Y:S04]  /*161f0*/  LDGSTS.E [R244+0x9e00], desc[UR44][R2.64], P0 ;  /* 0x09e0000002f47fae */ /* 0x004fe800081a102c */
[----:B------:R-:W-:Y:S04]  /*16200*/  LDGSTS.E [R244+0xa200], desc[UR44][R50.64], P0 ;  /* 0x0a20000032f47fae */ /* 0x000fe800081a102c */
[----:B------:R-:W2:Y:S04]  /*16210*/  LDL.64 R2, [R1+0x490] ;  /* 0x0004900001027983 */ /* 0x000ea80000100a00 */
[----:B------:R-:W2:Y:S04]  /*16220*/  LDL.LU.64 R146, [R1+0x98] ;  /* 0x0000980001927983 */ /* 0x000ea80000300a00 */
[----:B------:R-:W2:Y:S04]  /*16230*/  LDL.LU.64 R114, [R1+0x78] ;  /* 0x0000780001727983 */ /* 0x000ea80000300a00 */
[----:B------:R-:W2:Y:S04]  /*16240*/  LDL.LU.64 R82, [R1+0x58] ;  /* 0x0000580001527983 */ /* 0x000ea80000300a00 */
[----:B------:R-:W-:Y:S04]  /*16250*/  LDGSTS.E [R244+0xa600], desc[UR44][R248.64], P0 ;  /* 0x0a600000f8f47fae */ /* 0x000fe800081a102c */
[----:B------:R-:W2:Y:S04]  /*16260*/  LDL.LU.64 R50, [R1+0x38] ;  /* 0x0000380001327983 */ /* 0x000ea80000300a00 */
[----:B------:R-:W-:Y:S04]  /*16270*/  LDGSTS.E [R244+0xaa00], desc[UR44][R246.64], P0 ;  /* 0x0aa00000f6f47fae */ /* 0x000fe800081a102c */
[----:B------:R-:W2:Y:S04]  /*16280*/  LDL.LU.64 R248, [R1+0x18] ;  /* 0x0000180001f87983 */ /* 0x000ea80000300a00 */
        /* <DEDUP_REMOVED lines=18> */
[----:B------:R-:W2:Y:S04]  /*163b0*/  LDL.64 R44, [R1+0xc8] ;  /* 0x0000c800012c7983 */ /* 0x000ea80000100a00 */
        /* <DEDUP_REMOVED lines=9> */
[----:B------:R-:W2:Y:S01]  /*16450*/  LDL.64 R130, [R1+0x230] ;  /* 0x0002300001827983 */ /* 0x000ea20000100a00 */
[----:B------:R-:W-:-:S03]  /*16460*/  LOP3.LUT R5, R5, 0x60, RZ, 0x3c, !PT ;  /* 0x0000006005057812 */ /* 0x000fc600078e3cff */
        /* <DEDUP_REMOVED lines=13> */
[----:B---3--:R-:W-:Y:S01]  /*16540*/  LDGSTS.E [R244+0xf600], desc[UR44][R74.64], P0 ;  /* 0x0f6000004af47fae */ /* 0x008fe200081a102c */
[----:B------:R-:W-:-:S03]  /*16550*/  VIADD R5, R5, UR43 ;  /* 0x0000002b05057c36 */ /* 0x000fc60008000000 */
[----:B------:R-:W3:Y:S04]  /*16560*/  LDL.64 R74, [R1+0x3a0] ;  /* 0x0003a000014a7983 */ /* 0x000ee80000100a00 */
[----:B----4-:R-:W-:Y:S04]  /*16570*/  LDGSTS.E [R244+0xfa00], desc[UR44][R42.64], P0 ;  /* 0x0fa000002af47fae */ /* 0x010fe800081a102c */
[----:B------:R-:W4:Y:S04]  /*16580*/  LDL.64 R42, [R1+0x108] ;  /* 0x00010800012a7983 */ /* 0x000f280000100a00 */
[----:B--2---:R-:W-:Y:S04]  /*16590*/  LDGSTS.E [R244+0xfe00], desc[UR44][R2.64], P0 ;  /* 0x0fe0000002f47fae */ /* 0x004fe800081a102c */
        /* <DEDUP_REMOVED lines=27> */
[----:B------:R1:W-:Y:S04]  /*16750*/  STL.64 [R1+0x2160], R244 ;  /* 0x002160f401007387 */ /* 0x0003e80000100a00 */
[----:B------:R-:W-:Y:S04]  /*16760*/  LDGSTS.E [R5+0x6b00], desc[UR44][R168.64], P0 ;  /* 0x06b00000a8057fae */ /* 0x000fe800081a102c */
[----:B------:R-:W-:Y:S04]  /*16770*/  LDGSTS.E [R5+0x6f00], desc[UR44][R176.64], P0 ;  /* 0x06f00000b0057fae */ /* 0x000fe800081a102c */
[----:B-1----:R-:W3:Y:S04]  /*16780*/  LDL.LU.64 R244, [R1+0x4a0] ;  /* 0x0004a00001f47983 */ /* 0x002ee80000300a00 */
        /* <DEDUP_REMOVED lines=10> */
[----:B------:R-:W3:Y:S04]  /*16830*/  LDL.LU.64 R44, [R1+0x22c0] ;  /* 0x0022c000012c7983 */ /* 0x000ee80000300a00 */
[----:B------:R-:W3:Y:S04]  /*16840*/  LDL.LU.64 R36, [R1+0x22b8] ;  /* 0x0022b80001247983 */ /* 0x000ee80000300a00 */
[----:B----4-:R-:W-:Y:S04]  /*16850*/  LDGSTS.E [R5+0x9b00], desc[UR44][R42.64], P0 ;  /* 0x09b000002a057fae */ /* 0x010fe800081a102c */
[----:B------:R-:W-:Y:S04]  /*16860*/  LDGSTS.E [R5+0x9f00], desc[UR44][R28.64], P0 ;  /* 0x09f000001c057fae */ /* 0x000fe800081a102c */
[----:B------:R-:W-:Y:S04]  /*16870*/  LDGSTS.E [R5+0xa300], desc[UR44][R20.64], P0 ;  /* 0x0a30000014057fae */ /* 0x000fe800081a102c */
[----:B------:R-:W4:Y:S04]  /*16880*/  LDL.LU.64 R42, [R1+0x188] ;  /* 0x00018800012a7983 */ /* 0x000f280000300a00 */
[----:B------:R-:W4:Y:S04]  /*16890*/  LDL.LU.64 R28, [R1+0x22b0] ;  /* 0x0022b000011c7983 */ /* 0x000f280000300a00 */
[----:B------:R-:W4:Y:S04]  /*168a0*/  LDL.LU.64 R20, [R1+0x22a8] ;  /* 0x0022a80001147983 */ /* 0x000f280000300a00 */
[----:B------:R-:W-:Y:S04]  /*168b0*/  LDGSTS.E [R5+0xa700], desc[UR44][R12.64], P0 ;  /* 0x0a7000000c057fae */ /* 0x000fe800081a102c */
        /* <DEDUP_REMOVED lines=12> */
[----:B--2---:R-:W-:Y:S04]  /*16980*/  LDGSTS.E [R5+0xc300], desc[UR44][R2.64], P0 ;  /* 0x0c30000002057fae */ /* 0x004fe800081a102c */
[----:B------:R-:W-:Y:S04]  /*16990*/  LDGSTS.E [R5+0xc700], desc[UR44][R162.64], P0 ;  /* 0x0c700000a2057fae */ /* 0x000fe800081a102c */
[----:B------:R-:W2:Y:S04]  /*169a0*/  LDL.LU.64 R130, [R1+0x2270] ;  /* 0x0022700001827983 */ /* 0x000ea80000300a00 */
[----:B------:R-:W2:Y:S04]  /*169b0*/  LDL.LU.64 R2, [R1+0x2268] ;  /* 0x0022680001027983 */ /* 0x000ea80000300a00 */
[----:B------:R-:W-:Y:S04]  /*169c0*/  LDGSTS.E [R5+0xcb00], desc[UR44][R242.64], P0 ;  /* 0x0cb00000f2057fae */ /* 0x000fe800081a102c */
[----:B------:R-:W-:Y:S04]  /*169d0*/  LDGSTS.E [R5+0xcf00], desc[UR44][R234.64], P0 ;  /* 0x0cf00000ea057fae */ /* 0x000fe800081a102c */
[----:B------:R-:W-:Y:S04]  /*169e0*/  LDGSTS.E [R5+0xd300], desc[UR44][R226.64], P0 ;  /* 0x0d300000e2057fae */ /* 0x000fe800081a102c */
[----:B------:R-:W-:Y:S04]  /*169f0*/  LDGSTS.E [R5+0xd700], desc[UR44][R218.64], P0 ;  /* 0x0d700000da057fae */ /* 0x000fe800081a102c */
[----:B------:R-:W-:Y:S04]  /*16a00*/  LDGSTS.E [R5+0xdb00], desc[UR44][R210.64], P0 ;  /* 0x0db00000d2057fae */ /* 0x000fe800081a102c */
[----:B---3--:R1:W-:Y:S04]  /*16a10*/  LDGSTS.E [R5+0xdf00], desc[UR44][R74.64], P0 ;  /* 0x0df000004a057fae */ /* 0x0083e800081a102c */
[----:B------:R-:W-:Y:S04]  /*16a20*/  LDGSTS.E [R5+0xe300], desc[UR44][R202.64], P0 ;  /* 0x0e300000ca057fae */ /* 0x000fe800081a102c */
[----:B------:R-:W-:Y:S01]  /*16a30*/  LDGSTS.E [R5+0xe700], desc[UR44][R194.64], P0 ;  /* 0x0e700000c2057fae */ /* 0x000fe200081a102c */
[----:B-1----:R-:W1:Y:S01]  /*16a40*/  S2R R75, SR_TID.X ;  /* 0x00000000004b7919 */ /* 0x002e620000002100 */
[----:B------:R-:W3:Y:S02]  /*16a50*/  LDC R74, c[0x0][0x3a0] ;  /* 0x0000e800ff4a7b82 */ /* 0x000ee40000000800 */
[----:B------:R-:W-:Y:S04]  /*16a60*/  LDGSTS.E [R5+0xeb00], desc[UR44][R186.64], P0 ;  /* 0x0eb00000ba057fae */ /* 0x000fe800081a102c */
[----:B------:R1:W-:Y:S04]  /*16a70*/  LDGSTS.E [R5+0xef00], desc[UR44][R178.64], P0 ;  /* 0x0ef00000b2057fae */ /* 0x0003e800081a102c */
[----:B------:R-:W-:Y:S04]  /*16a80*/  LDGSTS.E [R5+0xf300], desc[UR44][R170.64], P0 ;  /* 0x0f300000aa057fae */ /* 0x000fe800081a102c */
[----:B------:R1:W-:Y:S04]  /*16a90*/  LDGSTS.E [R5+0xf700], desc[UR44][R138.64], P0 ;  /* 0x0f7000008a057fae */ /* 0x0003e800081a102c */
[----:B------:R-:W-:Y:S01]  /*16aa0*/  LDGSTS.E [R5+0xfb00], desc[UR44][R106.64], P0 ;  /* 0x0fb000006a057fae */ /* 0x000fe200081a102c */
[----:B-1----:R-:W-:Y:S01]  /*16ab0*/  IMAD.U32 R179, RZ, RZ, UR8 ;  /* 0x00000008ffb37e24 */ /* 0x002fe2000f8e00ff */
[----:B------:R-:W1:Y:S02]  /*16ac0*/  LDC R178, c[0x0][0x3a0] ;  /* 0x0000e800ffb27b82 */ /* 0x000e640000000800 */
[----:B------:R3:W-:Y:S04]  /*16ad0*/  LDGSTS.E [R5+0xff00], desc[UR44][R244.64], P0 ;  /* 0x0ff00000f4057fae */ /* 0x0007e800081a102c */
[----:B------:R-:W0:Y:S02]  /*16ae0*/  LDGDEPBAR ;  /* 0x00000000000079af */ /* 0x000e240000000000 */
[----:B------:R-:W1:Y:S01]  /*16af0*/  LDC R138, c[0x0][0x3a0] ;  /* 0x0000e800ff8a7b82 */ /* 0x000e620000000800 */
[----:B------:R-:W-:-:S05]  /*16b00*/  LOP3.LUT R75, R75, 0x3f, RZ, 0xc0, !PT ;  /* 0x0000003f4b4b7812 */ /* 0x000fca00078ec0ff */
[----:B------:R-:W-:-:S04]  /*16b10*/  IMAD.SHL.U32 R75, R75, 0x4, RZ ;  /* 0x000000044b4b7824 */ /* 0x000fc800078e00ff */
[----:B------:R-:W-:Y:S01]  /*16b20*/  VIADD R75, R75, UR43 ;  /* 0x0000002b4b4b7c36 */ /* 0x000fe20008000000 */
[----:B------:R-:W-:Y:S06]  /*16b30*/  BAR.SYNC.DEFER_BLOCKING 0x0 ;  /* 0x0000000000007b1d */ /* 0x000fec0000010000 */
[----:B------:R3:W-:Y:S01]  /*16b40*/  STL.64 [R1+0x20c0], R4 ;  /* 0x0020c00401007387 */ /* 0x0007e20000100a00 */
[----:B------:R-:W1:Y:S01]  /*16b50*/  S2R R139, SR_TID.X ;  /* 0x00000000008b7919 */ /* 0x000e620000002100 */
[----:B---3--:R-:W3:Y:S01]  /*16b60*/  LDC R5, c[0x0][0x3a0] ;  /* 0x0000e800ff057b82 */ /* 0x008ee20000000800 */
[----:B------:R-:W-:Y:S01]  /*16b70*/  VIADD R74, R74, 0xffffffe0 ;  /* 0xffffffe04a4a7836 */ /* 0x000fe20000000000 */
[----:B-1----:R-:W-:Y:S01]  /*16b80*/  LOP3.LUT R139, R139, 0x3f, RZ, 0xc0, !PT ;  /* 0x0000003f8b8b7812 */ /* 0x002fe200078ec0ff */
[----:B------:R-:W-:Y:S01]  /*16b90*/  @!PT LDS RZ, [RZ] ;  /* 0x00000000fffff984 */ /* 0x000fe20000000800 */
[----:B------:R-:W-:Y:S01]  /*16ba0*/  @!PT LDS RZ, [RZ] ;  /* 0x00000000fffff984 */ /* 0x000fe20000000800 */
[----:B------:R-:W-:Y:S01]  /*16bb0*/  @!PT LDS RZ, [RZ] ;  /* 0x00000000fffff984 */ /* 0x000fe20000000800 */
[----:B----4-:R1:W-:Y:S01]  /*16bc0*/  LDGSTS.E [R75+0x24000], desc[UR44][R42.64], !P6 ;  /* 0x240000002a4b7fae */ /* 0x0103e2000f1a102c */
[----:B------:R-:W-:-:S03]  /*16bd0*/  IMAD.MOV.U32 R4, RZ, RZ, R43 ;  /* 0x000000ffff047224 */ /* 0x000fc600078e002b */
[----:B------:R4:W-:Y:S01]  /*16be0*/  STL [R1+0x1fa0], R42 ;  /* 0x001fa02a01007387 */ /* 0x0009e20000100800 */
[----:B-1----:R-:W1:Y:S08]  /*16bf0*/  LDC R43, c[0x0][0x3a0] ;  /* 0x0000e800ff2b7b82 */ /* 0x002e700000000800 */
[----:B----4-:R-:W4:Y:S01]  /*16c00*/  LDC R42, c[0x0][0x3a0] ;  /* 0x0000e800ff2a7b82 */ /* 0x010f220000000800 */
[----:B------:R3:W-:Y:S07]  /*16c10*/  STL [R1+0x1f9c], R4 ;  /* 0x001f9c0401007387 */ /* 0x0007ee0000100800 */
[----:B---3--:R-:W3:Y:S01]  /*16c20*/  LDC R4, c[0x0][0x3a0] ;  /* 0x0000e800ff047b82 */ /* 0x008ee20000000800 */
[----:B--2---:R-:W-:-:S05]  /*16c30*/  IMAD.WIDE R2, R179, 0x4, R2 ;  /* 0x00000004b3027825 */ /* 0x004fca00078e0202 */
[----:B------:R2:W-:Y:S02]  /*16c40*/  LDGSTS.E [R75+0x24100], desc[UR44][R2.64], !P6 ;  /* 0x24100000024b7fae */ /* 0x0005e4000f1a102c */
[----:B--2---:R-:W2:Y:S02]  /*16c50*/  S2R R75, SR_TID.X ;  /* 0x00000000004b7919 */ /* 0x004ea40000002100 */
[----:B------:R4:W-:Y:S04]  /*16c60*/  STL [R1+0x1f98], R2 ;  /* 0x001f980201007387 */ /* 0x0009e80000100800 */
[----:B------:R1:W-:Y:S04]  /*16c70*/  STL [R1+0x1f94], R3 ;  /* 0x001f940301007387 */ /* 0x0003e80000100800 */
[----:B------:R-:W3:Y:S04]  /*16c80*/  LDL.LU.64 R162, [R1+0x2e0] ;  /* 0x0002e00001a27983 */ /* 0x000ee80000300a00 */
[----:B------:R-:W3:Y:S01]  /*16c90*/  LDL.LU.64 R234, [R1+0x2d0] ;  /* 0x0002d00001ea7983 */ /* 0x000ee20000300a00 */
[----:B----4-:R-:W-:-:S03]  /*16ca0*/  VIADD R2, R42, 0xffffffd7 ;  /* 0xffffffd72a027836 */ /* 0x010fc60000000000 */
[----:B------:R-:W4:Y:S01]  /*16cb0*/  LDL.LU.64 R226, [R1+0x2c0] ;  /* 0x0002c00001e27983 */ /* 0x000f220000300a00 */
[----:B-1----:R-:W-:-:S03]  /*16cc0*/  VIADD R3, R43, 0xffffffdb ;  /* 0xffffffdb2b037836 */ /* 0x002fc60000000000 */
[----:B------:R-:W4:Y:S04]  /*16cd0*/  LDL.LU.64 R218, [R1+0x2b0] ;  /* 0x0002b00001da7983 */ /* 0x000f280000300a00 */
[----:B------:R-:W4:Y:S04]  /*16ce0*/  LDL.LU.64 R194, [R1+0x2a0] ;  /* 0x0002a00001c27983 */ /* 0x000f280000300a00 */
[----:B------:R-:W4:Y:S04]  /*16cf0*/  LDL.LU.64 R42, [R1+0x288] ;  /* 0x00028800012a7983 */ /* 0x000f280000300a00 */
[----:B------:R-:W4:Y:S04]  /*16d00*/  LDL.LU.64 R186, [R1+0x278] ;  /* 0x0002780001ba7983 */ /* 0x000f280000300a00 */
[----:B------:R-:W4:Y:S01]  /*16d10*/  LDL.LU.64 R170, [R1+0x260] ;  /* 0x0002600001aa7983 */ /* 0x000f220000300a00 */
[----:B--2---:R-:W-:-:S03]  /*16d20*/  LOP3.LUT R75, R75, 0x1f, RZ, 0xc0, !PT ;  /* 0x0000001f4b4b7812 */ /* 0x004fc600078ec0ff */
[----:B------:R-:W2:Y:S01]  /*16d30*/  LDL.LU.64 R106, [R1+0x2b8] ;  /* 0x0002b800016a7983 */ /* 0x000ea20000300a00 */
[----:B------:R-:W-:Y:S01]  /*16d40*/  ISETP.GE.U32.AND P6, PT, R3, 0x7fffffbc, PT ;  /* 0x7fffffbc0300780c */ /* 0x000fe20003fc6070 */
[----:B------:R-:W-:Y:S01]  /*16d50*/  VIADD R3, R5, 0xffffffd3 ;  /* 0xffffffd305037836 */ /* 0x000fe20000000000 */
[----:B------:R-:W-:Y:S01]  /*16d60*/  ISETP.GE.U32.AND P5, PT, R2, 0x7fffffb8, PT ;  /* 0x7fffffb80200780c */ /* 0x000fe20003fa6070 */
[----:B---3--:R-:W-:Y:S01]  /*16d70*/  VIADD R2, R4, 0xffffffcf ;  /* 0xffffffcf04027836 */ /* 0x008fe20000000000 */
[----:B------:R-:W-:Y:S01]  /*16d80*/  ISETP.GE.AND P1, PT, R75, R74, PT ;  /* 0x0000004a4b00720c */ /* 0x000fe20003f26270 */
[----:B------:R-:W1:Y:S01]  /*16d90*/  LDC R5, c[0x0][0x3a0] ;  /* 0x0000e800ff057b82 */ /* 0x000e620000000800 */
[----:B------:R-:W3:Y:S01]  /*16da0*/  LDL.LU.64 R74, [R1+0x2a8] ;  /* 0x0002a800014a7983 */ /* 0x000ee20000300a00 */
[----:B------:R-:W-:Y:S01]  /*16db0*/  ISETP.GE.U32.AND P4, PT, R3, 0x7fffffb4, PT ;  /* 0x7fffffb40300780c */ /* 0x000fe20003f86070 */
[----:B------:R-:W-:Y:S01]  /*16dc0*/  VIADD R3, R178, 0xffffffcb ;  /* 0xffffffcbb2037836 */ /* 0x000fe20000000000 */
[----:B------:R-:W-:Y:S01]  /*16dd0*/  ISETP.GE.U32.AND P3, PT, R2, 0x7fffffb0, PT ;  /* 0x7fffffb00200780c */ /* 0x000fe20003f66070 */
[----:B------:R-:W3:Y:S01]  /*16de0*/  LDL.LU.64 R210, [R1+0x290] ;  /* 0x0002900001d27983 */ /* 0x000ee20000300a00 */
[----:B------:R-:W-:-:S02]  /*16df0*/  VIADD R2, R138, 0xffffffc7 ;  /* 0xffffffc78a027836 */ /* 0x000fc40000000000 */
[----:B------:R-:W-:Y:S01]  /*16e00*/  IMAD.SHL.U32 R178, R139, 0x4, RZ ;  /* 0x000000048bb27824 */ /* 0x000fe200078e00ff */
[----:B------:R-:W3:Y:S01]  /*16e10*/  LDL.LU.64 R202, [R1+0x280] ;  /* 0x0002800001ca7983 */ /* 0x000ee20000300a00 */
[----:B------:R-:W2:Y:S03]  /*16e20*/  LDC R4, c[0x0][0x3a0] ;  /* 0x0000e800ff047b82 */ /* 0x000ea60000000800 */
[----:B------:R-:W3:Y:S04]  /*16e30*/  LDL.LU.64 R138, [R1+0x268] ;  /* 0x00026800018a7983 */ /* 0x000ee80000300a00 */
[----:B------:R-:W3:Y:S01]  /*16e40*/  LDL.LU.64 R242, [R1+0x258] ;  /* 0x0002580001f27983 */ /* 0x000ee20000300a00 */
[----:B------:R-:W-:Y:S01]  /*16e50*/  ISETP.GE.U32.AND P2, PT, R3, 0x7fffffac, PT ;  /* 0x7fffffac0300780c */ /* 0x000fe20003f46070 */
[----:B------:R-:W-:Y:S01]  /*16e60*/  VIADD R3, R178, UR43 ;  /* 0x0000002bb2037c36 */ /* 0x000fe20008000000 */
[----:B------:R-:W-:Y:S01]  /*16e70*/  ISETP.GE.U32.AND P0, PT, R2, 0x7fffffa8, PT ;  /* 0x7fffffa80200780c */ /* 0x000fe20003f06070 */
[----:B-1----:R-:W-:-:S02]  /*16e80*/  VIADD R2, R5, 0xffffffc3 ;  /* 0xffffffc305027836 */ /* 0x002fc40000000000 */
[----:B------:R-:W-:-:S04]  /*16e90*/  IMAD.WIDE R162, R179, 0x4, R162 ;  /* 0x00000004b3a27825 */ /* 0x000fc800078e02a2 */
[C---:B------:R-:W-:Y:S01]  /*16ea0*/  IMAD.WIDE R234, R179.reuse, 0x4, R234 ;  /* 0x00000004b3ea7825 */ /* 0x040fe200078e02ea */
[----:B------:R1:W-:Y:S04]  /*16eb0*/  STL.64 [R1+0x2e0], R162 ;  /* 0x0002e0a201007387 */ /* 0x0003e80000100a00 */
[----:B------:R-:W-:Y:S04]  /*16ec0*/  LDGSTS.E [R3+0x24800], desc[UR44][R162.64], !P6 ;  /* 0x24800000a2037fae */ /* 0x000fe8000f1a102c */
[----:B------:R2:W-:Y:S04]  /*16ed0*/  LDGSTS.E [R3+0x24900], desc[UR44][R234.64], !P6 ;  /* 0x24900000ea037fae */ /* 0x0005e8000f1a102c */
[----:B-1----:R-:W3:Y:S04]  /*16ee0*/  LDL.LU.64 R162, [R1+0x2260] ;  /* 0x0022600001a27983 */ /* 0x002ee80000300a00 */
[----:B------:R1:W-:Y:S01]  /*16ef0*/  STL.64 [R1+0x6f8], R234 ;  /* 0x0006f8ea01007387 */ /* 0x0003e20000100a00 */
[----:B----4-:R-:W-:-:S04]  /*16f00*/  IMAD.WIDE R42, R179, 0x4, R42 ;  /* 0x00000004b32a7825 */ /* 0x010fc800078e022a */
[----:B--2---:R-:W-:-:S04]  /*16f10*/  IMAD.WIDE R106, R179, 0x4, R106 ;  /* 0x00000004b36a7825 */ /* 0x004fc800078e026a */
[----:B-1----:R-:W-:-:S04]  /*16f20*/  IMAD.WIDE R234, R179, 0x4, R226 ;  /* 0x00000004b3ea7825 */ /* 0x002fc800078e02e2 */
[C---:B------:R-:W-:Y:S01]  /*16f30*/  IMAD.WIDE R226, R179.reuse, 0x4, R218 ;  /* 0x00000004b3e27825 */ /* 0x040fe200078e02da */
[----:B------:R1:W-:Y:S03]  /*16f40*/  STL.64 [R1+0x2d0], R234 ;  /* 0x0002d0ea01007387 */ /* 0x0003e60000100a00 */
[C---:B------:R-:W-:Y:S01]  /*16f50*/  IMAD.WIDE R218, R179.reuse, 0x4, R194 ;  /* 0x00000004b3da7825 */ /* 0x040fe200078e02c2 */
[----:B------:R-:W-:Y:S03]  /*16f60*/  STL.64 [R1+0x638], R226 ;  /* 0x000638e201007387 */ /* 0x000fe60000100a00 */
[C---:B------:R-:W-:Y:S01]  /*16f70*/  IMAD.WIDE R194, R179.reuse, 0x4, R186 ;  /* 0x00000004b3c27825 */ /* 0x040fe200078e02ba */
[----:B------:R-:W-:Y:S03]  /*16f80*/  STL.64 [R1+0x640], R218 ;  /* 0x000640da01007387 */ /* 0x000fe60000100a00 */
[C---:B------:R-:W-:Y:S01]  /*16f90*/  IMAD.WIDE R186, R179.reuse, 0x4, R170 ;  /* 0x00000004b3ba7825 */ /* 0x040fe200078e02aa */
[----:B------:R-:W-:Y:S04]  /*16fa0*/  STL.64 [R1+0x648], R42 ;  /* 0x0006482a01007387 */ /* 0x000fe80000100a00 */
[----:B------:R-:W-:Y:S04]  /*16fb0*/  STL.64 [R1+0x650], R194 ;  /* 0x000650c201007387 */ /* 0x000fe80000100a00 */
[----:B------:R2:W-:Y:S01]  /*16fc0*/  STL.64 [R1+0x6c8], R106 ;  /* 0x0006c86a01007387 */ /* 0x0005e20000100a00 */
[----:B---3--:R-:W-:-:S03]  /*16fd0*/  IMAD.WIDE R74, R179, 0x4, R74 ;  /* 0x00000004b34a7825 */ /* 0x008fc600078e024a */
[----:B------:R-:W-:Y:S04]  /*16fe0*/  STL.64 [R1+0x658], R186 ;  /* 0x000658ba01007387 */ /* 0x000fe80000100a00 */
[----:B------:R-:W3:Y:S01]  /*16ff0*/  LDL.LU.64 R170, [R1+0xb0] ;  /* 0x0000b00001aa7983 */ /* 0x000ee20000300a00 */
[----:B------:R-:W-:Y:S01]  /*17000*/  ISETP.GE.U32.AND P6, PT, R2, 0x7fffffa4, PT ;  /* 0x7fffffa40200780c */ /* 0x000fe20003fc6070 */
[----:B------:R-:W-:Y:S02]  /*17010*/  VIADD R2, R4, 0xffffffde ;  /* 0xffffffde04027836 */ /* 0x000fe40000000000 */
[C---:B------:R-:W-:Y:S01]  /*17020*/  IMAD.WIDE R210, R179.reuse, 0x4, R210 ;  /* 0x00000004b3d27825 */ /* 0x040fe200078e02d2 */
[----:B------:R4:W-:Y:S03]  /*17030*/  STL.64 [R1+0x6d0], R74 ;  /* 0x0006d04a01007387 */ /* 0x0009e60000100a00 */
[C---:B------:R-:W-:Y:S01]  /*17040*/  IMAD.WIDE R4, R179.reuse, 0x4, R138 ;  /* 0x00000004b3047825 */ /* 0x040fe200078e028a */
[----:B------:R-:W-:Y:S03]  /*17050*/  LDGSTS.E [R3+0x25000], desc[UR44][R234.64], !P5 ;  /* 0x25000000ea037fae */ /* 0x000fe6000e9a102c */
[C---:B------:R-:W-:Y:S01]  /*17060*/  IMAD.WIDE R202, R179.reuse, 0x4, R202 ;  /* 0x00000004b3ca7825 */ /* 0x040fe200078e02ca */
[----:B------:R-:W3:Y:S03]  /*17070*/  LDL.LU.64 R138, [R1+0x90] ;  /* 0x00009000018a7983 */ /* 0x000ee60000300a00 */
[----:B------:R-:W-:Y:S01]  /*17080*/  IMAD.WIDE R178, R179, 0x4, R242 ;  /* 0x00000004b3b27825 */ /* 0x000fe200078e02f2 */
[----:B------:R1:W-:Y:S04]  /*17090*/  STL.64 [R1+0x6d8], R210 ;  /* 0x0006d8d201007387 */ /* 0x0003e80000100a00 */
[----:B------:R-:W3:Y:S04]  /*170a0*/  LDL.LU.64 R242, [R1+0x2258] ;  /* 0x0022580001f27983 */ /* 0x000ee80000300a00 */
[----:B------:R2:W-:Y:S04]  /*170b0*/  STL.64 [R1+0x6e0], R202 ;  /* 0x0006e0ca01007387 */ /* 0x0005e80000100a00 */
[----:B-1----:R-:W3:Y:S04]  /*170c0*/  LDL.LU.64 R234, [R1+0x2250] ;  /* 0x0022500001ea7983 */ /* 0x002ee80000300a00 */
[----:B------:R1:W-:Y:S04]  /*170d0*/  STL.64 [R1+0x6e8], R4 ;  /* 0x0006e80401007387 */ /* 0x0003e80000100a00 */
[----:B------:R-:W-:Y:S04]  /*170e0*/  LDGSTS.E [R3+0x25100], desc[UR44][R106.64], !P5 ;  /* 0x251000006a037fae */ /* 0x000fe8000e9a102c */
[----:B------:R-:W-:Y:S04]  /*170f0*/  LDGSTS.E [R3+0x25800], desc[UR44][R226.64], !P4 ;  /* 0x25800000e2037fae */ /* 0x000fe8000e1a102c */
[----:B------:R-:W-:Y:S04]  /*17100*/  LDGSTS.E [R3+0x25900], desc[UR44][R74.64], !P4 ;  /* 0x259000004a037fae */ /* 0x000fe8000e1a102c */
[----:B--2---:R-:W2:Y:S04]  /*17110*/  LDL.LU.64 R106, [R1+0x70] ;  /* 0x00007000016a7983 */ /* 0x004ea80000300a00 */
[----:B------:R1:W-:Y:S04]  /*17120*/  STL.64 [R1+0x6f0], R178 ;  /* 0x0006f0b201007387 */ /* 0x0003e80000100a00 */
[----:B------:R-:W2:Y:S04]  /*17130*/  LDL.LU.64 R226, [R1+0x2248] ;  /* 0x0022480001e27983 */ /* 0x000ea80000300a00 */
[----:B----4-:R-:W4:Y:S04]  /*17140*/  LDL.LU.64 R74, [R1+0x50] ;  /* 0x00005000014a7983 */ /* 0x010f280000300a00 */
[----:B------:R-:W-:Y:S04]  /*17150*/  LDGSTS.E [R3+0x26000], desc[UR44][R218.64], !P3 ;  /* 0x26000000da037fae */ /* 0x000fe8000d9a102c */
[----:B------:R-:W-:Y:S04]  /*17160*/  LDGSTS.E [R3+0x26100], desc[UR44][R210.64], !P3 ;  /* 0x26100000d2037fae */ /* 0x000fe8000d9a102c */
[----:B------:R-:W-:Y:S04]  /*17170*/  LDGSTS.E [R3+0x26800], desc[UR44][R42.64], !P2 ;  /* 0x268000002a037fae */ /* 0x000fe8000d1a102c */
[----:B------:R-:W4:Y:S04]  /*17180*/  LDL.LU.64 R218, [R1+0x2240] ;  /* 0x0022400001da7983 */ /* 0x000f280000300a00 */
[----:B------:R-:W4:Y:S04]  /*17190*/  LDL.LU.64 R210, [R1+0x2238] ;  /* 0x0022380001d27983 */ /* 0x000f280000300a00 */
[----:B------:R-:W4:Y:S04]  /*171a0*/  LDL.LU.64 R42, [R1+0x30] ;  /* 0x00003000012a7983 */ /* 0x000f280000300a00 */
[----:B------:R-:W-:Y:S04]  /*171b0*/  LDGSTS.E [R3+0x26900], desc[UR44][R202.64], !P2 ;  /* 0x26900000ca037fae */ /* 0x000fe8000d1a102c */
[----:B------:R-:W-:Y:S04]  /*171c0*/  LDGSTS.E [R3+0x27000], desc[UR44][R194.64], !P0 ;  /* 0x27000000c2037fae */ /* 0x000fe8000c1a102c */
[----:B------:R-:W-:Y:S04]  /*171d0*/  LDGSTS.E [R3+0x27100], desc[UR44][R4.64], !P0 ;  /* 0x2710000004037fae */ /* 0x000fe8000c1a102c */
[----:B------:R-:W4:Y:S04]  /*171e0*/  LDL.LU.64 R202, [R1+0x2230] ;  /* 0x0022300001ca7983 */ /* 0x000f280000300a00 */
[----:B------:R-:W4:Y:S04]  /*171f0*/  LDL.LU.64 R194, [R1+0x2228] ;  /* 0x0022280001c27983 */ /* 0x000f280000300a00 */
[----:B-1----:R-:W4:Y:S04]  /*17200*/  LDL.LU.64 R4, [R1+0x10] ;  /* 0x0000100001047983 */ /* 0x002f280000300a00 */
[----:B------:R-:W-:Y:S04]  /*17210*/  LDGSTS.E [R3+0x27800], desc[UR44][R186.64], !P6 ;  /* 0x27800000ba037fae */ /* 0x000fe8000f1a102c */
[----:B------:R1:W-:Y:S04]  /*17220*/  LDGSTS.E [R3+0x27900], desc[UR44][R178.64], !P6 ;  /* 0x27900000b2037fae */ /* 0x0003e8000f1a102c */
[----:B------:R-:W4:Y:S01]  /*17230*/  LDL.LU.64 R186, [R1+0x2220] ;  /* 0x0022200001ba7983 */ /* 0x000f220000300a00 */
[----:B-1----:R-:W1:Y:S03]  /*17240*/  LDC R3, c[0x0][0x3a0] ;  /* 0x0000e800ff037b82 */ /* 0x002e660000000800 */
[----:B------:R-:W4:Y:S01]  /*17250*/  LDL.LU.64 R178, [R1+0x2218] ;  /* 0x0022180001b27983 */ /* 0x000f220000300a00 */
[----:B-1----:R-:W-:-:S05]  /*17260*/  VIADD R3, R3, 0xffffffda ;  /* 0xffffffda03037836 */ /* 0x002fca0000000000 */
[----:B------:R-:W-:Y:S01]  /*17270*/  ISETP.GE.U32.AND P0, PT, R3, 0x7fffffbb, PT ;  /* 0x7fffffbb0300780c */ /* 0x000fe20003f06070 */
[----:B------:R-:W-:-:S04]  /*17280*/  IMAD.U32 R3, RZ, RZ, UR9 ;  /* 0x00000009ff037e24 */ /* 0x000fc8000f8e00ff */
[----:B------:R-:W-:-:S04]  /*17290*/  IMAD.WIDE R154, R3, 0x4, R154 ;  /* 0x00000004039a7825 */ /* 0x000fc800078e029a */
        /* <DEDUP_REMOVED lines=14> */
[----:B---3--:R-:W-:-:S05]  /*17380*/  IMAD.WIDE R170, R3, 0x4, R170 ;  /* 0x0000000403aa7825 */ /* 0x008fca00078e02aa */
[----:B------:R1:W-:Y:S01]  /*17390*/  STL.64 [R1+0xb0], R170 ;  /* 0x0000b0aa01007387 */ /* 0x0003e20000100a00 */
[----:B------:R-:W-:-:S03]  /*173a0*/  IMAD.WIDE R138, R3, 0x4, R138 ;  /* 0x00000004038a7825 */ /* 0x000fc600078e028a */
[----:B-1----:R-:W3:Y:S04]  /*173b0*/  LDL.LU.64 R170, [R1+0x2210] ;  /* 0x0022100001aa7983 */ /* 0x002ee80000300a00 */
[----:B------:R1:W-:Y:S04]  /*173c0*/  STL.64 [R1+0x288], R162 ;  /* 0x000288a201007387 */ /* 0x0003e80000100a00 */
[----:B-1----:R-:W3:Y:S04]  /*173d0*/  LDL.LU.64 R162, [R1+0x2208] ;  /* 0x0022080001a27983 */ /* 0x002ee80000300a00 */
[----:B------:R1:W-:Y:S04]  /*173e0*/  STL.64 [R1+0x6c0], R154 ;  /* 0x0006c09a01007387 */ /* 0x0003e80000100a00 */
[----:B-1----:R-:W3:Y:S04]  /*173f0*/  LDL.LU.64 R154, [R1+0x2200] ;  /* 0x00220000019a7983 */ /* 0x002ee80000300a00 */
[----:B------:R1:W-:Y:S01]  /*17400*/  STL.64 [R1+0x798], R146 ;  /* 0x0007989201007387 */ /* 0x0003e20000100a00 */
[----:B--2---:R-:W-:-:S03]  /*17410*/  IMAD.WIDE R106, R3, 0x4, R106 ;  /* 0x00000004036a7825 */ /* 0x004fc600078e026a */
[----:B-1----:R-:W2:Y:S04]  /*17420*/  LDL.LU.64 R146, [R1+0x21f8] ;  /* 0x0021f80001927983 */ /* 0x002ea80000300a00 */
[----:B------:R1:W-:Y:S01]  /*17430*/  STL.64 [R1+0x90], R138 ;  /* 0x0000908a01007387 */ /* 0x0003e20000100a00 */
[----:B----4-:R-:W-:-:S03]  /*17440*/  IMAD.WIDE R74, R3, 0x4, R74 ;  /* 0x00000004034a7825 */ /* 0x010fc600078e024a */
[----:B-1----:R-:W4:Y:S04]  /*17450*/  LDL.LU.64 R138, [R1+0x21f0] ;  /* 0x0021f000018a7983 */ /* 0x002f280000300a00 */
[----:B------:R1:W-:Y:S04]  /*17460*/  STL.64 [R1+0x280], R130 ;  /* 0x0002808201007387 */ /* 0x0003e80000100a00 */
[----:B-1----:R-:W2:Y:S04]  /*17470*/  LDL.LU.64 R130, [R1+0x21e8] ;  /* 0x0021e80001827983 */ /* 0x002ea80000300a00 */
[----:B------:R1:W-:Y:S04]  /*17480*/  STL.64 [R1+0x6b8], R122 ;  /* 0x0006b87a01007387 */ /* 0x0003e80000100a00 */
[----:B-1----:R-:W2:Y:S04]  /*17490*/  LDL.LU.64 R122, [R1+0x21e0] ;  /* 0x0021e000017a7983 */ /* 0x002ea80000300a00 */
[----:B------:R1:W-:Y:S04]  /*174a0*/  STL.64 [R1+0x790], R114 ;  /* 0x0007907201007387 */ /* 0x0003e80000100a00 */
[----:B-1----:R-:W2:Y:S04]  /*174b0*/  LDL.LU.64 R114, [R1+0x21d8] ;  /* 0x0021d80001727983 */ /* 0x002ea80000300a00 */
[----:B------:R1:W-:Y:S01]  /*174c0*/  STL.64 [R1+0x70], R106 ;  /* 0x0000706a01007387 */ /* 0x0003e20000100a00 */
[----:B------:R-:W-:-:S03]  /*174d0*/  IMAD.WIDE R42, R3, 0x4, R42 ;  /* 0x00000004032a7825 */ /* 0x000fc600078e022a */
[----:B-1----:R-:W2:Y:S04]  /*174e0*/  LDL.LU.64 R106, [R1+0x21d0] ;  /* 0x0021d000016a7983 */ /* 0x002ea80000300a00 */
[----:B------:R1:W-:Y:S04]  /*174f0*/  STL.64 [R1+0x278], R98 ;  /* 0x0002786201007387 */ /* 0x0003e80000100a00 */
[----:B-1----:R-:W3:Y:S04]  /*17500*/  LDL.LU.64 R98, [R1+0x21c8] ;  /* 0x0021c80001627983 */ /* 0x002ee80000300a00 */
[----:B------:R1:W-:Y:S04]  /*17510*/  STL.64 [R1+0x6b0], R90 ;  /* 0x0006b05a01007387 */ /* 0x0003e80000100a00 */
[----:B-1----:R-:W4:Y:S04]  /*17520*/  LDL.LU.64 R90, [R1+0x21c0] ;  /* 0x0021c000015a7983 */ /* 0x002f280000300a00 */
        /* <DEDUP_REMOVED lines=8> */
[----:B------:R1:W-:Y:S01]  /*175b0*/  STL.64 [R1+0x780], R50 ;  /* 0x0007803201007387 */ /* 0x0003e20000100a00 */
[----:B------:R-:W-:-:S03]  /*175c0*/  IMAD.WIDE R4, R3, 0x4, R4 ;  /* 0x0000000403047825 */ /* 0x000fc600078e0204 */
        /* <DEDUP_REMOVED lines=9> */
[----:B------:R1:W-:Y:S02]  /*17660*/  STL.64 [R1+0x20], R4 ;  /* 0x0000200401007387 */ /* 0x0003e40000100a00 */
[----:B-1----:R-:W-:-:S02]  /*17670*/  IMAD.WIDE R4, R3, 0x4, R10 ;  /* 0x0000000403047825 */ /* 0x002fc400078e020a */
[----:B------:R-:W4:Y:S04]  /*17680*/  LDL.LU.64 R10, [R1+0x2170] ;  /* 0x00217000010a7983 */ /* 0x000f280000300a00 */
[----:B------:R1:W-:Y:S02]  /*17690*/  STL.64 [R1+0x258], R4 ;  /* 0x0002580401007387 */ /* 0x0003e40000100a00 */
[C---:B-1----:R-:W-:Y:S02]  /*176a0*/  IMAD.WIDE R4, R3.reuse, 0x4, R18 ;  /* 0x0000000403047825 */ /* 0x042fe400078e0212 */
[----:B------:R-:W4:Y:S02]  /*176b0*/  LDL.LU.64 R18, [R1+0x2168] ;  /* 0x0021680001127983 */ /* 0x000f240000300a00 */
[----:B------:R-:W-:-:S02]  /*176c0*/  IMAD.WIDE R250, R3, 0x4, R250 ;  /* 0x0000000403fa7825 */ /* 0x000fc400078e02fa */
[----:B------:R-:W-:Y:S02]  /*176d0*/  STL.64 [R1+0x698], R4 ;  /* 0x0006980401007387 */ /* 0x000fe40000100a00 */
[C---:B------:R-:W-:Y:S02]  /*176e0*/  IMAD.WIDE R246, R3.reuse, 0x4, R246 ;  /* 0x0000000403f67825 */ /* 0x040fe400078e02f6 */
[----:B------:R1:W-:Y:S02]  /*176f0*/  STL.64 [R1+0x770], R250 ;  /* 0x000770fa01007387 */ /* 0x0003e40000100a00 */
        /* <DEDUP_REMOVED lines=15> */
[----:B--2---:R-:W-:-:S04]  /*177f0*/  IMAD.WIDE R106, R3, 0x4, R106 ;  /* 0x00000004036a7825 */ /* 0x004fc800078e026a */
[----:B---3--:R-:W-:-:S04]  /*17800*/  IMAD.WIDE R98, R3, 0x4, R98 ;  /* 0x0000000403627825 */ /* 0x008fc800078e0262 */
[----:B----4-:R-:W-:-:S04]  /*17810*/  IMAD.WIDE R90, R3, 0x4, R90 ;  /* 0x00000004035a7825 */ /* 0x010fc800078e025a */
[----:B------:R-:W-:-:S04]  /*17820*/  IMAD.WIDE R82, R3, 0x4, R82 ;  /* 0x0000000403527825 */ /* 0x000fc800078e0252 */
[----:B------:R-:W-:-:S04]  /*17830*/  IMAD.WIDE R74, R3, 0x4, R74 ;  /* 0x00000004034a7825 */ /* 0x000fc800078e024a */
[----:B------:R-:W-:-:S04]  /*17840*/  IMAD.WIDE R66, R3, 0x4, R66 ;  /* 0x0000000403427825 */ /* 0x000fc800078e0242 */
[----:B------:R-:W-:-:S04]  /*17850*/  IMAD.WIDE R58, R3, 0x4, R58 ;  /* 0x00000004033a7825 */ /* 0x000fc800078e023a */
[----:B-1----:R-:W-:-:S04]  /*17860*/  IMAD.WIDE R250, R3, 0x4, R34 ;  /* 0x0000000403fa7825 */ /* 0x002fc800078e0222 */
[----:B------:R-:W-:-:S05]  /*17870*/  IMAD.WIDE R4, R3, 0x4, R248 ;  /* 0x0000000403047825 */ /* 0x000fca00078e02f8 */
[----:B------:R1:W-:Y:S04]  /*17880*/  STL.64 [R1+0x18], R4 ;  /* 0x0000180401007387 */ /* 0x0003e80000100a00 */
[----:B------:R-:W-:Y:S04]  /*17890*/  STL.64 [R1+0x188], R246 ;  /* 0x000188f601007387 */ /* 0x000fe80000100a00 */
[----:B------:R2:W-:Y:S01]  /*178a0*/  STL.64 [R1+0x690], R6 ;  /* 0x0006900601007387 */ /* 0x0005e20000100a00 */
[----:B-1----:R-:W-:-:S04]  /*178b0*/  IMAD.WIDE R4, R3, 0x4, R8 ;  /* 0x0000000403047825 */ /* 0x002fc800078e0208 */
[C---:B------:R-:W-:Y:S01]  /*178c0*/  IMAD.WIDE R8, R3.reuse, 0x4, R10 ;  /* 0x0000000403087825 */ /* 0x040fe200078e020a */
[----:B------:R1:W-:Y:S03]  /*178d0*/  STL.64 [R1+0x768], R4 ;  /* 0x0007680401007387 */ /* 0x0003e60000100a00 */
[C---:B--2---:R-:W-:Y:S01]  /*178e0*/  IMAD.WIDE R6, R3.reuse, 0x4, R12 ;  /* 0x0000000403067825 */ /* 0x044fe200078e020c */
[----:B------:R2:W-:Y:S04]  /*178f0*/  STL.64 [R1+0x10], R8 ;  /* 0x0000100801007387 */ /* 0x0005e80000100a00 */
[----:B------:R3:W-:Y:S01]  /*17900*/  STL.64 [R1+0xa8], R6 ;  /* 0x0000a80601007387 */ /* 0x0007e20000100a00 */
[----:B-1----:R-:W-:-:S04]  /*17910*/  IMAD.WIDE R4, R3, 0x4, R14 ;  /* 0x0000000403047825 */ /* 0x002fc800078e020e */
[C---:B--2---:R-:W-:Y:S01]  /*17920*/  IMAD.WIDE R8, R3.reuse, 0x4, R16 ;  /* 0x0000000403087825 */ /* 0x044fe200078e0210 */
[----:B------:R1:W-:Y:S03]  /*17930*/  STL.64 [R1+0x688], R4 ;  /* 0x0006880401007387 */ /* 0x0003e60000100a00 */
[C---:B---3--:R-:W-:Y:S01]  /*17940*/  IMAD.WIDE R6, R3.reuse, 0x4, R18 ;  /* 0x0000000403067825 */ /* 0x048fe200078e0212 */
        /* <DEDUP_REMOVED lines=10> */
[----:B------:R1:W-:Y:S03]  /*179f0*/  STL.64 [R1], R4 ;  /* 0x0000000401007387 */ /* 0x0003e60000100a00 */
[C---:B---3--:R-:W-:Y:S01]  /*17a00*/  IMAD.WIDE R6, R3.reuse, 0x4, R30 ;  /* 0x0000000403067825 */ /* 0x048fe200078e021e */
[----:B------:R2:W-:Y:S04]  /*17a10*/  STL.64 [R1+0x98], R8 ;  /* 0x0000980801007387 */ /* 0x0005e80000100a00 */
[----:B------:R3:W-:Y:S01]  /*17a20*/  STL.64 [R1+0x678], R6 ;  /* 0x0006780601007387 */ /* 0x0007e20000100a00 */
[----:B-1----:R-:W-:-:S03]  /*17a30*/  IMAD.WIDE R4, R3, 0x4, R32 ;  /* 0x0000000403047825 */ /* 0x002fc600078e0220 */
[----:B------:R-:W-:Y:S01]  /*17a40*/  STL.64 [R1+0x2110], R250 ;  /* 0x002110fa01007387 */ /* 0x000fe20000100a00 */
[----:B--2---:R-:W-:-:S03]  /*17a50*/  IMAD.WIDE R8, R3, 0x4, R36 ;  /* 0x0000000403087825 */ /* 0x004fc600078e0224 */
[----:B------:R1:W-:Y:S01]  /*17a60*/  STL.64 [R1+0x750], R4 ;  /* 0x0007500401007387 */ /* 0x0003e20000100a00 */
[----:B---3--:R-:W-:-:S03]  /*17a70*/  IMAD.WIDE R6, R3, 0x4, R38 ;  /* 0x0000000403067825 */ /* 0x008fc600078e0226 */
[----:B------:R2:W-:Y:S01]  /*17a80*/  STL.64 [R1+0x88], R8 ;  /* 0x0000880801007387 */ /* 0x0005e20000100a00 */
[----:B------:R-:W-:-:S03]  /*17a90*/  IMAD.WIDE R248, R3, 0x4, R42 ;  /* 0x0000000403f87825 */ /* 0x000fc600078e022a */
        /* <DEDUP_REMOVED lines=14> */
[----:B------:R2:W-:Y:S04]  /*17b80*/  STL.64 [R1+0x78], R8 ;  /* 0x0000780801007387 */ /* 0x0005e80000100a00 */
        /* <DEDUP_REMOVED lines=48> */
[----:B------:R-:W-:Y:S04]  /*17e90*/  STL.64 [R1+0x28], R8 ;  /* 0x0000280801007387 */ /* 0x000fe80000100a00 */
[----:B------:R-:W-:Y:S01]  /*17ea0*/  STL.64 [R1+0x290], R6 ;  /* 0x0002900601007387 */ /* 0x000fe20000100a00 */
[----:B-1----:R-:W-:-:S05]  /*17eb0*/  IMAD.WIDE R4, R3, 0x4, R112 ;  /* 0x0000000403047825 */ /* 0x002fca00078e0270 */
[----:B------:R1:W-:Y:S04]  /*17ec0*/  STL.64 [R1+0x700], R4 ;  /* 0x0007000401007387 */ /* 0x0003e80000100a00 */
[----:B------:R-:W-:Y:S04]  /*17ed0*/  STL.64 [R1+0x20a0], R116 ;  /* 0x0020a07401007387 */ /* 0x000fe80000100a00 */
[----:B------:R-:W-:Y:S04]  /*17ee0*/  STL.64 [R1+0x2040], R118 ;  /* 0x0020407601007387 */ /* 0x000fe80000100a00 */
[----:B------:R-:W-:Y:S04]  /*17ef0*/  STL.64 [R1+0x1fd8], R120 ;  /* 0x001fd87801007387 */ /* 0x000fe80000100a00 */
[----:B------:R-:W-:Y:S04]  /*17f00*/  STL.64 [R1+0x20a8], R124 ;  /* 0x0020a87c01007387 */ /* 0x000fe80000100a00 */
[----:B------:R-:W-:Y:S04]  /*17f10*/  STL.64 [R1+0x2048], R126 ;  /* 0x0020487e01007387 */ /* 0x000fe80000100a00 */
[----:B------:R-:W-:Y:S01]  /*17f20*/  STL.64 [R1+0x1fe0], R128 ;  /* 0x001fe08001007387 */ /* 0x000fe20000100a00 */
[----:B------:R-:W-:-:S03]  /*17f30*/  IMAD.WIDE R152, R3, 0x4, R152 ;  /* 0x0000000403987825 */ /* 0x000fc600078e0298 */
        /* <DEDUP_REMOVED lines=53> */
[----:B------:R-:W2:Y:S04]  /*18290*/  LDL.LU.64 R22, [R1+0xb8] ;  /* 0x0000b80001167983 */ /* 0x000ea80000300a00 */
[----:B------:R-:W3:Y:S01]  /*182a0*/  LDL.LU.64 R10, [R1+0xc0] ;  /* 0x0000c000010a7983 */ /* 0x000ee20000300a00 */
[----:B-1----:R-:W-:-:S04]  /*182b0*/  IMAD.WIDE R4, R3, 0x4, R214 ;  /* 0x0000000403047825 */ /* 0x002fc800078e02d6 */
[C---:B------:R-:W-:Y:S01]  /*182c0*/  IMAD.WIDE R6, R3.reuse, 0x4, R216 ;  /* 0x0000000403067825 */ /* 0x040fe200078e02d8 */
[----:B------:R1:W-:Y:S03]  /*182d0*/  STL.64 [R1+0x1988], R4 ;  /* 0x0019880401007387 */ /* 0x0003e60000100a00 */
[C---:B------:R-:W-:Y:S01]  /*182e0*/  IMAD.WIDE R8, R3.reuse, 0x4, R220 ;  /* 0x0000000403087825 */ /* 0x040fe200078e02dc */
[----:B------:R-:W4:Y:S04]  /*182f0*/  LDL.LU.64 R16, [R1+0xc8] ;  /* 0x0000c80001107983 */ /* 0x000f280000300a00 */
[----:B------:R1:W-:Y:S02]  /*18300*/  STL.64 [R1+0x1980], R6 ;  /* 0x0019800601007387 */ /* 0x0003e40000100a00 */
[----:B-1----:R-:W-:-:S02]  /*18310*/  IMAD.WIDE R4, R3, 0x4, R218 ;  /* 0x0000000403047825 */ /* 0x002fc400078e02da */
[----:B------:R-:W4:Y:S04]  /*18320*/  LDL.LU.64 R20, [R1+0xd0] ;  /* 0x0000d00001147983 */ /* 0x000f280000300a00 */
[----:B------:R1:W-:Y:S01]  /*18330*/  STL.64 [R1+0x1978], R4 ;  /* 0x0019780401007387 */ /* 0x0003e20000100a00 */
[----:B------:R-:W-:-:S03]  /*18340*/  IMAD.WIDE R6, R3, 0x4, R222 ;  /* 0x0000000403067825 */ /* 0x000fc600078e02de */
[----:B------:R1:W-:Y:S04]  /*18350*/  STL.64 [R1+0x1970], R8 ;  /* 0x0019700801007387 */ /* 0x0003e80000100a00 */
[----:B------:R-:W4:Y:S01]  /*18360*/  LDL.LU.64 R14, [R1+0xd8] ;  /* 0x0000d800010e7983 */ /* 0x000f220000300a00 */
[----:B-1----:R-:W-:-:S03]  /*18370*/  IMAD.WIDE R4, R3, 0x4, R224 ;  /* 0x0000000403047825 */ /* 0x002fc600078e02e0 */
[----:B------:R1:W-:Y:S01]  /*18380*/  STL.64 [R1+0x1968], R6 ;  /* 0x0019680601007387 */ /* 0x0003e20000100a00 */
[----:B------:R-:W-:-:S03]  /*18390*/  IMAD.WIDE R8, R3, 0x4, R228 ;  /* 0x0000000403087825 */ /* 0x000fc600078e02e4 */
[----:B------:R1:W-:Y:S02]  /*183a0*/  STL.64 [R1+0x1960], R4 ;  /* 0x0019600401007387 */ /* 0x0003e40000100a00 */
[C---:B-1----:R-:W-:Y:S02]  /*183b0*/  IMAD.WIDE R6, R3.reuse, 0x4, R226 ;  /* 0x0000000403067825 */ /* 0x042fe400078e02e2 */
[----:B------:R-:W4:Y:S04]  /*183c0*/  LDL.LU.64 R4, [R1+0xe0] ;  /* 0x0000e00001047983 */ /* 0x000f280000300a00 */
[----:B------:R1:W-:Y:S04]  /*183d0*/  STL.64 [R1+0x1958], R6 ;  /* 0x0019580601007387 */ /* 0x0003e80000100a00 */
[----:B------:R1:W-:Y:S04]  /*183e0*/  STL.64 [R1+0x1950], R8 ;  /* 0x0019500801007387 */ /* 0x0003e80000100a00 */
[----:B------:R-:W4:Y:S01]  /*183f0*/  LDL.LU.64 R12, [R1+0xe8] ;  /* 0x0000e800010c7983 */ /* 0x000f220000300a00 */
[----:B-1----:R-:W-:-:S04]  /*18400*/  IMAD.WIDE R6, R3, 0x4, R230 ;  /* 0x0000000403067825 */ /* 0x002fc800078e02e6 */
[C---:B------:R-:W-:Y:S01]  /*18410*/  IMAD.WIDE R8, R3.reuse, 0x4, R232 ;  /* 0x0000000403087825 */ /* 0x040fe200078e02e8 */
[----:B------:R1:W-:Y:S04]  /*18420*/  STL.64 [R1+0x1948], R6 ;  /* 0x0019480601007387 */ /* 0x0003e80000100a00 */
[----:B------:R1:W-:Y:S04]  /*18430*/  STL.64 [R1+0x1940], R8 ;  /* 0x0019400801007387 */ /* 0x0003e80000100a00 */
[----:B------:R-:W4:Y:S01]  /*18440*/  LDL.LU.64 R40, [R1+0xf0] ;  /* 0x0000f00001287983 */ /* 0x000f220000300a00 */
[----:B-1----:R-:W-:-:S03]  /*18450*/  IMAD.WIDE R6, R3, 0x4, R234 ;  /* 0x0000000403067825 */ /* 0x002fc600078e02ea */
[----:B------:R-:W4:Y:S04]  /*18460*/  LDL.LU.64 R38, [R1+0xf8] ;  /* 0x0000f80001267983 */ /* 0x000f280000300a00 */
[----:B------:R1:W-:Y:S04]  /*18470*/  STL.64 [R1+0x1938], R6 ;  /* 0x0019380601007387 */ /* 0x0003e80000100a00 */
[----:B------:R-:W4:Y:S04]  /*18480*/  LDL.LU.64 R26, [R1+0x100] ;  /* 0x00010000011a7983 */ /* 0x000f280000300a00 */
[----:B------:R-:W4:Y:S01]  /*18490*/  LDL.LU.64 R8, [R1+0x108] ;  /* 0x0001080001087983 */ /* 0x000f220000300a00 */
[----:B------:R-:W-:-:S03]  /*184a0*/  IMAD.WIDE R24, R3, 0x4, R236 ;  /* 0x0000000403187825 */ /* 0x000fc600078e02ec */
[----:B-1----:R-:W4:Y:S01]  /*184b0*/  LDL.LU.64 R6, [R1+0x110] ;  /* 0x0001100001067983 */ /* 0x002f220000300a00 */
[----:B------:R-:W-:-:S03]  /*184c0*/  IMAD.WIDE R18, R3, 0x4, R238 ;  /* 0x0000000403127825 */ /* 0x000fc600078e02ee */
[----:B------:R1:W-:Y:S01]  /*184d0*/  STL.64 [R1+0x1930], R24 ;  /* 0x0019301801007387 */ /* 0x0003e20000100a00 */
[----:B------:R-:W-:-:S03]  /*184e0*/  IMAD.WIDE R28, R3, 0x4, R240 ;  /* 0x00000004031c7825 */ /* 0x000fc600078e02f0 */
[----:B-1----:R-:W4:Y:S04]  /*184f0*/  LDL.LU.64 R24, [R1+0x118] ;  /* 0x0001180001187983 */ /* 0x002f280000300a00 */
[----:B------:R1:W-:Y:S04]  /*18500*/  STL.64 [R1+0x1928], R18 ;  /* 0x0019281201007387 */ /* 0x0003e80000100a00 */
[----:B------:R1:W-:Y:S04]  /*18510*/  STL.64 [R1+0x1920], R28 ;  /* 0x0019201c01007387 */ /* 0x0003e80000100a00 */
[----:B------:R-:W4:Y:S01]  /*18520*/  LDL.LU.64 R36, [R1+0x120] ;  /* 0x0001200001247983 */ /* 0x000f220000300a00 */
[----:B-1----:R-:W-:-:S03]  /*18530*/  IMAD.WIDE R18, R3, 0x4, R242 ;  /* 0x0000000403127825 */ /* 0x002fc600078e02f2 */
[----:B------:R-:W4:Y:S04]  /*18540*/  LDL.LU.64 R250, [R1+0x128] ;  /* 0x0001280001fa7983 */ /* 0x000f280000300a00 */
[----:B------:R1:W-:Y:S04]  /*18550*/  STL.64 [R1+0x1918], R18 ;  /* 0x0019181201007387 */ /* 0x0003e80000100a00 */
[----:B------:R-:W4:Y:S04]  /*18560*/  LDL.LU.64 R28, [R1+0x130] ;  /* 0x00013000011c7983 */ /* 0x000f280000300a00 */
[----:B-1----:R-:W4:Y:S01]  /*18570*/  LDL.LU.64 R18, [R1+0x138] ;  /* 0x0001380001127983 */ /* 0x002f220000300a00 */
[----:B---3--:R-:W-:-:S03]  /*18580*/  IMAD.WIDE R30, R3, 0x4, R10 ;  /* 0x00000004031e7825 */ /* 0x008fc600078e020a */
[----:B------:R-:W3:Y:S01]  /*18590*/  LDL.LU.64 R10, [R1+0x140] ;  /* 0x00014000010a7983 */ /* 0x000ee20000300a00 */
[----:B--2---:R-:W-:-:S05]  /*185a0*/  IMAD.WIDE R22, R3, 0x4, R22 ;  /* 0x0000000403167825 */ /* 0x004fca00078e0216 */
[----:B------:R4:W-:Y:S04]  /*185b0*/  STL.64 [R1+0x1910], R22 ;  /* 0x0019101601007387 */ /* 0x0009e80000100a00 */
[----:B------:R-:W-:Y:S01]  /*185c0*/  STL.64 [R1+0x1908], R30 ;  /* 0x0019081e01007387 */ /* 0x000fe20000100a00 */
[----:B----4-:R-:W-:-:S03]  /*185d0*/  IMAD.WIDE R22, R3, 0x4, R16 ;  /* 0x0000000403167825 */ /* 0x010fc600078e0210 */
[----:B------:R-:W2:Y:S01]  /*185e0*/  LDL.LU.64 R16, [R1+0x148] ;  /* 0x0001480001107983 */ /* 0x000ea20000300a00 */
[----:B------:R-:W-:-:S03]  /*185f0*/  IMAD.WIDE R20, R3, 0x4, R20 ;  /* 0x0000000403147825 */ /* 0x000fc600078e0214 */
[----:B------:R1:W-:Y:S04]  /*18600*/  STL.64 [R1+0x1900], R22 ;  /* 0x0019001601007387 */ /* 0x0003e80000100a00 */
[----:B------:R-:W4:Y:S04]  /*18610*/  LDL.LU.64 R34, [R1+0x150] ;  /* 0x0001500001227983 */ /* 0x000f280000300a00 */
[----:B------:R-:W4:Y:S04]  /*18620*/  LDL.LU.64 R32, [R1+0x158] ;  /* 0x0001580001207983 */ /* 0x000f280000300a00 */
[----:B------:R1:W-:Y:S04]  /*18630*/  STL.64 [R1+0x18f8], R20 ;  /* 0x0018f81401007387 */ /* 0x0003e80000100a00 */
[----:B-1----:R-:W4:Y:S04]  /*18640*/  LDL.LU.64 R22, [R1+0x160] ;  /* 0x0001600001167983 */ /* 0x002f280000300a00 */
[----:B------:R-:W4:Y:S01]  /*18650*/  LDL.LU.64 R30, [R1+0x168] ;  /* 0x00016800011e7983 */ /* 0x000f220000300a00 */
[----:B------:R-:W-:-:S03]  /*18660*/  IMAD.WIDE R20, R3, 0x4, R14 ;  /* 0x0000000403147825 */ /* 0x000fc600078e020e */
[----:B------:R-:W4:Y:S01]  /*18670*/  LDL.LU.64 R14, [R1+0x170] ;  /* 0x00017000010e7983 */ /* 0x000f220000300a00 */
[----:B------:R-:W-:-:S03]  /*18680*/  IMAD.WIDE R42, R3, 0x4, R4 ;  /* 0x00000004032a7825 */ /* 0x000fc600078e0204 */
[----:B------:R1:W-:Y:S01]  /*18690*/  STL.64 [R1+0x18f0], R20 ;  /* 0x0018f01401007387 */ /* 0x0003e20000100a00 */
[----:B------:R-:W-:-:S03]  /*186a0*/  IMAD.WIDE R44, R3, 0x4, R12 ;  /* 0x00000004032c7825 */ /* 0x000fc600078e020c */
[----:B-1----:R-:W4:Y:S04]  /*186b0*/  LDL.LU.64 R20, [R1+0x178] ;  /* 0x0001780001147983 */ /* 0x002f280000300a00 */
[----:B------:R-:W4:Y:S04]  /*186c0*/  LDL.LU.64 R4, [R1+0x180] ;  /* 0x0001800001047983 */ /* 0x000f280000300a00 */
[----:B------:R1:W-:Y:S04]  /*186d0*/  STL.64 [R1+0x18e8], R42 ;  /* 0x0018e82a01007387 */ /* 0x0003e80000100a00 */
[----:B------:R-:W4:Y:S04]  /*186e0*/  LDL.LU.64 R12, [R1+0x190] ;  /* 0x00019000010c7983 */ /* 0x000f280000300a00 */
[----:B------:R-:W-:Y:S01]  /*186f0*/  STL.64 [R1+0x18e0], R44 ;  /* 0x0018e02c01007387 */ /* 0x000fe20000100a00 */
[----:B-1----:R-:W-:-:S04]  /*18700*/  IMAD.WIDE R42, R3, 0x4, R40 ;  /* 0x00000004032a7825 */ /* 0x002fc800078e0228 */
[C---:B------:R-:W-:Y:S01]  /*18710*/  IMAD.WIDE R40, R3.reuse, 0x4, R38 ;  /* 0x0000000403287825 */ /* 0x040fe200078e0226 */
[----:B------:R-:W-:Y:S03]  /*18720*/  STL.64 [R1+0x18d8], R42 ;  /* 0x0018d82a01007387 */ /* 0x000fe60000100a00 */
[C---:B------:R-:W-:Y:S01]  /*18730*/  IMAD.WIDE R38, R3.reuse, 0x4, R26 ;  /* 0x0000000403267825 */ /* 0x040fe200078e021a */
[----:B------:R-:W-:Y:S03]  /*18740*/  STL.64 [R1+0x18d0], R40 ;  /* 0x0018d02801007387 */ /* 0x000fe60000100a00 */
[C---:B------:R-:W-:Y:S02]  /*18750*/  IMAD.WIDE R26, R3.reuse, 0x4, R8 ;  /* 0x00000004031a7825 */ /* 0x040fe400078e0208 */
[----:B------:R-:W4:Y:S04]  /*18760*/  LDL.LU.64 R8, [R1+0x198] ;  /* 0x0001980001087983 */ /* 0x000f280000300a00 */
[----:B------:R1:W-:Y:S04]  /*18770*/  STL.64 [R1+0x18c8], R38 ;  /* 0x0018c82601007387 */ /* 0x0003e80000100a00 */
[----:B------:R1:W-:Y:S02]  /*18780*/  STL.64 [R1+0x18c0], R26 ;  /* 0x0018c01a01007387 */ /* 0x0003e40000100a00 */
[----:B-1----:R-:W-:-:S02]  /*18790*/  IMAD.WIDE R38, R3, 0x4, R6 ;  /* 0x0000000403267825 */ /* 0x002fc400078e0206 */
[----:B------:R-:W4:Y:S04]  /*187a0*/  LDL.LU.64 R26, [R1+0x1a0] ;  /* 0x0001a000011a7983 */ /* 0x000f280000300a00 */
[----:B------:R-:W4:Y:S04]  /*187b0*/  LDL.LU.64 R6, [R1+0x1a8] ;  /* 0x0001a80001067983 */ /* 0x000f280000300a00 */
[----:B------:R1:W-:Y:S01]  /*187c0*/  STL.64 [R1+0x18b8], R38 ;  /* 0x0018b82601007387 */ /* 0x0003e20000100a00 */
[----:B------:R-:W-:-:S04]  /*187d0*/  IMAD.WIDE R36, R3, 0x4, R36 ;  /* 0x0000000403247825 */ /* 0x000fc800078e0224 */
[----:B------:R-:W-:-:S04]  /*187e0*/  IMAD.WIDE R40, R3, 0x4, R250 ;  /* 0x0000000403287825 */ /* 0x000fc800078e02fa */
[C---:B-1----:R-:W-:Y:S02]  /*187f0*/  IMAD.WIDE R38, R3.reuse, 0x4, R24 ;  /* 0x0000000403267825 */ /* 0x042fe400078e0218 */
[----:B------:R-:W4:Y:S04]  /*18800*/  LDL.LU.64 R24, [R1+0x1b0] ;  /* 0x0001b00001187983 */ /* 0x000f280000300a00 */
[----:B------:R1:W-:Y:S04]  /*18810*/  STL.64 [R1+0x18b0], R38 ;  /* 0x0018b02601007387 */ /* 0x0003e80000100a00 */
[----:B------:R1:W-:Y:S04]  /*18820*/  STL.64 [R1+0x18a8], R36 ;  /* 0x0018a82401007387 */ /* 0x0003e80000100a00 */
[----:B------:R-:W-:Y:S01]  /*18830*/  STL.64 [R1+0x18a0], R40 ;  /* 0x0018a02801007387 */ /* 0x000fe20000100a00 */
[----:B-1----:R-:W-:-:S03]  /*18840*/  IMAD.WIDE R38, R3, 0x4, R28 ;  /* 0x0000000403267825 */ /* 0x002fc600078e021c */
[----:B------:R-:W4:Y:S01]  /*18850*/  LDL.LU.64 R28, [R1+0x1b8] ;  /* 0x0001b800011c7983 */ /* 0x000f220000300a00 */
[----:B------:R-:W-:-:S03]  /*18860*/  IMAD.WIDE R36, R3, 0x4, R18 ;  /* 0x0000000403247825 */ /* 0x000fc600078e0212 */
[----:B------:R-:W-:Y:S04]  /*18870*/  STL.64 [R1+0x1898], R38 ;  /* 0x0018982601007387 */ /* 0x000fe80000100a00 */
[----:B------:R-:W4:Y:S04]  /*18880*/  LDL.LU.64 R18, [R1+0x1c0] ;  /* 0x0001c00001127983 */ /* 0x000f280000300a00 */
[----:B------:R3:W-:Y:S02]  /*18890*/  STL.64 [R1+0x1890], R36 ;  /* 0x0018902401007387 */ /* 0x0007e40000100a00 */
[----:B---3--:R-:W-:-:S02]  /*188a0*/  IMAD.WIDE R36, R3, 0x4, R10 ;  /* 0x0000000403247825 */ /* 0x008fc400078e020a */
[----:B------:R-:W3:Y:S04]  /*188b0*/  LDL.LU.64 R10, [R1+0x1c8] ;  /* 0x0001c800010a7983 */ /* 0x000ee80000300a00 */
[----:B------:R4:W-:Y:S01]  /*188c0*/  STL.64 [R1+0x1888], R36 ;  /* 0x0018882401007387 */ /* 0x0009e20000100a00 */
[----:B--2---:R-:W-:-:S03]  /*188d0*/  IMAD.WIDE R38, R3, 0x4, R16 ;  /* 0x0000000403267825 */ /* 0x004fc600078e0210 */
[----:B------:R-:W2:Y:S01]  /*188e0*/  LDL.LU.64 R16, [R1+0x1d0] ;  /* 0x0001d00001107983 */ /* 0x000ea20000300a00 */
[----:B----4-:R-:W-:-:S03]  /*188f0*/  IMAD.WIDE R36, R3, 0x4, R34 ;  /* 0x0000000403247825 */ /* 0x010fc600078e0222 */
[----:B------:R-:W-:Y:S01]  /*18900*/  STL.64 [R1+0x1880], R38 ;  /* 0x0018802601007387 */ /* 0x000fe20000100a00 */
[----:B------:R-:W-:-:S03]  /*18910*/  IMAD.WIDE R34, R3, 0x4, R32 ;  /* 0x0000000403227825 */ /* 0x000fc600078e0220 */
[----:B------:R-:W-:Y:S01]  /*18920*/  STL.64 [R1+0x1878], R36 ;  /* 0x0018782401007387 */ /* 0x000fe20000100a00 */
[----:B------:R-:W-:-:S03]  /*18930*/  IMAD.WIDE R32, R3, 0x4, R22 ;  /* 0x0000000403207825 */ /* 0x000fc600078e0216 */
[----:B------:R-:W4:Y:S01]  /*18940*/  LDL.LU.64 R22, [R1+0x1d8] ;  /* 0x0001d80001167983 */ /* 0x000f220000300a00 */
[----:B------:R-:W-:-:S03]  /*18950*/  IMAD.WIDE R30, R3, 0x4, R30 ;  /* 0x00000004031e7825 */ /* 0x000fc600078e021e */
[----:B------:R-:W-:Y:S04]  /*18960*/  STL.64 [R1+0x1870], R34 ;  /* 0x0018702201007387 */ /* 0x000fe80000100a00 */
[----:B------:R1:W-:Y:S02]  /*18970*/  STL.64 [R1+0x1868], R32 ;  /* 0x0018682001007387 */ /* 0x0003e40000100a00 */
[C---:B-1----:R-:W-:Y:S02]  /*18980*/  IMAD.WIDE R32, R3.reuse, 0x4, R14 ;  /* 0x0000000403207825 */ /* 0x042fe400078e020e */
[----:B------:R-:W4:Y:S04]  /*18990*/  LDL.LU.64 R14, [R1+0x1e0] ;  /* 0x0001e000010e7983 */ /* 0x000f280000300a00 */
[----:B------:R1:W-:Y:S04]  /*189a0*/  STL.64 [R1+0x1860], R30 ;  /* 0x0018601e01007387 */ /* 0x0003e80000100a00 */
[----:B------:R-:W-:Y:S01]  /*189b0*/  STL.64 [R1+0x1858], R32 ;  /* 0x0018582001007387 */ /* 0x000fe20000100a00 */
[----:B-1----:R-:W-:-:S04]  /*189c0*/  IMAD.WIDE R30, R3, 0x4, R20 ;  /* 0x00000004031e7825 */ /* 0x002fc800078e0214 */
[C---:B------:R-:W-:Y:S02]  /*189d0*/  IMAD.WIDE R20, R3.reuse, 0x4, R4 ;  /* 0x0000000403147825 */ /* 0x040fe400078e0204 */
[----:B------:R-:W4:Y:S02]  /*189e0*/  LDL.LU.64 R4, [R1+0x1e8] ;  /* 0x0001e80001047983 */ /* 0x000f240000300a00 */
[C---:B------:R-:W-:Y:S02]  /*189f0*/  IMAD.WIDE R12, R3.reuse, 0x4, R12 ;  /* 0x00000004030c7825 */ /* 0x040fe400078e020c */
[----:B------:R-:W-:Y:S04]  /*18a00*/  STL.64 [R1+0x1850], R30 ;  /* 0x0018501e01007387 */ /* 0x000fe80000100a00 */
[----:B------:R1:W-:Y:S04]  /*18a10*/  STL.64 [R1+0x1848], R20 ;  /* 0x0018481401007387 */ /* 0x0003e80000100a00 */
[----:B------:R-:W4:Y:S04]  /*18a20*/  LDL.LU.64 R40, [R1+0x1f0] ;  /* 0x0001f00001287983 */ /* 0x000f280000300a00 */
[----:B------:R-:W4:Y:S04]  /*18a30*/  LDL.LU.64 R38, [R1+0x1f8] ;  /* 0x0001f80001267983 */ /* 0x000f280000300a00 */
[----:B------:R1:W-:Y:S04]  /*18a40*/  STL.64 [R1+0x1840], R12 ;  /* 0x0018400c01007387 */ /* 0x0003e80000100a00 */
[----:B-1----:R-:W4:Y:S01]  /*18a50*/  LDL.LU.64 R20, [R1+0x200] ;  /* 0x0002000001147983 */ /* 0x002f220000300a00 */
[----:B------:R-:W-:-:S03]  /*18a60*/  IMAD.WIDE R32, R3, 0x4, R8 ;  /* 0x0000000403207825 */ /* 0x000fc600078e0208 */
[----:B------:R-:W4:Y:S01]  /*18a70*/  LDL.LU.64 R12, [R1+0x208] ;  /* 0x00020800010c7983 */ /* 0x000f220000300a00 */
[----:B------:R-:W-:-:S03]  /*18a80*/  IMAD.WIDE R30, R3, 0x4, R26 ;  /* 0x00000004031e7825 */ /* 0x000fc600078e021a */
[----:B------:R-:W4:Y:S01]  /*18a90*/  LDL.LU.64 R8, [R1+0x210] ;  /* 0x0002100001087983 */ /* 0x000f220000300a00 */
[----:B------:R-:W-:-:S03]  /*18aa0*/  IMAD.WIDE R26, R3, 0x4, R6 ;  /* 0x00000004031a7825 */ /* 0x000fc600078e0206 */
[----:B------:R-:W-:Y:S04]  /*18ab0*/  STL.64 [R1+0x1838], R32 ;  /* 0x0018382001007387 */ /* 0x000fe80000100a00 */
[----:B------:R-:W4:Y:S04]  /*18ac0*/  LDL.LU.64 R6, [R1+0x218] ;  /* 0x0002180001067983 */ /* 0x000f280000300a00 */
[----:B------:R-:W-:Y:S04]  /*18ad0*/  STL.64 [R1+0x1830], R30 ;  /* 0x0018301e01007387 */ /* 0x000fe80000100a00 */
[----:B------:R1:W-:Y:S01]  /*18ae0*/  STL.64 [R1+0x1828], R26 ;  /* 0x0018281a01007387 */ /* 0x0003e20000100a00 */
[----:B------:R-:W-:-:S03]  /*18af0*/  IMAD.WIDE R24, R3, 0x4, R24 ;  /* 0x0000000403187825 */ /* 0x000fc600078e0218 */
[----:B------:R-:W4:Y:S04]  /*18b00*/  LDL.LU.64 R36, [R1+0x220] ;  /* 0x0002200001247983 */ /* 0x000f280000300a00 */
[----:B------:R-:W4:Y:S04]  /*18b10*/  LDL.LU.64 R250, [R1+0x228] ;  /* 0x0002280001fa7983 */ /* 0x000f280000300a00 */
[----:B------:R1:W-:Y:S04]  /*18b20*/  STL.64 [R1+0x1820], R24 ;  /* 0x0018201801007387 */ /* 0x0003e80000100a00 */
[----:B-1----:R-:W4:Y:S04]  /*18b30*/  LDL.LU.64 R26, [R1+0x230] ;  /* 0x00023000011a7983 */ /* 0x002f280000300a00 */
[----:B------:R-:W4:Y:S01]  /*18b40*/  LDL.LU.64 R24, [R1+0x238] ;  /* 0x0002380001187983 */ /* 0x000f220000300a00 */
[----:B------:R-:W-:-:S04]  /*18b50*/  IMAD.WIDE R28, R3, 0x4, R28 ;  /* 0x00000004031c7825 */ /* 0x000fc800078e021c */
[C---:B------:R-:W-:Y:S02]  /*18b60*/  IMAD.WIDE R30, R3.reuse, 0x4, R18 ;  /* 0x00000004031e7825 */ /* 0x040fe400078e0212 */
[----:B------:R-:W4:Y:S04]  /*18b70*/  LDL.LU.64 R18, [R1+0x240] ;  /* 0x0002400001127983 */ /* 0x000f280000300a00 */
[----:B------:R3:W-:Y:S04]  /*18b80*/  STL.64 [R1+0x1818], R28 ;  /* 0x0018181c01007387 */ /* 0x0007e80000100a00 */
[----:B------:R-:W-:Y:S01]  /*18b90*/  STL.64 [R1+0x1810], R30 ;  /* 0x0018101e01007387 */ /* 0x000fe20000100a00 */
[----:B---3--:R-:W-:-:S03]  /*18ba0*/  IMAD.WIDE R28, R3, 0x4, R10 ;  /* 0x00000004031c7825 */ /* 0x008fc600078e020a */
[----:B------:R-:W3:Y:S04]  /*18bb0*/  LDL.LU.64 R10, [R1+0x248] ;  /* 0x00024800010a7983 */ /* 0x000ee80000300a00 */
[----:B------:R-:W-:Y:S04]  /*18bc0*/  STL.64 [R1+0x1808], R28 ;  /* 0x0018081c01007387 */ /* 0x000fe80000100a00 */
[----:B------:R-:W3:Y:S04]  /*18bd0*/  LDL.LU.64 R34, [R1+0x250] ;  /* 0x0002500001227983 */ /* 0x000ee80000300a00 */
[----:B------:R-:W3:Y:S01]  /*18be0*/  LDL.LU.64 R32, [R1+0x270] ;  /* 0x0002700001207983 */ /* 0x000ee20000300a00 */
[----:B--2---:R-:W-:-:S05]  /*18bf0*/  IMAD.WIDE R16, R3, 0x4, R16 ;  /* 0x0000000403107825 */ /* 0x004fca00078e0210 */
[----:B------:R1:W-:Y:S04]  /*18c00*/  STL.64 [R1+0x1800], R16 ;  /* 0x0018001001007387 */ /* 0x0003e80000100a00 */
[----:B-1----:R-:W2:Y:S01]  /*18c10*/  LDL.LU.64 R16, [R1+0x298] ;  /* 0x0002980001107983 */ /* 0x002ea20000300a00 */
[----:B----4-:R-:W-:-:S03]  /*18c20*/  IMAD.WIDE R28, R3, 0x4, R22 ;  /* 0x00000004031c7825 */ /* 0x010fc600078e0216 */
[----:B------:R-:W4:Y:S04]  /*18c30*/  LDL.LU.64 R30, [R1+0x2c8] ;  /* 0x0002c800011e7983 */ /* 0x000f280000300a00 */
[----:B------:R-:W4:Y:S04]  /*18c40*/  LDL.LU.64 R22, [R1+0x2d8] ;  /* 0x0002d80001167983 */ /* 0x000f280000300a00 */
[----:B------:R1:W-:Y:S04]  /*18c50*/  STL.64 [R1+0x17f8], R28 ;  /* 0x0017f81c01007387 */ /* 0x0003e80000100a00 */
[----:B-1----:R-:W4:Y:S01]  /*18c60*/  LDL.LU.64 R28, [R1+0x2e8] ;  /* 0x0002e800011c7983 */ /* 0x002f220000300a00 */
[----:B------:R-:W-:-:S03]  /*18c70*/  IMAD.WIDE R42, R3, 0x4, R14 ;  /* 0x00000004032a7825 */ /* 0x000fc600078e020e */
[----:B------:R-:W4:Y:S04]  /*18c80*/  LDL.LU.64 R14, [R1+0x2f0] ;  /* 0x0002f000010e7983 */ /* 0x000f280000300a00 */
[----:B------:R1:W-:Y:S01]  /*18c90*/  STL.64 [R1+0x17f0], R42 ;  /* 0x0017f02a01007387 */ /* 0x0003e20000100a00 */
[----:B------:R-:W-:-:S03]  /*18ca0*/  IMAD.WIDE R44, R3, 0x4, R4 ;  /* 0x00000004032c7825 */ /* 0x000fc600078e0204 */
[----:B------:R-:W4:Y:S04]  /*18cb0*/  LDL.LU.64 R4, [R1+0x2f8] ;  /* 0x0002f80001047983 */ /* 0x000f280000300a00 */
[----:B------:R-:W-:Y:S01]  /*18cc0*/  STL.64 [R1+0x17e8], R44 ;  /* 0x0017e82c01007387 */ /* 0x000fe20000100a00 */
[----:B-1----:R-:W-:-:S04]  /*18cd0*/  IMAD.WIDE R42, R3, 0x4, R40 ;  /* 0x00000004032a7825 */ /* 0x002fc800078e0228 */
[C---:B------:R-:W-:Y:S01]  /*18ce0*/  IMAD.WIDE R40, R3.reuse, 0x4, R38 ;  /* 0x0000000403287825 */ /* 0x040fe200078e0226 */
[----:B------:R-:W-:Y:S04]  /*18cf0*/  STL.64 [R1+0x17e0], R42 ;  /* 0x0017e02a01007387 */ /* 0x000fe80000100a00 */
[----:B------:R-:W-:Y:S01]  /*18d00*/  STL.64 [R1+0x17d8], R40 ;  /* 0x0017d82801007387 */ /* 0x000fe20000100a00 */
[----:B------:R-:W-:-:S04]  /*18d10*/  IMAD.WIDE R38, R3, 0x4, R20 ;  /* 0x0000000403267825 */ /* 0x000fc800078e0214 */
[C---:B------:R-:W-:Y:S02]  /*18d20*/  IMAD.WIDE R20, R3.reuse, 0x4, R12 ;  /* 0x0000000403147825 */ /* 0x040fe400078e020c */
[----:B------:R-:W4:Y:S04]  /*18d30*/  LDL.LU.64 R12, [R1+0x300] ;  /* 0x00030000010c7983 */ /* 0x000f280000300a00 */
[----:B------:R1:W-:Y:S04]  /*18d40*/  STL.64 [R1+0x17d0], R38 ;  /* 0x0017d02601007387 */ /* 0x0003e80000100a00 */
[----:B------:R1:W-:Y:S02]  /*18d50*/  STL.64 [R1+0x17c8], R20 ;  /* 0x0017c81401007387 */ /* 0x0003e40000100a00 */
[----:B-1----:R-:W-:-:S02]  /*18d60*/  IMAD.WIDE R38, R3, 0x4, R8 ;  /* 0x0000000403267825 */ /* 0x002fc400078e0208 */
[----:B------:R-:W4:Y:S04]  /*18d70*/  LDL.LU.64 R20, [R1+0x308] ;  /* 0x0003080001147983 */ /* 0x000f280000300a00 */
[----:B------:R-:W4:Y:S01]  /*18d80*/  LDL.LU.64 R8, [R1+0x310] ;  /* 0x0003100001087983 */ /* 0x000f220000300a00 */
[----:B------:R-:W-:-:S03]  /*18d90*/  IMAD.WIDE R36, R3, 0x4, R36 ;  /* 0x0000000403247825 */ /* 0x000fc600078e0224 */
[----:B------:R1:W-:Y:S01]  /*18da0*/  STL.64 [R1+0x17c0], R38 ;  /* 0x0017c02601007387 */ /* 0x0003e20000100a00 */
        /* <DEDUP_REMOVED lines=12> */
[----:B-1----:R-:W-:-:S02]  /*18e70*/  IMAD.WIDE R36, R3, 0x4, R18 ;  /* 0x0000000403247825 */ /* 0x002fc400078e0212 */
[----:B------:R-:W4:Y:S04]  /*18e80*/  LDL.LU.64 R18, [R1+0x330] ;  /* 0x0003300001127983 */ /* 0x000f280000300a00 */
[----:B------:R1:W-:Y:S01]  /*18e90*/  STL.64 [R1+0x1790], R36 ;  /* 0x0017902401007387 */ /* 0x0003e20000100a00 */
[----:B---3--:R-:W-:-:S03]  /*18ea0*/  IMAD.WIDE R38, R3, 0x4, R10 ;  /* 0x0000000403267825 */ /* 0x008fc600078e020a */
[----:B------:R-:W3:Y:S01]  /*18eb0*/  LDL.LU.64 R10, [R1+0x338] ;  /* 0x00033800010a7983 */ /* 0x000ee20000300a00 */
[----:B-1----:R-:W-:-:S03]  /*18ec0*/  IMAD.WIDE R36, R3, 0x4, R34 ;  /* 0x0000000403247825 */ /* 0x002fc600078e0222 */
[----:B------:R-:W-:Y:S01]  /*18ed0*/  STL.64 [R1+0x1788], R38 ;  /* 0x0017882601007387 */ /* 0x000fe20000100a00 */
[----:B------:R-:W-:-:S03]  /*18ee0*/  IMAD.WIDE R34, R3, 0x4, R32 ;  /* 0x0000000403227825 */ /* 0x000fc600078e0220 */
[----:B------:R-:W-:Y:S01]  /*18ef0*/  STL.64 [R1+0x1780], R36 ;  /* 0x0017802401007387 */ /* 0x000fe20000100a00 */
[----:B--2---:R-:W-:-:S03]  /*18f00*/  IMAD.WIDE R32, R3, 0x4, R16 ;  /* 0x0000000403207825 */ /* 0x004fc600078e0210 */
[----:B------:R-:W2:Y:S01]  /*18f10*/  LDL.LU.64 R16, [R1+0x340] ;  /* 0x0003400001107983 */ /* 0x000ea20000300a00 */
[----:B----4-:R-:W-:-:S03]  /*18f20*/  IMAD.WIDE R30, R3, 0x4, R30 ;  /* 0x00000004031e7825 */ /* 0x010fc600078e021e */
[----:B------:R-:W-:Y:S01]  /*18f30*/  STL.64 [R1+0x1778], R34 ;  /* 0x0017782201007387 */ /* 0x000fe20000100a00 */
[----:B------:R-:W-:-:S03]  /*18f40*/  IMAD.WIDE R242, R3, 0x4, R22 ;  /* 0x0000000403f27825 */ /* 0x000fc600078e0216 */
[----:B------:R-:W-:Y:S04]  /*18f50*/  STL.64 [R1+0x1770], R32 ;  /* 0x0017702001007387 */ /* 0x000fe80000100a00 */
[----:B------:R-:W4:Y:S04]  /*18f60*/  LDL.LU.64 R22, [R1+0x348] ;  /* 0x0003480001167983 */ /* 0x000f280000300a00 */
[----:B------:R1:W-:Y:S01]  /*18f70*/  STL.64 [R1+0x1768], R30 ;  /* 0x0017681e01007387 */ /* 0x0003e20000100a00 */
[----:B------:R-:W-:-:S04]  /*18f80*/  IMAD.WIDE R212, R3, 0x4, R28 ;  /* 0x0000000403d47825 */ /* 0x000fc800078e021c */
[C---:B-1----:R-:W-:Y:S02]  /*18f90*/  IMAD.WIDE R30, R3.reuse, 0x4, R14 ;  /* 0x00000004031e7825 */ /* 0x042fe400078e020e */
[----:B------:R-:W4:Y:S04]  /*18fa0*/  LDL.LU.64 R14, [R1+0x350] ;  /* 0x00035000010e7983 */ /* 0x000f280000300a00 */
[----:B------:R-:W-:Y:S01]  /*18fb0*/  STL.64 [R1+0x1750], R30 ;  /* 0x0017501e01007387 */ /* 0x000fe20000100a00 */
[----:B------:R-:W-:-:S03]  /*18fc0*/  IMAD.WIDE R28, R3, 0x4, R4 ;  /* 0x00000004031c7825 */ /* 0x000fc600078e0204 */
[----:B------:R-:W4:Y:S04]  /*18fd0*/  LDL.LU.64 R4, [R1+0x358] ;  /* 0x0003580001047983 */ /* 0x000f280000300a00 */
[----:B------:R-:W-:Y:S04]  /*18fe0*/  STL.64 [R1+0x1760], R242 ;  /* 0x001760f201007387 */ /* 0x000fe80000100a00 */
[----:B------:R-:W-:Y:S04]  /*18ff0*/  STL.64 [R1+0x1748], R28 ;  /* 0x0017481c01007387 */ /* 0x000fe80000100a00 */
[----:B------:R-:W-:Y:S04]  /*19000*/  STL.64 [R1+0x1758], R212 ;  /* 0x001758d401007387 */ /* 0x000fe80000100a00 */
[----:B------:R1:W-:Y:S01]  /*19010*/  STL.64 [R1+0x2038], R242 ;  /* 0x002038f201007387 */ /* 0x0003e20000100a00 */
[----:B------:R-:W-:-:S03]  /*19020*/  IMAD.WIDE R240, R3, 0x4, R12 ;  /* 0x0000000403f07825 */ /* 0x000fc600078e020c */
[----:B------:R-:W4:Y:S01]  /*19030*/  LDL.LU.64 R12, [R1+0x360] ;  /* 0x00036000010c7983 */ /* 0x000f220000300a00 */
[----:B------:R-:W-:-:S04]  /*19040*/  IMAD.WIDE R204, R3, 0x4, R20 ;  /* 0x0000000403cc7825 */ /* 0x000fc800078e0214 */
[C---:B------:R-:W-:Y:S02]  /*19050*/  IMAD.WIDE R20, R3.reuse, 0x4, R8 ;  /* 0x0000000403147825 */ /* 0x040fe400078e0208 */
[----:B------:R-:W4:Y:S04]  /*19060*/  LDL.LU.64 R8, [R1+0x368] ;  /* 0x0003680001087983 */ /* 0x000f280000300a00 */
[----:B------:R1:W-:Y:S02]  /*19070*/  STL.64 [R1+0x1730], R20 ;  /* 0x0017301401007387 */ /* 0x0003e40000100a00 */
[C---:B-1----:R-:W-:Y:S02]  /*19080*/  IMAD.WIDE R242, R3.reuse, 0x4, R6 ;  /* 0x0000000403f27825 */ /* 0x042fe400078e0206 */
[----:B------:R-:W4:Y:S04]  /*19090*/  LDL.LU.64 R20, [R1+0x370] ;  /* 0x0003700001147983 */ /* 0x000f280000300a00 */
[----:B------:R-:W4:Y:S04]  /*190a0*/  LDL.LU.64 R6, [R1+0x378] ;  /* 0x0003780001067983 */ /* 0x000f280000300a00 */
[----:B------:R-:W-:Y:S04]  /*190b0*/  STL.64 [R1+0x1740], R240 ;  /* 0x001740f001007387 */ /* 0x000fe80000100a00 */
[----:B------:R-:W-:Y:S04]  /*190c0*/  STL.64 [R1+0x1738], R204 ;  /* 0x001738cc01007387 */ /* 0x000fe80000100a00 */
[----:B------:R-:W-:Y:S01]  /*190d0*/  STL.64 [R1+0x1728], R242 ;  /* 0x001728f201007387 */ /* 0x000fe20000100a00 */
[----:B------:R-:W-:-:S03]  /*190e0*/  IMAD.WIDE R206, R3, 0x4, R18 ;  /* 0x0000000403ce7825 */ /* 0x000fc600078e0212 */
[----:B------:R-:W4:Y:S01]  /*190f0*/  LDL.LU.64 R18, [R1+0x380] ;  /* 0x0003800001127983 */ /* 0x000f220000300a00 */
[----:B---3--:R-:W-:-:S03]  /*19100*/  IMAD.WIDE R208, R3, 0x4, R10 ;  /* 0x0000000403d07825 */ /* 0x008fc600078e020a */
[----:B------:R-:W3:Y:S01]  /*19110*/  LDL.LU.64 R10, [R1+0x388] ;  /* 0x00038800010a7983 */ /* 0x000ee20000300a00 */
[----:B------:R-:W-:-:S04]  /*19120*/  IMAD.WIDE R196, R3, 0x4, R24 ;  /* 0x0000000403c47825 */ /* 0x000fc800078e0218 */
[C---:B------:R-:W-:Y:S01]  /*19130*/  IMAD.WIDE R238, R3.reuse, 0x4, R26 ;  /* 0x0000000403ee7825 */ /* 0x040fe200078e021a */
[----:B------:R-:W-:Y:S04]  /*19140*/  STL.64 [R1+0x1718], R196 ;  /* 0x001718c401007387 */ /* 0x000fe80000100a00 */
[----:B------:R-:W-:Y:S01]  /*19150*/  STL.64 [R1+0x1720], R238 ;  /* 0x001720ee01007387 */ /* 0x000fe20000100a00 */
[----:B--2---:R-:W-:-:S03]  /*19160*/  IMAD.WIDE R236, R3, 0x4, R16 ;  /* 0x0000000403ec7825 */ /* 0x004fc600078e0210 */
[----:B------:R-:W2:Y:S04]  /*19170*/  LDL.LU.64 R16, [R1+0x390] ;  /* 0x0003900001107983 */ /* 0x000ea80000300a00 */
[----:B------:R-:W-:Y:S04]  /*19180*/  STL.64 [R1+0x1710], R206 ;  /* 0x001710ce01007387 */ /* 0x000fe80000100a00 */
[----:B------:R-:W2:Y:S04]  /*19190*/  LDL.LU.64 R28, [R1+0x398] ;  /* 0x00039800011c7983 */ /* 0x000ea80000300a00 */
[----:B------:R-:W-:Y:S01]  /*191a0*/  STL.64 [R1+0x1708], R208 ;  /* 0x001708d001007387 */ /* 0x000fe20000100a00 */
[----:B----4-:R-:W-:-:S03]  /*191b0*/  IMAD.WIDE R188, R3, 0x4, R22 ;  /* 0x0000000403bc7825 */ /* 0x010fc600078e0216 */
[----:B------:R-:W4:Y:S01]  /*191c0*/  LDL.LU.64 R26, [R1+0x3a0] ;  /* 0x0003a000011a7983 */ /* 0x000f220000300a00 */
[----:B------:R-:W-:-:S03]  /*191d0*/  IMAD.WIDE R198, R3, 0x4, R14 ;  /* 0x0000000403c67825 */ /* 0x000fc600078e020e */
[----:B------:R-:W4:Y:S01]  /*191e0*/  LDL.LU.64 R14, [R1+0x3a8] ;  /* 0x0003a800010e7983 */ /* 0x000f220000300a00 */
[----:B------:R-:W-:-:S03]  /*191f0*/  IMAD.WIDE R200, R3, 0x4, R4 ;  /* 0x0000000403c87825 */ /* 0x000fc600078e0204 */
[----:B------:R-:W4:Y:S04]  /*19200*/  LDL.LU.64 R4, [R1+0x3b0] ;  /* 0x0003b00001047983 */ /* 0x000f280000300a00 */
[----:B------:R-:W-:Y:S04]  /*19210*/  STL.64 [R1+0x16f8], R188 ;  /* 0x0016f8bc01007387 */ /* 0x000fe80000100a00 */
[----:B------:R-:W-:Y:S01]  /*19220*/  STL.64 [R1+0x1700], R236 ;  /* 0x001700ec01007387 */ /* 0x000fe20000100a00 */
[----:B------:R-:W-:-:S03]  /*19230*/  IMAD.WIDE R234, R3, 0x4, R12 ;  /* 0x0000000403ea7825 */ /* 0x000fc600078e020c */
[----:B------:R-:W4:Y:S04]  /*19240*/  LDL.LU.64 R12, [R1+0x3b8] ;  /* 0x0003b800010c7983 */ /* 0x000f280000300a00 */
[----:B------:R-:W-:Y:S01]  /*19250*/  STL.64 [R1+0x16f0], R198 ;  /* 0x0016f0c601007387 */ /* 0x000fe20000100a00 */
[----:B------:R-:W-:-:S03]  /*19260*/  IMAD.WIDE R180, R3, 0x4, R8 ;  /* 0x0000000403b47825 */ /* 0x000fc600078e0208 */
[----:B------:R-:W4:Y:S04]  /*19270*/  LDL.LU.64 R8, [R1+0x3c0] ;  /* 0x0003c00001087983 */ /* 0x000f280000300a00 */
[----:B------:R-:W-:Y:S04]  /*19280*/  STL.64 [R1+0x16e8], R200 ;  /* 0x0016e8c801007387 */ /* 0x000fe80000100a00 */
[----:B------:R-:W4:Y:S01]  /*19290*/  LDL.LU.64 R24, [R1+0x3c8] ;  /* 0x0003c80001187983 */ /* 0x000f220000300a00 */
[----:B------:R-:W-:-:S04]  /*192a0*/  IMAD.WIDE R190, R3, 0x4, R20 ;  /* 0x0000000403be7825 */ /* 0x000fc800078e0214 */
[C---:B------:R-:W-:Y:S02]  /*192b0*/  IMAD.WIDE R192, R3.reuse, 0x4, R6 ;  /* 0x0000000403c07825 */ /* 0x040fe400078e0206 */
[----:B------:R-:W4:Y:S04]  /*192c0*/  LDL.LU.64 R6, [R1+0x3d0] ;  /* 0x0003d00001067983 */ /* 0x000f280000300a00 */
[----:B------:R-:W4:Y:S04]  /*192d0*/  LDL.LU.64 R22, [R1+0x3d8] ;  /* 0x0003d80001167983 */ /* 0x000f280000300a00 */
[----:B------:R-:W-:Y:S04]  /*192e0*/  STL.64 [R1+0x16d8], R180 ;  /* 0x0016d8b401007387 */ /* 0x000fe80000100a00 */
[----:B------:R-:W-:Y:S04]  /*192f0*/  STL.64 [R1+0x16e0], R234 ;  /* 0x0016e0ea01007387 */ /* 0x000fe80000100a00 */
[----:B------:R-:W4:Y:S04]  /*19300*/  LDL.LU.64 R20, [R1+0x3e0] ;  /* 0x0003e00001147983 */ /* 0x000f280000300a00 */
[----:B------:R-:W-:Y:S01]  /*19310*/  STL.64 [R1+0x16d0], R190 ;  /* 0x0016d0be01007387 */ /* 0x000fe20000100a00 */
[----:B---3--:R-:W-:-:S03]  /*19320*/  IMAD.WIDE R172, R3, 0x4, R10 ;  /* 0x0000000403ac7825 */ /* 0x008fc600078e020a */
[----:B------:R-:W3:Y:S01]  /*19330*/  LDL.LU.64 R10, [R1+0x3e8] ;  /* 0x0003e800010a7983 */ /* 0x000ee20000300a00 */
[----:B------:R-:W-:-:S03]  /*19340*/  IMAD.WIDE R232, R3, 0x4, R18 ;  /* 0x0000000403e87825 */ /* 0x000fc600078e0212 */
[----:B------:R-:W-:Y:S04]  /*19350*/  STL.64 [R1+0x16c8], R192 ;  /* 0x0016c8c001007387 */ /* 0x000fe80000100a00 */
[----:B------:R-:W3:Y:S01]  /*19360*/  LDL.LU.64 R18, [R1+0x3f0] ;  /* 0x0003f00001127983 */ /* 0x000ee20000300a00 */
[----:B--2---:R-:W-:-:S03]  /*19370*/  IMAD.WIDE R182, R3, 0x4, R16 ;  /* 0x0000000403b67825 */ /* 0x004fc600078e0210 */
[----:B------:R-:W2:Y:S04]  /*19380*/  LDL.LU.64 R16, [R1+0x3f8] ;  /* 0x0003f80001107983 */ /* 0x000ea80000300a00 */
[----:B------:R-:W-:Y:S01]  /*19390*/  STL.64 [R1+0x16b8], R172 ;  /* 0x0016b8ac01007387 */ /* 0x000fe20000100a00 */
[----:B------:R-:W-:-:S03]  /*193a0*/  IMAD.WIDE R184, R3, 0x4, R28 ;  /* 0x0000000403b87825 */ /* 0x000fc600078e021c */
[----:B------:R-:W-:Y:S04]  /*193b0*/  STL.64 [R1+0x16c0], R232 ;  /* 0x0016c0e801007387 */ /* 0x000fe80000100a00 */
[----:B------:R-:W-:Y:S01]  /*193c0*/  STL.64 [R1+0x16b0], R182 ;  /* 0x0016b0b601007387 */ /* 0x000fe20000100a00 */
[----:B----4-:R-:W-:-:S04]  /*193d0*/  IMAD.WIDE R230, R3, 0x4, R26 ;  /* 0x0000000403e67825 */ /* 0x010fc800078e021a */
[C---:B------:R-:W-:Y:S02]  /*193e0*/  IMAD.WIDE R164, R3.reuse, 0x4, R14 ;  /* 0x0000000403a47825 */ /* 0x040fe400078e020e */
[----:B------:R-:W4:Y:S04]  /*193f0*/  LDL.LU.64 R14, [R1+0x400] ;  /* 0x00040000010e7983 */ /* 0x000f280000300a00 */
[----:B------:R-:W-:Y:S01]  /*19400*/  STL.64 [R1+0x16a8], R184 ;  /* 0x0016a8b801007387 */ /* 0x000fe20000100a00 */
        /* <DEDUP_REMOVED lines=10> */
[----:B------:R-:W-:Y:S01]  /*194b0*/  STL.64 [R1+0x1688], R176 ;  /* 0x001688b001007387 */ /* 0x000fe20000100a00 */
[----:B------:R-:W-:-:S03]  /*194c0*/  IMAD.WIDE R166, R3, 0x4, R6 ;  /* 0x0000000403a67825 */ /* 0x000fc600078e0206 */
[----:B------:R-:W4:Y:S04]  /*194d0*/  LDL.LU.64 R6, [R1+0x420] ;  /* 0x0004200001067983 */ /* 0x000f280000300a00 */
[----:B------:R-:W-:Y:S04]  /*194e0*/  STL.64 [R1+0x1678], R156 ;  /* 0x0016789c01007387 */ /* 0x000fe80000100a00 */
[----:B------:R-:W-:Y:S04]  /*194f0*/  STL.64 [R1+0x1680], R228 ;  /* 0x001680e401007387 */ /* 0x000fe80000100a00 */
[----:B------:R-:W-:Y:S01]  /*19500*/  STL.64 [R1+0x1670], R166 ;  /* 0x001670a601007387 */ /* 0x000fe20000100a00 */
[----:B---3--:R-:W-:-:S03]  /*19510*/  IMAD.WIDE R148, R3, 0x4, R10 ;  /* 0x0000000403947825 */ /* 0x008fc600078e020a */
[----:B------:R-:W3:Y:S01]  /*19520*/  LDL.LU.64 R10, [R1+0x428] ;  /* 0x00042800010a7983 */ /* 0x000ee20000300a00 */
[----:B------:R-:W-:-:S05]  /*19530*/  IMAD.WIDE R168, R3, 0x4, R22 ;  /* 0x0000000403a87825 */ /* 0x000fca00078e0216 */
[----:B------:R-:W-:Y:S01]  /*19540*/  STL.64 [R1+0x1668], R168 ;  /* 0x001668a801007387 */ /* 0x000fe20000100a00 */
[----:B------:R-:W-:-:S03]  /*19550*/  IMAD.WIDE R226, R3, 0x4, R20 ;  /* 0x0000000403e27825 */ /* 0x000fc600078e0214 */
[----:B------:R-:W3:Y:S01]  /*19560*/  LDL.LU.64 R250, [R1+0x430] ;  /* 0x0004300001fa7983 */ /* 0x000ee20000300a00 */
[----:B------:R-:W-:-:S03]  /*19570*/  IMAD.WIDE R158, R3, 0x4, R18 ;  /* 0x00000004039e7825 */ /* 0x000fc600078e0212 */
[----:B------:R-:W3:Y:S04]  /*19580*/  LDL.LU.64 R34, [R1+0x438] ;  /* 0x0004380001227983 */ /* 0x000ee80000300a00 */
[----:B------:R-:W3:Y:S04]  /*19590*/  LDL.LU.64 R32, [R1+0x440] ;  /* 0x0004400001207983 */ /* 0x000ee80000300a00 */
[----:B------:R-:W3:Y:S04]  /*195a0*/  LDL.LU.64 R30, [R1+0x448] ;  /* 0x00044800011e7983 */ /* 0x000ee80000300a00 */
[----:B------:R-:W3:Y:S04]  /*195b0*/  LDL.LU.64 R28, [R1+0x450] ;  /* 0x00045000011c7983 */ /* 0x000ee80000300a00 */
[----:B------:R-:W-:Y:S01]  /*195c0*/  STL.64 [R1+0x1658], R148 ;  /* 0x0016589401007387 */ /* 0x000fe20000100a00 */
[----:B--2---:R-:W-:-:S03]  /*195d0*/  IMAD.WIDE R160, R3, 0x4, R16 ;  /* 0x0000000403a07825 */ /* 0x004fc600078e0210 */
[----:B------:R-:W-:Y:S04]  /*195e0*/  STL.64 [R1+0x1660], R226 ;  /* 0x001660e201007387 */ /* 0x000fe80000100a00 */
[----:B------:R-:W-:Y:S04]  /*195f0*/  STL.64 [R1+0x1650], R158 ;  /* 0x0016509e01007387 */ /* 0x000fe80000100a00 */
[----:B------:R-:W-:Y:S04]  /*19600*/  STL.64 [R1+0x1648], R160 ;  /* 0x001648a001007387 */ /* 0x000fe80000100a00 */
[----:B------:R-:W2:Y:S04]  /*19610*/  LDL.LU.64 R26, [R1+0x458] ;  /* 0x00045800011a7983 */ /* 0x000ea80000300a00 */
[----:B------:R-:W2:Y:S04]  /*19620*/  LDL.LU.64 R24, [R1+0x460] ;  /* 0x0004600001187983 */ /* 0x000ea80000300a00 */
[----:B------:R-:W2:Y:S04]  /*19630*/  LDL.LU.64 R22, [R1+0x468] ;  /* 0x0004680001167983 */ /* 0x000ea80000300a00 */
[----:B------:R-:W2:Y:S04]  /*19640*/  LDL.LU.64 R20, [R1+0x470] ;  /* 0x0004700001147983 */ /* 0x000ea80000300a00 */
[----:B------:R-:W2:Y:S01]  /*19650*/  LDL.LU.64 R18, [R1+0x478] ;  /* 0x0004780001127983 */ /* 0x000ea20000300a00 */
[----:B----4-:R-:W-:-:S04]  /*19660*/  IMAD.WIDE R224, R3, 0x4, R14 ;  /* 0x0000000403e07825 */ /* 0x010fc800078e020e */
[----:B------:R-:W-:-:S05]  /*19670*/  IMAD.WIDE R4, R3, 0x4, R4 ;  /* 0x0000000403047825 */ /* 0x000fca00078e0204 */
[----:B------:R-:W-:Y:S04]  /*19680*/  STL.64 [R1+0x1638], R4 ;  /* 0x0016380401007387 */ /* 0x000fe80000100a00 */
[----:B------:R-:W-:Y:S04]  /*19690*/  STL.64 [R1+0x1640], R224 ;  /* 0x001640e001007387 */ /* 0x000fe80000100a00 */
[----:B------:R-:W4:Y:S04]  /*196a0*/  LDL.LU.64 R16, [R1+0x480] ;  /* 0x0004800001107983 */ /* 0x000f280000300a00 */
[----:B------:R-:W4:Y:S01]  /*196b0*/  LDL.LU.64 R14, [R1+0x488] ;  /* 0x00048800010e7983 */ /* 0x000f220000300a00 */
[----:B------:R-:W-:-:S03]  /*196c0*/  IMAD.WIDE R150, R3, 0x4, R12 ;  /* 0x0000000403967825 */ /* 0x000fc600078e020c */
[----:B------:R-:W4:Y:S04]  /*196d0*/  LDL.LU.64 R12, [R1+0x498] ;  /* 0x00049800010c7983 */ /* 0x000f280000300a00 */
[----:B------:R-:W-:Y:S01]  /*196e0*/  STL.64 [R1+0x1630], R150 ;  /* 0x0016309601007387 */ /* 0x000fe20000100a00 */
[C---:B------:R-:W-:Y:S01]  /*196f0*/  IMAD.WIDE R152, R3.reuse, 0x4, R8 ;  /* 0x0000000403987825 */ /* 0x040fe200078e0208 */
[----:B------:R-:W-:Y:S01]  /*19700*/  ISETP.GE.U32.AND P6, PT, R2, 0x7fffffbf, PT ;  /* 0x7fffffbf0200780c */ /* 0x000fe20003fc6070 */
[----:B------:R-:W1:Y:S03]  /*19710*/  LDC R9, c[0x0][0x3a0] ;  /* 0x0000e800ff097b82 */ /* 0x000e660000000800 */
[----:B------:R-:W-:Y:S01]  /*19720*/  STL.64 [R1+0x1628], R152 ;  /* 0x0016289801007387 */ /* 0x000fe20000100a00 */
[----:B------:R-:W-:-:S04]  /*19730*/  IMAD.WIDE R214, R3, 0x4, R244 ;  /* 0x0000000403d67825 */ /* 0x000fc800078e02f4 */
[----:B------:R-:W1:Y:S01]  /*19740*/  LDC R2, c[0x0][0x3a0] ;  /* 0x0000e800ff027b82 */ /* 0x000e620000000800 */
[----:B------:R-:W-:-:S07]  /*19750*/  IMAD.WIDE R114, R3, 0x4, R114 ;  /* 0x0000000403727825 */ /* 0x000fce00078e0272 */
[----:B------:R-:W1:Y:S01]  /*19760*/  LDC R8, c[0x0][0x3a0] ;  /* 0x0000e800ff087b82 */ /* 0x000e620000000800 */
[C---:B---3--:R-:W-:Y:S02]  /*19770*/  IMAD.WIDE R140, R3.reuse, 0x4, R10 ;  /* 0x00000004038c7825 */ /* 0x048fe400078e020a */
[----:B------:R-:W3:Y:S02]  /*19780*/  LDL.LU.64 R10, [R1+0x490] ;  /* 0x00049000010a7983 */ /* 0x000ee40000300a00 */
[----:B------:R-:W-:-:S03]  /*19790*/  IMAD.WIDE R222, R3, 0x4, R6 ;  /* 0x0000000403de7825 */ /* 0x000fc600078e0206 */
[----:B------:R-:W1:Y:S01]  /*197a0*/  LDC R7, c[0x0][0x3a0] ;  /* 0x0000e800ff077b82 */ /* 0x000e620000000800 */
[C---:B------:R-:W-:Y:S01]  /*197b0*/  IMAD.WIDE R142, R3.reuse, 0x4, R250 ;  /* 0x00000004038e7825 */ /* 0x040fe200078e02fa */
[----:B------:R-:W-:Y:S06]  /*197c0*/  STL.64 [R1+0x1620], R222 ;  /* 0x001620de01007387 */ /* 0x000fec0000100a00 */
[----:B------:R-:W1:Y:S01]  /*197d0*/  LDC R6, c[0x0][0x3a0] ;  /* 0x0000e800ff067b82 */ /* 0x000e620000000800 */
[C---:B------:R-:W-:Y:S01]  /*197e0*/  IMAD.WIDE R144, R3.reuse, 0x4, R34 ;  /* 0x0000000403907825 */ /* 0x040fe200078e0222 */
[----:B------:R-:W-:Y:S03]  /*197f0*/  STL.64 [R1+0x1618], R140 ;  /* 0x0016188c01007387 */ /* 0x000fe60000100a00 */
[C---:B------:R-:W-:Y:S01]  /*19800*/  IMAD.WIDE R220, R3.reuse, 0x4, R32 ;  /* 0x0000000403dc7825 */ /* 0x040fe200078e0220 */
[----:B------:R-:W-:Y:S03]  /*19810*/  STL.64 [R1+0x1610], R142 ;  /* 0x0016108e01007387 */ /* 0x000fe60000100a00 */
[C---:B------:R-:W-:Y:S01]  /*19820*/  IMAD.WIDE R132, R3.reuse, 0x4, R30 ;  /* 0x0000000403847825 */ /* 0x040fe200078e021e */
[----:B------:R-:W-:Y:S03]  /*19830*/  STL.64 [R1+0x1608], R144 ;  /* 0x0016089001007387 */ /* 0x000fe60000100a00 */
[C---:B------:R-:W-:Y:S01]  /*19840*/  IMAD.WIDE R134, R3.reuse, 0x4, R28 ;  /* 0x0000000403867825 */ /* 0x040fe200078e021c */
[----:B------:R-:W-:Y:S04]  /*19850*/  STL.64 [R1+0x15f8], R132 ;  /* 0x0015f88401007387 */ /* 0x000fe80000100a00 */
[----:B------:R-:W-:Y:S04]  /*19860*/  STL.64 [R1+0x1600], R220 ;  /* 0x001600dc01007387 */ /* 0x000fe80000100a00 */
[----:B------:R-:W-:Y:S01]  /*19870*/  STL.64 [R1+0x15f0], R134 ;  /* 0x0015f08601007387 */ /* 0x000fe20000100a00 */
[----:B--2---:R-:W-:-:S04]  /*19880*/  IMAD.WIDE R136, R3, 0x4, R26 ;  /* 0x0000000403887825 */ /* 0x004fc800078e021a */
[----:B------:R-:W-:-:S04]  /*19890*/  IMAD.WIDE R218, R3, 0x4, R24 ;  /* 0x0000000403da7825 */ /* 0x000fc800078e0218 */
[C---:B------:R-:W-:Y:S01]  /*198a0*/  IMAD.WIDE R124, R3.reuse, 0x4, R22 ;  /* 0x00000004037c7825 */ /* 0x040fe200078e0216 */
[----:B------:R-:W-:Y:S03]  /*198b0*/  STL.64 [R1+0x15e8], R136 ;  /* 0x0015e88801007387 */ /* 0x000fe60000100a00 */
[C---:B------:R-:W-:Y:S01]  /*198c0*/  IMAD.WIDE R126, R3.reuse, 0x4, R20 ;  /* 0x00000004037e7825 */ /* 0x040fe200078e0214 */
[----:B------:R-:W-:Y:S03]  /*198d0*/  STL.64 [R1+0x15d8], R124 ;  /* 0x0015d87c01007387 */ /* 0x000fe60000100a00 */
[C---:B------:R-:W-:Y:S01]  /*198e0*/  IMAD.WIDE R128, R3.reuse, 0x4, R18 ;  /* 0x0000000403807825 */ /* 0x040fe200078e0212 */
[----:B------:R-:W-:Y:S04]  /*198f0*/  STL.64 [R1+0x15e0], R218 ;  /* 0x0015e0da01007387 */ /* 0x000fe80000100a00 */
[----:B------:R-:W-:Y:S04]  /*19900*/  STL.64 [R1+0x15d0], R126 ;  /* 0x0015d07e01007387 */ /* 0x000fe80000100a00 */
[----:B------:R-:W2:Y:S04]  /*19910*/  LDL.LU.64 R40, [R1+0x4a8] ;  /* 0x0004a80001287983 */ /* 0x000ea80000300a00 */
[----:B------:R-:W2:Y:S04]  /*19920*/  LDL.LU.64 R38, [R1+0x4b0] ;  /* 0x0004b00001267983 */ /* 0x000ea80000300a00 */
[----:B------:R-:W-:Y:S01]  /*19930*/  STL.64 [R1+0x15c8], R128 ;  /* 0x0015c88001007387 */ /* 0x000fe20000100a00 */
[----:B----4-:R-:W-:-:S04]  /*19940*/  IMAD.WIDE R216, R3, 0x4, R16 ;  /* 0x0000000403d87825 */ /* 0x010fc800078e0210 */
[C---:B------:R-:W-:Y:S01]  /*19950*/  IMAD.WIDE R116, R3.reuse, 0x4, R14 ;  /* 0x0000000403747825 */ /* 0x040fe200078e020e */
[----:B------:R-:W-:Y:S04]  /*19960*/  STL.64 [R1+0x15c0], R216 ;  /* 0x0015c0d801007387 */ /* 0x000fe80000100a00 */
[----:B------:R-:W4:Y:S04]  /*19970*/  LDL.LU.64 R36, [R1+0x4b8] ;  /* 0x0004b80001247983 */ /* 0x000f280000300a00 */
[----:B------:R-:W2:Y:S04]  /*19980*/  LDL.LU.64 R34, [R1+0x4c0] ;  /* 0x0004c00001227983 */ /* 0x000ea80000300a00 */
[----:B------:R-:W-:Y:S04]  /*19990*/  STL.64 [R1+0x15b8], R116 ;  /* 0x0015b87401007387 */ /* 0x000fe80000100a00 */
[----:B------:R-:W2:Y:S01]  /*199a0*/  LDL.LU.64 R244, [R1+0x2160] ;  /* 0x0021600001f47983 */ /* 0x000ea20000300a00 */
[----:B------:R-:W-:-:S03]  /*199b0*/  IMAD.WIDE R118, R3, 0x4, R12 ;  /* 0x0000000403767825 */ /* 0x000fc600078e020c */
[----:B------:R-:W2:Y:S01]  /*199c0*/  LDL.LU.64 R32, [R1+0x4c8] ;  /* 0x0004c80001207983 */ /* 0x000ea20000300a00 */
[----:B---3--:R-:W-:-:S03]  /*199d0*/  IMAD.WIDE R120, R3, 0x4, R10 ;  /* 0x0000000403787825 */ /* 0x008fc600078e020a */
[----:B------:R-:W3:Y:S04]  /*199e0*/  LDL.LU.64 R10, [R1+0x4d0] ;  /* 0x0004d000010a7983 */ /* 0x000ee80000300a00 */
        /* <DEDUP_REMOVED lines=9> */
[----:B------:R-:W3:Y:S01]  /*19a80*/  LDL.LU.64 R22, [R1+0x520] ;  /* 0x0005200001167983 */ /* 0x000ee20000300a00 */
[----:B-1----:R-:W-:-:S05]  /*19a90*/  VIADD R2, R2, 0xffffffd6 ;  /* 0xffffffd602027836 */ /* 0x002fca0000000000 */
[----:B------:R-:W-:Y:S02]  /*19aa0*/  ISETP.GE.U32.AND P2, PT, R2, 0x7fffffb7, PT ;  /* 0x7fffffb70200780c */ /* 0x000fe40003f46070 */
[----:B------:R-:W1:Y:S01]  /*19ab0*/  LDC R2, c[0x0][0x3a0] ;  /* 0x0000e800ff027b82 */ /* 0x000e620000000800 */
[----:B------:R-:W-:Y:S04]  /*19ac0*/  STL.64 [R1+0x15b0], R118 ;  /* 0x0015b07601007387 */ /* 0x000fe80000100a00 */
[----:B------:R-:W-:Y:S04]  /*19ad0*/  STL.64 [R1+0x15a8], R120 ;  /* 0x0015a87801007387 */ /* 0x000fe80000100a00 */
[----:B------:R-:W-:Y:S04]  /*19ae0*/  STL.64 [R1+0x15a0], R214 ;  /* 0x0015a0d601007387 */ /* 0x000fe80000100a00 */
[----:B------:R-:W3:Y:S04]  /*19af0*/  LDL.LU.64 R72, [R1+0x528] ;  /* 0x0005280001487983 */ /* 0x000ee80000300a00 */
[----:B------:R-:W3:Y:S01]  /*19b00*/  LDL.LU.64 R66, [R1+0x530] ;  /* 0x0005300001427983 */ /* 0x000ee20000300a00 */
[----:B------:R-:W-:-:S03]  /*19b10*/  IMAD.WIDE R122, R3, 0x4, R122 ;  /* 0x00000004037a7825 */ /* 0x000fc600078e027a */
[----:B------:R-:W3:Y:S01]  /*19b20*/  LDL.LU.64 R58, [R1+0x538] ;  /* 0x00053800013a7983 */ /* 0x000ee20000300a00 */
[----:B-1----:R-:W-:-:S03]  /*19b30*/  VIADD R2, R2, 0xffffffd2 ;  /* 0xffffffd202027836 */ /* 0x002fc60000000000 */
[----:B------:R-:W3:Y:S01]  /*19b40*/  LDL.LU.64 R246, [R1+0x540] ;  /* 0x0005400001f67983 */ /* 0x000ee20000300a00 */
[----:B------:R-:W-:Y:S01]  /*19b50*/  IMAD.WIDE R130, R3, 0x4, R130 ;  /* 0x0000000403827825 */ /* 0x000fe200078e0282 */
[----:B------:R-:W-:-:S03]  /*19b60*/  ISETP.GE.U32.AND P3, PT, R2, 0x7fffffb3, PT ;  /* 0x7fffffb30200780c */ /* 0x000fc60003f66070 */
[C---:B------:R-:W-:Y:S01]  /*19b70*/  IMAD.WIDE R138, R3.reuse, 0x4, R138 ;  /* 0x00000004038a7825 */ /* 0x040fe200078e028a */
[----:B------:R-:W3:Y:S03]  /*19b80*/  LDL.LU.64 R50, [R1+0x548] ;  /* 0x0005480001327983 */ /* 0x000ee60000300a00 */
[C---:B------:R-:W-:Y:S01]  /*19b90*/  IMAD.WIDE R146, R3.reuse, 0x4, R146 ;  /* 0x0000000403927825 */ /* 0x040fe200078e0292 */
[----:B------:R-:W3:Y:S03]  /*19ba0*/  LDL.LU.64 R48, [R1+0x550] ;  /* 0x0005500001307983 */ /* 0x000ee60000300a00 */
        /* <DEDUP_REMOVED lines=8> */
[----:B------:R-:W-:Y:S02]  /*19c30*/  VIADD R3, R7, 0xffffffce ;  /* 0xffffffce07037836 */ /* 0x000fe40000000000 */
[----:B------:R-:W-:Y:S02]  /*19c40*/  VIADD R2, R9, 0xffffffca ;  /* 0xffffffca09027836 */ /* 0x000fe40000000000 */
[----:B------:R-:W-:Y:S01]  /*19c50*/  IMAD.U32 R251, RZ, RZ, UR8 ;  /* 0x00000008fffb7e24 */ /* 0x000fe2000f8e00ff */
[----:B------:R-:W-:Y:S02]  /*19c60*/  ISETP.GE.U32.AND P4, PT, R3, 0x7fffffaf, PT ;  /* 0x7fffffaf0300780c */ /* 0x000fe40003f86070 */
[----:B------:R-:W-:Y:S01]  /*19c70*/  ISETP.GE.U32.AND P5, PT, R2, 0x7fffffab, PT ;  /* 0x7fffffab0200780c */ /* 0x000fe20003fa6070 */
[----:B--2---:R-:W-:-:S04]  /*19c80*/  IMAD.WIDE R2, R251, 0x4, R40 ;  /* 0x00000004fb027825 */ /* 0x004fc800078e0228 */
[C---:B------:R-:W-:Y:S01]  /*19c90*/  IMAD.WIDE R52, R251.reuse, 0x4, R38 ;  /* 0x00000004fb347825 */ /* 0x040fe200078e0226 */
[----:B------:R-:W-:Y:S03]  /*19ca0*/  LDGSTS.E [R245+0x24200], desc[UR44][R2.64], !P6 ;  /* 0x2420000002f57fae */ /* 0x000fe6000f1a102c */
[----:B------:R-:W-:Y:S01]  /*19cb0*/  VIADD R6, R6, 0xffffffc6 ;  /* 0xffffffc606067836 */ /* 0x000fe20000000000 */
[----:B------:R-:W-:Y:S01]  /*19cc0*/  LDGSTS.E [R245+0x24300], desc[UR44][R52.64], !P6 ;  /* 0x2430000034f57fae */ /* 0x000fe2000f1a102c */
[----:B------:R-:W-:-:S03]  /*19cd0*/  IMAD.WIDE R54, R251, 0x4, R34 ;  /* 0x00000004fb367825 */ /* 0x000fc600078e0222 */
[----:B------:R-:W-:Y:S01]  /*19ce0*/  ISETP.GE.U32.AND P6, PT, R6, 0x7fffffa7, PT ;  /* 0x7fffffa70600780c */ /* 0x000fe20003fc6070 */
[C---:B----4-:R-:W-:Y:S02]  /*19cf0*/  IMAD.WIDE R6, R251.reuse, 0x4, R36 ;  /* 0x00000004fb067825 */ /* 0x050fe400078e0224 */
[----:B------:R-:W1:Y:S02]  /*19d00*/  LDC R36, c[0x0][0x3a0] ;  /* 0x0000e800ff247b82 */ /* 0x000e640000000800 */
[----:B------:R-:W-:Y:S01]  /*19d10*/  VIADD R8, R8, 0xffffffc2 ;  /* 0xffffffc208087836 */ /* 0x000fe20000000000 */
[----:B------:R-:W-:Y:S04]  /*19d20*/  LDGSTS.E [R245+0x24a00], desc[UR44][R6.64], !P0 ;  /* 0x24a0000006f57fae */ /* 0x000fe8000c1a102c */
[----:B------:R-:W-:Y:S01]  /*19d30*/  LDGSTS.E [R245+0x24b00], desc[UR44][R54.64], !P0 ;  /* 0x24b0000036f57fae */ /* 0x000fe2000c1a102c */
[----:B------:R-:W-:Y:S01]  /*19d40*/  ISETP.GE.U32.AND P0, PT, R8, 0x7fffffa3, PT ;  /* 0x7fffffa30800780c */ /* 0x000fe20003f06070 */
[C---:B------:R-:W-:Y:S01]  /*19d50*/  IMAD.WIDE R8, R251.reuse, 0x4, R32 ;  /* 0x00000004fb087825 */ /* 0x040fe200078e0220 */
[----:B------:R-:W2:Y:S04]  /*19d60*/  LDC R37, c[0x0][0x3a0] ;  /* 0x0000e800ff257b82 */ /* 0x000ea80000000800 */
[----:B------:R-:W-:Y:S01]  /*19d70*/  LDGSTS.E [R245+0x25200], desc[UR44][R8.64], !P2 ;  /* 0x2520000008f57fae */ /* 0x000fe2000d1a102c */
[----:B---3--:R-:W-:-:S04]  /*19d80*/  IMAD.WIDE R56, R251, 0x4, R30 ;  /* 0x00000004fb387825 */ /* 0x008fc800078e021e */
[C---:B------:R-:W-:Y:S01]  /*19d90*/  IMAD.WIDE R60, R251.reuse, 0x4, R28 ;  /* 0x00000004fb3c7825 */ /* 0x040fe200078e021c */
[----:B------:R-:W-:Y:S04]  /*19da0*/  LDGSTS.E [R245+0x25300], desc[UR44][R56.64], !P2 ;  /* 0x2530000038f57fae */ /* 0x000fe8000d1a102c */
[----:B------:R-:W3:Y:S04]  /*19db0*/  LDL.LU.64 R28, [R1+0x558] ;  /* 0x00055800011c7983 */ /* 0x000ee80000300a00 */
[----:B------:R-:W4:Y:S04]  /*19dc0*/  LDL.LU.64 R30, [R1+0x560] ;  /* 0x00056000011e7983 */ /* 0x000f280000300a00 */
[----:B------:R-:W2:Y:S04]  /*19dd0*/  LDL.LU.64 R32, [R1+0x568] ;  /* 0x0005680001207983 */ /* 0x000ea80000300a00 */
[----:B------:R-:W2:Y:S04]  /*19de0*/  LDL.LU.64 R34, [R1+0x570] ;  /* 0x0005700001227983 */ /* 0x000ea80000300a00 */
[----:B------:R-:W2:Y:S04]  /*19df0*/  LDL.LU.64 R46, [R1+0x578] ;  /* 0x00057800012e7983 */ /* 0x000ea80000300a00 */
[----:B------:R-:W2:Y:S04]  /*19e00*/  LDL.LU.64 R44, [R1+0x580] ;  /* 0x00058000012c7983 */ /* 0x000ea80000300a00 */
[----:B------:R-:W2:Y:S01]  /*19e10*/  LDL.LU.64 R248, [R1+0x588] ;  /* 0x0005880001f87983 */ /* 0x000ea20000300a00 */
[----:B------:R-:W-:-:S02]  /*19e20*/  IMAD.WIDE R62, R251, 0x4, R20 ;  /* 0x00000004fb3e7825 */ /* 0x000fc400078e0214 */
[----:B------:R-:W1:Y:S01]  /*19e30*/  LDC R20, c[0x0][0x3a0] ;  /* 0x0000e800ff147b82 */ /* 0x000e620000000800 */
[----:B------:R-:W3:Y:S01]  /*19e40*/  LDL.LU.64 R42, [R1+0x590] ;  /* 0x00059000012a7983 */ /* 0x000ee20000300a00 */
[----:B------:R-:W-:-:S03]  /*19e50*/  IMAD.WIDE R68, R251, 0x4, R24 ;  /* 0x00000004fb447825 */ /* 0x000fc600078e0218 */
[----:B------:R-:W3:Y:S03]  /*19e60*/  LDL.LU.64 R40, [R1+0x598] ;  /* 0x0005980001287983 */ /* 0x000ee60000300a00 */
[----:B------:R-:W1:Y:S01]  /*19e70*/  LDC R21, c[0x0][0x3a0] ;  /* 0x0000e800ff157b82 */ /* 0x000e620000000800 */
[C---:B------:R-:W-:Y:S01]  /*19e80*/  IMAD.WIDE R70, R251.reuse, 0x4, R22 ;  /* 0x00000004fb467825 */ /* 0x040fe200078e0216 */
[----:B------:R-:W3:Y:S06]  /*19e90*/  LDL.LU.64 R38, [R1+0x5a0] ;  /* 0x0005a00001267983 */ /* 0x000eec0000300a00 */
[----:B------:R-:W1:Y:S01]  /*19ea0*/  LDC R24, c[0x0][0x3a0] ;  /* 0x0000e800ff187b82 */ /* 0x000e620000000800 */
[----:B------:R-:W-:-:S04]  /*19eb0*/  IMAD.WIDE R10, R251, 0x4, R10 ;  /* 0x00000004fb0a7825 */ /* 0x000fc800078e020a */
[C---:B------:R-:W-:Y:S01]  /*19ec0*/  IMAD.WIDE R12, R251.reuse, 0x4, R12 ;  /* 0x00000004fb0c7825 */ /* 0x040fe200078e020c */
[----:B------:R-:W-:Y:S02]  /*19ed0*/  LDGSTS.E [R245+0x25a00], desc[UR44][R10.64], !P3 ;  /* 0x25a000000af57fae */ /* 0x000fe4000d9a102c */
[----:B------:R-:W1:Y:S01]  /*19ee0*/  LDC R22, c[0x0][0x3a0] ;  /* 0x0000e800ff167b82 */ /* 0x000e620000000800 */
[C---:B------:R-:W-:Y:S01]  /*19ef0*/  IMAD.WIDE R14, R251.reuse, 0x4, R14 ;  /* 0x00000004fb0e7825 */ /* 0x040fe200078e020e */
[----:B------:R-:W-:Y:S03]  /*19f00*/  LDGSTS.E [R245+0x25b00], desc[UR44][R60.64], !P3 ;  /* 0x25b000003cf57fae */ /* 0x000fe6000d9a102c */
[C---:B------:R-:W-:Y:S01]  /*19f10*/  IMAD.WIDE R64, R251.reuse, 0x4, R26 ;  /* 0x00000004fb407825 */ /* 0x040fe200078e021a */
[----:B------:R-:W-:Y:S02]  /*19f20*/  LDGSTS.E [R245+0x26200], desc[UR44][R12.64], !P4 ;  /* 0x262000000cf57fae */ /* 0x000fe4000e1a102c */
[----:B------:R-:W1:Y:S01]  /*19f30*/  LDC R23, c[0x0][0x3a0] ;  /* 0x0000e800ff177b82 */ /* 0x000e620000000800 */
[C---:B------:R-:W-:Y:S01]  /*19f40*/  IMAD.WIDE R16, R251.reuse, 0x4, R16 ;  /* 0x00000004fb107825 */ /* 0x040fe200078e0210 */
[----:B------:R-:W-:Y:S03]  /*19f50*/  LDGSTS.E [R245+0x26300], desc[UR44][R62.64], !P4 ;  /* 0x263000003ef57fae */ /* 0x000fe6000e1a102c */
[----:B------:R-:W-:Y:S01]  /*19f60*/  IMAD.WIDE R18, R251, 0x4, R18 ;  /* 0x00000004fb127825 */ /* 0x000fe200078e0212 */
[----:B------:R-:W-:Y:S02]  /*19f70*/  LDGSTS.E [R245+0x26a00], desc[UR44][R14.64], !P5 ;  /* 0x26a000000ef57fae */ /* 0x000fe4000e9a102c */
[----:B------:R-:W1:Y:S02]  /*19f80*/  LDC R25, c[0x0][0x3a0] ;  /* 0x0000e800ff197b82 */ /* 0x000e640000000800 */
[----:B-1----:R-:W-:Y:S01]  /*19f90*/  VIADD R20, R20, 0xffffffd9 ;  /* 0xffffffd914147836 */ /* 0x002fe20000000000 */
[----:B------:R-:W-:Y:S01]  /*19fa0*/  LDGSTS.E [R245+0x26b00], desc[UR44][R64.64], !P5 ;  /* 0x26b0000040f57fae */ /* 0x000fe2000e9a102c */
[----:B------:R-:W-:-:S03]  /*19fb0*/  VIADD R21, R21, 0xffffffdd ;  /* 0xffffffdd15157836 */ /* 0x000fc60000000000 */
[----:B------:R-:W-:Y:S01]  /*19fc0*/  LDGSTS.E [R245+0x27200], desc[UR44][R16.64], !P6 ;  /* 0x2720000010f57fae */ /* 0x000fe2000f1a102c */
[----:B------:R-:W1:Y:S03]  /*19fd0*/  LDC R26, c[0x0][0x3a0] ;  /* 0x0000e800ff1a7b82 */ /* 0x000e660000000800 */
[----:B------:R-:W-:Y:S04]  /*19fe0*/  LDGSTS.E [R245+0x27300], desc[UR44][R68.64], !P6 ;  /* 0x2730000044f57fae */ /* 0x000fe8000f1a102c */
[----:B------:R-:W-:Y:S04]  /*19ff0*/  LDGSTS.E [R245+0x27a00], desc[UR44][R18.64], !P0 ;  /* 0x27a0000012f57fae */ /* 0x000fe8000c1a102c */
[----:B------:R-:W-:Y:S01]  /*1a000*/  LDGSTS.E [R245+0x27b00], desc[UR44][R70.64], !P0 ;  /* 0x27b0000046f57fae */ /* 0x000fe2000c1a102c */
[----:B------:R-:W-:Y:S01]  /*1a010*/  ISETP.GE.U32.AND P0, PT, R20, 0x7fffffba, PT ;  /* 0x7fffffba1400780c */ /* 0x000fe20003f06070 */
[----:B------:R-:W-:Y:S01]  /*1a020*/  VIADD R20, R24, 0xffffffd1 ;  /* 0xffffffd118147836 */ /* 0x000fe20000000000 */
[----:B------:R-:W-:Y:S01]  /*1a030*/  ISETP.GE.U32.AND P6, PT, R21, 0x7fffffbe, PT ;  /* 0x7fffffbe1500780c */ /* 0x000fe20003fc6070 */
[----:B------:R-:W1:Y:S01]  /*1a040*/  LDC R24, c[0x0][0x3a0] ;  /* 0x0000e800ff187b82 */ /* 0x000e620000000800 */
[----:B------:R-:W-:-:S02]  /*1a050*/  VIADD R21, R22, 0xffffffd5 ;  /* 0xffffffd516157836 */ /* 0x000fc40000000000 */
[----:B------:R-:W-:Y:S01]  /*1a060*/  ISETP.GE.U32.AND P3, PT, R20, 0x7fffffb2, PT ;  /* 0x7fffffb21400780c */ /* 0x000fe20003f66070 */
[----:B------:R-:W-:Y:S02]  /*1a070*/  VIADD R20, R25, 0xffffffc9 ;  /* 0xffffffc919147836 */ /* 0x000fe40000000000 */
[----:B------:R-:W-:Y:S01]  /*1a080*/  ISETP.GE.U32.AND P2, PT, R21, 0x7fffffb6, PT ;  /* 0x7fffffb61500780c */ /* 0x000fe20003f46070 */
[----:B------:R-:W-:Y:S02]  /*1a090*/  VIADD R21, R23, 0xffffffcd ;  /* 0xffffffcd17157836 */ /* 0x000fe40000000000 */
[----:B------:R-:W-:-:S03]  /*1a0a0*/  ISETP.GE.U32.AND P5, PT, R20, 0x7fffffaa, PT ;  /* 0x7fffffaa1400780c */ /* 0x000fc60003fa6070 */
[----:B------:R-:W-:Y:S01]  /*1a0b0*/  ISETP.GE.U32.AND P4, PT, R21, 0x7fffffae, PT ;  /* 0x7fffffae1500780c */ /* 0x000fe20003f86070 */
[----:B------:R-:W-:-:S04]  /*1a0c0*/  IMAD.WIDE R20, R251, 0x4, R72 ;  /* 0x00000004fb147825 */ /* 0x000fc800078e0248 */
[C---:B------:R-:W-:Y:S01]  /*1a0d0*/  IMAD.WIDE R72, R251.reuse, 0x4, R66 ;  /* 0x00000004fb487825 */ /* 0x040fe200078e0242 */
[----:B------:R-:W-:Y:S03]  /*1a0e0*/  LDGSTS.E [R0+0x24400], desc[UR44][R20.64], !P6 ;  /* 0x2440000014007fae */ /* 0x000fe6000f1a102c */
[----:B-1----:R-:W-:Y:S01]  /*1a0f0*/  VIADD R22, R26, 0xffffffc5 ;  /* 0xffffffc51a167836 */ /* 0x002fe20000000000 */
[----:B------:R-:W-:Y:S01]  /*1a100*/  LDGSTS.E [R0+0x24500], desc[UR44][R72.64], !P6 ;  /* 0x2450000048007fae */ /* 0x000fe2000f1a102c */
[----:B------:R-:W-:-:S03]  /*1a110*/  IMAD.WIDE R76, R251, 0x4, R246 ;  /* 0x00000004fb4c7825 */ /* 0x000fc600078e02f6 */
[----:B------:R-:W-:Y:S01]  /*1a120*/  ISETP.GE.U32.AND P6, PT, R22, 0x7fffffa6, PT ;  /* 0x7fffffa61600780c */ /* 0x000fe20003fc6070 */
[----:B------:R-:W-:-:S04]  /*1a130*/  IMAD.WIDE R22, R251, 0x4, R58 ;  /* 0x00000004fb167825 */ /* 0x000fc800078e023a */
[----:B------:R-:W-:Y:S01]  /*1a140*/  VIADD R24, R24, 0xffffffc1 ;  /* 0xffffffc118187836 */ /* 0x000fe20000000000 */
[----:B------:R-:W-:Y:S04]  /*1a150*/  LDGSTS.E [R0+0x24c00], desc[UR44][R22.64], !P0 ;  /* 0x24c0000016007fae */ /* 0x000fe8000c1a102c */
[----:B------:R-:W-:Y:S01]  /*1a160*/  LDGSTS.E [R0+0x24d00], desc[UR44][R76.64], !P0 ;  /* 0x24d000004c007fae */ /* 0x000fe2000c1a102c */
[----:B------:R-:W-:Y:S01]  /*1a170*/  ISETP.GE.U32.AND P0, PT, R24, 0x7fffffa2, PT ;  /* 0x7fffffa21800780c */ /* 0x000fe20003f06070 */
[C---:B------:R-:W-:Y:S02]  /*1a180*/  IMAD.WIDE R24, R251.reuse, 0x4, R50 ;  /* 0x00000004fb187825 */ /* 0x040fe400078e0232 */
[----:B------:R-:W4:Y:S02]  /*1a190*/  LDL.LU.64 R50, [R1+0x5a8] ;  /* 0x0005a80001327983 */ /* 0x000f240000300a00 */
[----:B--2---:R-:W-:-:S02]  /*1a1a0*/  IMAD.WIDE R84, R251, 0x4, R248 ;  /* 0x00000004fb547825 */ /* 0x004fc400078e02f8 */
[----:B------:R-:W-:Y:S04]  /*1a1b0*/  LDGSTS.E [R0+0x25400], desc[UR44][R24.64], !P2 ;  /* 0x2540000018007fae */ /* 0x000fe8000d1a102c */
[----:B------:R-:W2:Y:S01]  /*1a1c0*/  LDL.LU.64 R248, [R1+0x5b0] ;  /* 0x0005b00001f87983 */ /* 0x000ea20000300a00 */
[----:B---3--:R-:W-:-:S03]  /*1a1d0*/  IMAD.WIDE R92, R251, 0x4, R38 ;  /* 0x00000004fb5c7825 */ /* 0x008fc600078e0226 */
[----:B------:R-:W3:Y:S01]  /*1a1e0*/  LDL.LU.64 R100, [R1+0x5b8] ;  /* 0x0005b80001647983 */ /* 0x000ee20000300a00 */
[----:B------:R-:W1:Y:S01]  /*1a1f0*/  LDC R39, c[0x0][0x3a0] ;  /* 0x0000e800ff277b82 */ /* 0x000e620000000800 */
[C---:B------:R-:W-:Y:S02]  /*1a200*/  IMAD.WIDE R78, R251.reuse, 0x4, R46 ;  /* 0x00000004fb4e7825 */ /* 0x040fe400078e022e */
[----:B------:R-:W3:Y:S02]  /*1a210*/  LDL.LU.64 R96, [R1+0x5c8] ;  /* 0x0005c80001607983 */ /* 0x000ee40000300a00 */
[C---:B------:R-:W-:Y:S02]  /*1a220*/  IMAD.WIDE R26, R251.reuse, 0x4, R48 ;  /* 0x00000004fb1a7825 */ /* 0x040fe400078e0230 */
[----:B------:R-:W-:Y:S01]  /*1a230*/  LDGSTS.E [R0+0x25500], desc[UR44][R78.64], !P2 ;  /* 0x255000004e007fae */ /* 0x000fe2000d1a102c */
[----:B------:R-:W2:Y:S01]  /*1a240*/  LDC R38, c[0x0][0x3a0] ;  /* 0x0000e800ff267b82 */ /* 0x000ea20000000800 */
[----:B------:R-:W-:-:S02]  /*1a250*/  IMAD.WIDE R80, R251, 0x4, R44 ;  /* 0x00000004fb507825 */ /* 0x000fc400078e022c */
[----:B------:R-:W-:Y:S02]  /*1a260*/  LDGSTS.E [R0+0x25c00], desc[UR44][R26.64], !P3 ;  /* 0x25c000001a007fae */ /* 0x000fe4000d9a102c */
[C---:B------:R-:W-:Y:S02]  /*1a270*/  IMAD.WIDE R28, R251.reuse, 0x4, R28 ;  /* 0x00000004fb1c7825 */ /* 0x040fe400078e021c */
[----:B------:R-:W-:Y:S02]  /*1a280*/  LDGSTS.E [R0+0x25d00], desc[UR44][R80.64], !P3 ;  /* 0x25d0000050007fae */ /* 0x000fe4000d9a102c */
[C---:B------:R-:W-:Y:S02]  /*1a290*/  IMAD.WIDE R88, R251.reuse, 0x4, R40 ;  /* 0x00000004fb587825 */ /* 0x040fe400078e0228 */
[----:B------:R-:W-:Y:S01]  /*1a2a0*/  LDGSTS.E [R0+0x26400], desc[UR44][R28.64], !P4 ;  /* 0x264000001c007fae */ /* 0x000fe2000e1a102c */
[----:B------:R-:W4:Y:S02]  /*1a2b0*/  LDC R40, c[0x0][0x3a0] ;  /* 0x0000e800ff287b82 */ /* 0x000f240000000800 */
[C---:B----4-:R-:W-:Y:S01]  /*1a2c0*/  IMAD.WIDE R30, R251.reuse, 0x4, R30 ;  /* 0x00000004fb1e7825 */ /* 0x050fe200078e021e */
[----:B------:R-:W-:Y:S03]  /*1a2d0*/  LDGSTS.E [R0+0x26500], desc[UR44][R84.64], !P4 ;  /* 0x2650000054007fae */ /* 0x000fe6000e1a102c */
[C---:B------:R-:W-:Y:S01]  /*1a2e0*/  IMAD.WIDE R86, R251.reuse, 0x4, R42 ;  /* 0x00000004fb567825 */ /* 0x040fe200078e022a */
[----:B------:R-:W-:Y:S01]  /*1a2f0*/  LDGSTS.E [R0+0x26c00], desc[UR44][R30.64], !P5 ;  /* 0x26c000001e007fae */ /* 0x000fe2000e9a102c */
[----:B------:R-:W4:Y:S02]  /*1a300*/  LDC R41, c[0x0][0x3a0] ;  /* 0x0000e800ff297b82 */ /* 0x000f240000000800 */
[C---:B------:R-:W-:Y:S01]  /*1a310*/  IMAD.WIDE R32, R251.reuse, 0x4, R32 ;  /* 0x00000004fb207825 */ /* 0x040fe200078e0220 */
[----:B------:R-:W-:Y:S03]  /*1a320*/  LDGSTS.E [R0+0x26d00], desc[UR44][R86.64], !P5 ;  /* 0x26d0000056007fae */ /* 0x000fe6000e9a102c */
[----:B------:R-:W-:Y:S01]  /*1a330*/  IMAD.WIDE R34, R251, 0x4, R34 ;  /* 0x00000004fb227825 */ /* 0x000fe200078e0222 */
[----:B------:R-:W-:Y:S01]  /*1a340*/  LDGSTS.E [R0+0x27400], desc[UR44][R32.64], !P6 ;  /* 0x2740000020007fae */ /* 0x000fe2000f1a102c */
[----:B------:R-:W2:Y:S02]  /*1a350*/  LDC R42, c[0x0][0x3a0] ;  /* 0x0000e800ff2a7b82 */ /* 0x000ea40000000800 */
[----:B------:R-:W-:Y:S01]  /*1a360*/  VIADD R36, R36, 0xffffffdc ;  /* 0xffffffdc24247836 */ /* 0x000fe20000000000 */
[----:B------:R-:W-:Y:S04]  /*1a370*/  LDGSTS.E [R0+0x27500], desc[UR44][R88.64], !P6 ;  /* 0x2750000058007fae */ /* 0x000fe8000f1a102c */
[----:B------:R-:W-:Y:S04]  /*1a380*/  LDGSTS.E [R0+0x27c00], desc[UR44][R34.64], !P0 ;  /* 0x27c0000022007fae */ /* 0x000fe8000c1a102c */
[----:B------:R2:W-:Y:S01]  /*1a390*/  LDGSTS.E [R0+0x27d00], desc[UR44][R92.64], !P0 ;  /* 0x27d000005c007fae */ /* 0x0005e2000c1a102c */
[----:B------:R-:W-:Y:S01]  /*1a3a0*/  ISETP.GE.U32.AND P0, PT, R36, 0x7fffffbd, PT ;  /* 0x7fffffbd2400780c */ /* 0x000fe20003f06070 */
[----:B-1----:R-:W-:-:S02]  /*1a3b0*/  VIADD R36, R39, 0xffffffd8 ;  /* 0xffffffd827247836 */ /* 0x002fc40000000000 */
[----:B------:R-:W3:Y:S03]  /*1a3c0*/  LDL.LU.64 R98, [R1+0x5c0] ;  /* 0x0005c00001627983 */ /* 0x000ee60000300a00 */
[----:B------:R-:W-:Y:S01]  /*1a3d0*/  ISETP.GE.U32.AND P6, PT, R36, 0x7fffffb9, PT ;  /* 0x7fffffb92400780c */ /* 0x000fe20003fc6070 */
[----:B------:R-:W-:Y:S01]  /*1a3e0*/  VIADD R36, R37, 0xffffffd4 ;  /* 0xffffffd425247836 */ /* 0x000fe20000000000 */
[----:B------:R-:W3:Y:S04]  /*1a3f0*/  LDL.LU.64 R90, [R1+0x5d0] ;  /* 0x0005d000015a7983 */ /* 0x000ee80000300a00 */
[----:B------:R-:W-:Y:S01]  /*1a400*/  ISETP.GE.U32.AND P3, PT, R36, 0x7fffffb5, PT ;  /* 0x7fffffb52400780c */ /* 0x000fe20003f66070 */
[----:B------:R-:W-:Y:S01]  /*1a410*/  VIADD R36, R40, 0xffffffcc ;  /* 0xffffffcc28247836 */ /* 0x000fe20000000000 */
[----:B------:R-:W3:Y:S04]  /*1a420*/  LDL.LU.64 R82, [R1+0x5d8] ;  /* 0x0005d80001527983 */ /* 0x000ee80000300a00 */
[----:B------:R-:W3:Y:S01]  /*1a430*/  LDL.LU.64 R44, [R1+0x5e0] ;  /* 0x0005e000012c7983 */ /* 0x000ee20000300a00 */
[----:B------:R-:W-:-:S03]  /*1a440*/  ISETP.GE.U32.AND P5, PT, R36, 0x7fffffad, PT ;  /* 0x7fffffad2400780c */ /* 0x000fc60003fa6070 */
[----:B------:R-:W3:Y:S04]  /*1a450*/  LDL.LU.64 R46, [R1+0x5e8] ;  /* 0x0005e800012e7983 */ /* 0x000ee80000300a00 */
[----:B------:R-:W3:Y:S01]  /*1a460*/  LDL.LU.64 R48, [R1+0x5f8] ;  /* 0x0005f80001307983 */ /* 0x000ee20000300a00 */
[----:B------:R-:W-:-:S03]  /*1a470*/  IMAD.WIDE R36, R251, 0x4, R50 ;  /* 0x00000004fb247825 */ /* 0x000fc600078e0232 */
[----:B------:R-:W3:Y:S04]  /*1a480*/  LDL.LU.64 R50, [R1+0x5f0] ;  /* 0x0005f00001327983 */ /* 0x000ee80000300a00 */
[----:B------:R-:W3:Y:S04]  /*1a490*/  LDL.LU.64 R74, [R1+0x600] ;  /* 0x00060000014a7983 */ /* 0x000ee80000300a00 */
[----:B------:R-:W3:Y:S04]  /*1a4a0*/  LDL.LU.64 R66, [R1+0x608] ;  /* 0x0006080001427983 */ /* 0x000ee80000300a00 */
[----:B------:R-:W3:Y:S04]  /*1a4b0*/  LDL.LU.64 R58, [R1+0x610] ;  /* 0x00061000013a7983 */ /* 0x000ee80000300a00 */
[----:B------:R-:W3:Y:S01]  /*1a4c0*/  LDL.LU.64 R246, [R1+0x618] ;  /* 0x0006180001f67983 */ /* 0x000ee20000300a00 */
[----:B--2---:R-:W-:-:S03]  /*1a4d0*/  IMAD.WIDE R94, R251, 0x4, R248 ;  /* 0x00000004fb5e7825 */ /* 0x004fc600078e02f8 */
[----:B------:R-:W2:Y:S01]  /*1a4e0*/  LDL.LU.64 R248, [R1+0x620] ;  /* 0x0006200001f87983 */ /* 0x000ea20000300a00 */
[----:B------:R-:W1:Y:S01]  /*1a4f0*/  S2R R250, SR_TID.X ;  /* 0x0000000000fa7919 */ /* 0x000e620000002100 */
[----:B------:R-:W-:Y:S02]  /*1a500*/  PLOP3.LUT P2, PT, PT, PT, UP1, 0x80, 0x8 ;  /* 0x000000000008781c */ /* 0x000fe40003f4f018 */
[----:B------:R-:W-:Y:S01]  /*1a510*/  SEL R0, RZ, 0x4, P1 ;  /* 0x00000004ff007807 */ /* 0x000fe20000800000 */
[----:B------:R-:W2:Y:S03]  /*1a520*/  LDL.LU.64 R106, [R1+0xb0] ;  /* 0x0000b000016a7983 */ /* 0x000ea60000300a00 */
[----:B------:R-:W-:Y:S02]  /*1a530*/  SEL R0, R0, RZ, P2 ;  /* 0x000000ff00007207 */ /* 0x000fe40001000000 */
[----:B-1----:R-:W-:-:S05]  /*1a540*/  LOP3.LUT R250, R250, 0x3f, RZ, 0xc0, !PT ;  /* 0x0000003ffafa7812 */ /* 0x002fca00078ec0ff */
[----:B------:R-:W-:Y:S02]  /*1a550*/  IMAD.SHL.U32 R43, R250, 0x4, RZ ;  /* 0x00000004fa2b7824 */ /* 0x000fe400078e00ff */
[----:B------:R-:W1:Y:S01]  /*1a560*/  S2R R250, SR_TID.X ;  /* 0x0000000000fa7919 */ /* 0x000e620000002100 */
[----:B------:R-:W-:Y:S01]  /*1a570*/  ISETP.NE.U32.AND P1, PT, R0, RZ, PT ;  /* 0x000000ff0000720c */ /* 0x000fe20003f25070 */
[----:B------:R-:W-:Y:S01]  /*1a580*/  VIADD R0, R38, 0xffffffd0 ;  /* 0xffffffd026007836 */ /* 0x000fe20000000000 */
[----:B------:R-:W-:-:S04]  /*1a590*/  LOP3.LUT R43, R43, 0x60, RZ, 0x3c, !PT ;  /* 0x000000602b2b7812 */ /* 0x000fc800078e3cff */
[----:B------:R-:W-:Y:S01]  /*1a5a0*/  ISETP.GE.U32.AND P2, PT, R0, 0x7fffffb1, PT ;  /* 0x7fffffb10000780c */ /* 0x000fe20003f46070 */
[----:B----4-:R-:W-:Y:S02]  /*1a5b0*/  VIADD R0, R41, 0xffffffc8 ;  /* 0xffffffc829007836 */ /* 0x010fe40000000000 */
[----:B------:R-:W-:-:S03]  /*1a5c0*/  VIADD R43, R43, UR43 ;  /* 0x0000002b2b2b7c36 */ /* 0x000fc60008000000 */
[----:B------:R-:W-:Y:S01]  /*1a5d0*/  ISETP.GE.U32.AND P4, PT, R0, 0x7fffffa9, PT ;  /* 0x7fffffa90000780c */ /* 0x000fe20003f86070 */
[----:B------:R-:W-:Y:S01]  /*1a5e0*/  VIADD R0, R42, 0xffffffc4 ;  /* 0xffffffc42a007836 */ /* 0x000fe20000000000 */
[----:B------:R-:W-:Y:S01]  /*1a5f0*/  LDGSTS.E [R43+0x24600], desc[UR44][R36.64], !P0 ;  /* 0x24600000242b7fae */ /* 0x000fe2000c1a102c */
[----:B---3--:R-:W-:-:S03]  /*1a600*/  IMAD.WIDE R40, R251, 0x4, R98 ;  /* 0x00000004fb287825 */ /* 0x008fc600078e0262 */
[----:B------:R-:W3:Y:S01]  /*1a610*/  LDL.LU.64 R98, [R1+0x90] ;  /* 0x0000900001627983 */ /* 0x000ee20000300a00 */
[----:B------:R-:W-:-:S03]  /*1a620*/  IMAD.WIDE R38, R251, 0x4, R100 ;  /* 0x00000004fb267825 */ /* 0x000fc600078e0264 */
[----:B------:R4:W-:Y:S01]  /*1a630*/  LDGSTS.E [R43+0x24700], desc[UR44][R94.64], !P0 ;  /* 0x247000005e2b7fae */ /* 0x0009e2000c1a102c */
[----:B-1----:R-:W-:-:S05]  /*1a640*/  LOP3.LUT R250, R250, 0x3f, RZ, 0xc0, !PT ;  /* 0x0000003ffafa7812 */ /* 0x002fca00078ec0ff */
[----:B------:R-:W-:Y:S01]  /*1a650*/  IMAD.SHL.U32 R250, R250, 0x4, RZ ;  /* 0x00000004fafa7824 */ /* 0x000fe200078e00ff */
[----:B------:R-:W-:Y:S01]  /*1a660*/  ISETP.GE.U32.AND P0, PT, R0, 0x7fffffa5, PT ;  /* 0x7fffffa50000780c */ /* 0x000fe20003f06070 */
[C---:B------:R-:W-:Y:S02]  /*1a670*/  IMAD.WIDE R100, R251.reuse, 0x4, R90 ;  /* 0x00000004fb647825 */ /* 0x040fe400078e025a */
[----:B------:R-:W3:Y:S01]  /*1a680*/  LDL.LU.64 R90, [R1+0x70] ;  /* 0x00007000015a7983 */ /* 0x000ee20000300a00 */
[----:B------:R-:W-:Y:S02]  /*1a690*/  LOP3.LUT R0, R250, 0x60, RZ, 0x3c, !PT ;  /* 0x00000060fa007812 */ /* 0x000fe400078e3cff */
[----:B------:R-:W1:Y:S01]  /*1a6a0*/  S2R R250, SR_TID.X ;  /* 0x0000000000fa7919 */ /* 0x000e620000002100 */
[C---:B----4-:R-:W-:Y:S02]  /*1a6b0*/  IMAD.WIDE R42, R251.reuse, 0x4, R82 ;  /* 0x00000004fb2a7825 */ /* 0x050fe400078e0252 */
[----:B------:R-:W4:Y:S02]  /*1a6c0*/  LDL.LU.64 R82, [R1+0x50] ;  /* 0x0000500001527983 */ /* 0x000f240000300a00 */
[----:B------:R-:W-:-:S02]  /*1a6d0*/  IMAD.WIDE R102, R251, 0x4, R74 ;  /* 0x00000004fb667825 */ /* 0x000fc400078e024a */
[----:B------:R-:W4:Y:S02]  /*1a6e0*/  LDL.LU.64 R74, [R1+0x30] ;  /* 0x00003000014a7983 */ /* 0x000f240000300a00 */
[C---:B------:R-:W-:Y:S02]  /*1a6f0*/  IMAD.WIDE R104, R251.reuse, 0x4, R66 ;  /* 0x00000004fb687825 */ /* 0x040fe400078e0242 */
[----:B------:R-:W4:Y:S02]  /*1a700*/  LDL.LU.64 R66, [R1+0x20] ;  /* 0x0000200001427983 */ /* 0x000f240000300a00 */
[C---:B------:R-:W-:Y:S02]  /*1a710*/  IMAD.WIDE R108, R251.reuse, 0x4, R58 ;  /* 0x00000004fb6c7825 */ /* 0x040fe400078e023a */
[----:B------:R-:W4:Y:S02]  /*1a720*/  LDL.LU.64 R58, [R1+0x18] ;  /* 0x00001800013a7983 */ /* 0x000f240000300a00 */
[----:B------:R-:W-:-:S02]  /*1a730*/  IMAD.WIDE R110, R251, 0x4, R246 ;  /* 0x00000004fb6e7825 */ /* 0x000fc400078e02f6 */
[----:B------:R-:W4:Y:S02]  /*1a740*/  LDL.LU.64 R246, [R1+0x10] ;  /* 0x0000100001f67983 */ /* 0x000f240000300a00 */
[----:B------:R-:W-:-:S04]  /*1a750*/  IMAD.WIDE R96, R251, 0x4, R96 ;  /* 0x00000004fb607825 */ /* 0x000fc800078e0260 */
[----:B------:R-:W-:-:S04]  /*1a760*/  IMAD.WIDE R44, R251, 0x4, R44 ;  /* 0x00000004fb2c7825 */ /* 0x000fc800078e022c */
[----:B------:R-:W-:-:S04]  /*1a770*/  IMAD.WIDE R46, R251, 0x4, R46 ;  /* 0x00000004fb2e7825 */ /* 0x000fc800078e022e */
[----:B------:R-:W-:-:S04]  /*1a780*/  IMAD.WIDE R48, R251, 0x4, R48 ;  /* 0x00000004fb307825 */ /* 0x000fc800078e0230 */
[----:B------:R-:W-:-:S04]  /*1a790*/  IMAD.WIDE R50, R251, 0x4, R50 ;  /* 0x00000004fb327825 */ /* 0x000fc800078e0232 */
[----:B--2---:R-:W-:Y:S01]  /*1a7a0*/  IMAD.WIDE R112, R251, 0x4, R248 ;  /* 0x00000004fb707825 */ /* 0x004fe200078e02f8 */
[----:B-1----:R-:W-:Y:S01]  /*1a7b0*/  LOP3.LUT R251, R250, 0x1f, RZ, 0xc0, !PT ;  /* 0x0000001ffafb7812 */ /* 0x002fe200078ec0ff */
[----:B------:R-:W2:Y:S01]  /*1a7c0*/  LDL.LU.64 R248, [R1+0x8] ;  /* 0x0000080001f87983 */ /* 0x000ea20000300a00 */
[----:B------:R-:W-:-:S03]  /*1a7d0*/  SHF.R.S32.HI R250, RZ, 0x5, R250 ;  /* 0x00000005fffa7819 */ /* 0x000fc600000114fa */
[----:B------:R-:W-:Y:S01]  /*1a7e0*/  IMAD.SHL.U32 R251, R251, 0x4, RZ ;  /* 0x00000004fbfb7824 */ /* 0x000fe200078e00ff */
[----:B------:R-:W-:-:S04]  /*1a7f0*/  SGXT R250, R250, 0x1 ;  /* 0x00000001fafa781a */ /* 0x000fc80000000200 */
[----:B------:R-:W-:Y:S02]  /*1a800*/  LOP3.LUT R245, R251, 0x90, R250, 0x78, !PT ;  /* 0x00000090fbf57812 */ /* 0x000fe400078e78fa */
[----:B------:R-:W2:Y:S01]  /*1a810*/  LDL.LU.64 R250, [R1] ;  /* 0x0000000001fa7983 */ /* 0x000ea20000300a00 */
[----:B------:R-:W-:Y:S01]  /*1a820*/  UIADD3 UR5, UPT, UPT, UR5, -0x40, URZ ;  /* 0xffffffc005057890 */ /* 0x000fe2000fffe0ff */
[----:B------:R-:W-:-:S03]  /*1a830*/  VIADD R0, R0, UR43 ;  /* 0x0000002b00007c36 */ /* 0x000fc60008000000 */
[----:B------:R-:W-:Y:S02]  /*1a840*/  UISETP.GE.U32.AND UP1, UPT, UR5, 0x7fffffa1, UPT ;  /* 0x7fffffa10500788c */ /* 0x000fe4000bf26070 */
[----:B------:R-:W-:Y:S04]  /*1a850*/  LDGSTS.E [R0+0x24e00], desc[UR44][R38.64], !P6 ;  /* 0x24e0000026007fae */ /* 0x000fe8000f1a102c */
[----:B------:R-:W-:Y:S01]  /*1a860*/  LDGSTS.E [R0+0x24f00], desc[UR44][R96.64], !P6 ;  /* 0x24f0000060007fae */ /* 0x000fe2000f1a102c */
[----:B------:R-:W-:-:S03]  /*1a870*/  PLOP3.LUT P6, PT, PT, PT, UP1, 0x80, 0x8 ;  /* 0x000000000008781c */ /* 0x000fc60003fcf018 */
[----:B------:R-:W-:Y:S04]  /*1a880*/  LDGSTS.E [R0+0x25600], desc[UR44][R40.64], !P3 ;  /* 0x2560000028007fae */ /* 0x000fe8000d9a102c */
[----:B------:R-:W-:Y:S01]  /*1a890*/  LDGSTS.E [R0+0x25700], desc[UR44][R100.64], !P3 ;  /* 0x2570000064007fae */ /* 0x000fe2000d9a102c */
[----:B------:R-:W-:-:S03]  /*1a8a0*/  PLOP3.LUT P3, PT, PT, PT, UP1, 0x80, 0x8 ;  /* 0x000000000008781c */ /* 0x000fc60003f6f018 */
[----:B------:R-:W-:Y:S04]  /*1a8b0*/  LDGSTS.E [R0+0x25e00], desc[UR44][R42.64], !P2 ;  /* 0x25e000002a007fae */ /* 0x000fe8000d1a102c */
[----:B------:R-:W-:Y:S04]  /*1a8c0*/  LDGSTS.E [R0+0x25f00], desc[UR44][R102.64], !P2 ;  /* 0x25f0000066007fae */ /* 0x000fe8000d1a102c */
[----:B------:R-:W-:Y:S04]  /*1a8d0*/  LDGSTS.E [R0+0x26600], desc[UR44][R44.64], !P5 ;  /* 0x266000002c007fae */ /* 0x000fe8000e9a102c */
[----:B------:R-:W-:Y:S04]  /*1a8e0*/  LDGSTS.E [R0+0x26700], desc[UR44][R104.64], !P5 ;  /* 0x2670000068007fae */ /* 0x000fe8000e9a102c */
[----:B------:R-:W-:Y:S01]  /*1a8f0*/  LDGSTS.E [R0+0x26e00], desc[UR44][R46.64], !P4 ;  /* 0x26e000002e007fae */ /* 0x000fe2000e1a102c */
[----:B------:R-:W-:-:S03]  /*1a900*/  VIADD R245, R245, UR43 ;  /* 0x0000002bf5f57c36 */ /* 0x000fc60008000000 */
[----:B------:R-:W-:Y:S04]  /*1a910*/  LDGSTS.E [R0+0x26f00], desc[UR44][R108.64], !P4 ;  /* 0x26f000006c007fae */ /* 0x000fe8000e1a102c */
[----:B------:R-:W-:Y:S04]  /*1a920*/  LDGSTS.E [R0+0x27600], desc[UR44][R48.64], !P0 ;  /* 0x2760000030007fae */ /* 0x000fe8000c1a102c */
[----:B------:R-:W-:Y:S04]  /*1a930*/  LDGSTS.E [R0+0x27700], desc[UR44][R110.64], !P0 ;  /* 0x277000006e007fae */ /* 0x000fe8000c1a102c */
[----:B------:R-:W-:Y:S04]  /*1a940*/  LDGSTS.E [R0+0x27e00], desc[UR44][R50.64], !P6 ;  /* 0x27e0000032007fae */ /* 0x000fe8000f1a102c */
[----:B------:R1:W-:Y:S04]  /*1a950*/  LDGSTS.E [R0+0x27f00], desc[UR44][R112.64], !P3 ;  /* 0x27f0000070007fae */ /* 0x0003e8000d9a102c */
[----:B------:R-:W0:Y:S04]  /*1a960*/  LDGDEPBAR ;  /* 0x00000000000079af */ /* 0x000e280000000000 */
[----:B------:R-:W-:Y:S01]  /*1a970*/  LDGSTS.E [R245+0x10000], desc[UR44][R106.64], P1 ;  /* 0x100000006af57fae */ /* 0x000fe200089a102c */
[----:B-1----:R-:W-:-:S03]  /*1a980*/  IMAD.MOV.U32 R0, RZ, RZ, R107 ;  /* 0x000000ffff007224 */ /* 0x002fc600078e006b */
[----:B------:R1:W-:Y:S04]  /*1a990*/  STL [R1+0x1edc], R106 ;  /* 0x001edc6a01007387 */ /* 0x0003e80000100800 */
[----:B---3--:R-:W-:Y:S04]  /*1a9a0*/  LDGSTS.E [R245+0x10400], desc[UR44][R98.64], P1 ;  /* 0x1040000062f57fae */ /* 0x008fe800089a102c */
[----:B------:R-:W-:Y:S04]  /*1a9b0*/  LDGSTS.E [R245+0x10800], desc[UR44][R90.64], P1 ;  /* 0x108000005af57fae */ /* 0x000fe800089a102c */
[----:B-1----:R-:W3:Y:S04]  /*1a9c0*/  LDL.LU.64 R106, [R1+0x2158] ;  /* 0x00215800016a7983 */ /* 0x002ee80000300a00 */
[----:B------:R1:W-:Y:S04]  /*1a9d0*/  STL [R1+0x1ed8], R0 ;  /* 0x001ed80001007387 */ /* 0x0003e80000100800 */
[----:B------:R4:W-:Y:S04]  /*1a9e0*/  STL [R1+0x1ee4], R98 ;  /* 0x001ee46201007387 */ /* 0x0009e80000100800 */
[----:B----4-:R-:W-:Y:S01]  /*1a9f0*/  LDGSTS.E [R245+0x10c00], desc[UR44][R82.64], P1 ;  /* 0x10c0000052f57fae */ /* 0x010fe200089a102c */
[----:B-1----:R-:W-:-:S03]  /*1aa00*/  IMAD.MOV.U32 R0, RZ, RZ, R99 ;  /* 0x000000ffff007224 */ /* 0x002fc600078e0063 */
[----:B------:R-:W-:Y:S04]  /*1aa10*/  LDGSTS.E [R245+0x11000], desc[UR44][R74.64], P1 ;  /* 0x110000004af57fae */ /* 0x000fe800089a102c */
[----:B------:R-:W4:Y:S04]  /*1aa20*/  LDL.LU.64 R98, [R1+0x2150] ;  /* 0x0021500001627983 */ /* 0x000f280000300a00 */
[----:B------:R1:W-:Y:S04]  /*1aa30*/  STL [R1+0x1ee0], R0 ;  /* 0x001ee00001007387 */ /* 0x0003e80000100800 */
[----:B------:R1:W-:Y:S04]  /*1aa40*/  STL [R1+0x1eec], R90 ;  /* 0x001eec5a01007387 */ /* 0x0003e80000100800 */
[----:B------:R-:W-:Y:S01]  /*1aa50*/  LDGSTS.E [R245+0x11400], desc[UR44][R66.64], P1 ;  /* 0x1140000042f57fae */ /* 0x000fe200089a102c */
[----:B-1----:R-:W-:-:S03]  /*1aa60*/  IMAD.MOV.U32 R0, RZ, RZ, R91 ;  /* 0x000000ffff007224 */ /* 0x002fc600078e005b */
[----:B------:R-:W-:Y:S04]  /*1aa70*/  LDGSTS.E [R245+0x11800], desc[UR44][R58.64], P1 ;  /* 0x118000003af57fae */ /* 0x000fe800089a102c */
[----:B------:R-:W3:Y:S04]  /*1aa80*/  LDL.LU.64 R90, [R1+0x2148] ;  /* 0x00214800015a7983 */ /* 0x000ee80000300a00 */
[----:B------:R1:W-:Y:S04]  /*1aa90*/  STL [R1+0x1ee8], R0 ;  /* 0x001ee80001007387 */ /* 0x0003e80000100800 */
[----:B------:R1:W-:Y:S04]  /*1aaa0*/  STL [R1+0x1ef4], R82 ;  /* 0x001ef45201007387 */ /* 0x0003e80000100800 */
[----:B------:R-:W-:Y:S01]  /*1aab0*/  LDGSTS.E [R245+0x11c00], desc[UR44][R246.64], P1 ;  /* 0x11c00000f6f57fae */ /* 0x000fe200089a102c */
[----:B-1----:R-:W-:-:S03]  /*1aac0*/  IMAD.MOV.U32 R0, RZ, RZ, R83 ;  /* 0x000000ffff007224 */ /* 0x002fc600078e0053 */
[----:B------:R-:W3:Y:S04]  /*1aad0*/  LDL.LU.64 R82, [R1+0x2140] ;  /* 0x0021400001527983 */ /* 0x000ee80000300a00 */
[----:B------:R1:W-:Y:S04]  /*1aae0*/  STL [R1+0x1ef0], R0 ;  /* 0x001ef00001007387 */ /* 0x0003e80000100800 */
[----:B------:R1:W-:Y:S02]  /*1aaf0*/  STL [R1+0x1efc], R74 ;  /* 0x001efc4a01007387 */ /* 0x0003e40000100800 */
[----:B-1----:R-:W-:-:S02]  /*1ab00*/  IMAD.MOV.U32 R0, RZ, RZ, R75 ;  /* 0x000000ffff007224 */ /* 0x002fc400078e004b */
        /* <DEDUP_REMOVED lines=13> */
[----:B------:R2:W-:Y:S02]  /*1abe0*/  STL [R1+0x1f10], R0 ;  /* 0x001f100001007387 */ /* 0x0005e40000100800 */
[----:B--2---:R-:W-:Y:S02]  /*1abf0*/  IMAD.MOV.U32 R0, RZ, RZ, R249 ;  /* 0x000000ffff007224 */ /* 0x004fe400078e00f9 */
[----:B------:R-:W-:Y:S04]  /*1ac00*/  LDGSTS.E [R245+0x12000], desc[UR44][R248.64], P1 ;  /* 0x12000000f8f57fae */ /* 0x000fe800089a102c */
[----:B------:R1:W-:Y:S04]  /*1ac10*/  STL [R1+0x1f1c], R248 ;  /* 0x001f1cf801007387 */ /* 0x0003e80000100800 */
[----:B------:R-:W-:Y:S04]  /*1ac20*/  LDGSTS.E [R245+0x12400], desc[UR44][R250.64], P1 ;  /* 0x12400000faf57fae */ /* 0x000fe800089a102c */
[----:B-1----:R-:W2:Y:S04]  /*1ac30*/  LDL.LU.64 R248, [R1+0x2118] ;  /* 0x0021180001f87983 */ /* 0x002ea80000300a00 */
[----:B------:R1:W-:Y:S04]  /*1ac40*/  STL [R1+0x1f18], R0 ;  /* 0x001f180001007387 */ /* 0x0003e80000100800 */
[----:B------:R1:W-:Y:S02]  /*1ac50*/  STL [R1+0x1f24], R250 ;  /* 0x001f24fa01007387 */ /* 0x0003e40000100800 */
[----:B-1----:R-:W-:-:S02]  /*1ac60*/  IMAD.MOV.U32 R0, RZ, RZ, R251 ;  /* 0x000000ffff007224 */ /* 0x002fc400078e00fb */
[----:B------:R-:W2:Y:S04]  /*1ac70*/  LDL.LU.64 R250, [R1+0x2110] ;  /* 0x0021100001fa7983 */ /* 0x000ea80000300a00 */
[----:B------:R-:W-:Y:S04]  /*1ac80*/  STL [R1+0x1f20], R0 ;  /* 0x001f200001007387 */ /* 0x000fe80000100800 */
[----:B--2---:R-:W-:Y:S04]  /*1ac90*/  STL [R1+0x1f2c], R250 ;  /* 0x001f2cfa01007387 */ /* 0x004fe80000100800 */
[----:B------:R-:W-:Y:S04]  /*1aca0*/  STL [R1+0x1f28], R251 ;  /* 0x001f28fb01007387 */ /* 0x000fe80000100800 */
[----:B------:R-:W-:Y:S04]  /*1acb0*/  STL [R1+0x1f34], R248 ;  /* 0x001f34f801007387 */ /* 0x000fe80000100800 */
[----:B------:R-:W-:Y:S04]  /*1acc0*/  STL [R1+0x1f30], R249 ;  /* 0x001f30f901007387 */ /* 0x000fe80000100800 */
[----:B---3--:R-:W-:Y:S04]  /*1acd0*/  STL [R1+0x1f3c], R246 ;  /* 0x001f3cf601007387 */ /* 0x008fe80000100800 */
[----:B------:R-:W-:Y:S04]  /*1ace0*/  STL [R1+0x1f38], R247 ;  /* 0x001f38f701007387 */ /* 0x000fe80000100800 */
        /* <DEDUP_REMOVED lines=10> */
[----:B----4-:R-:W-:Y:S04]  /*1ad90*/  STL [R1+0x1f6c], R98 ;  /* 0x001f6c6201007387 */ /* 0x010fe80000100800 */
[----:B------:R-:W-:Y:S04]  /*1ada0*/  STL [R1+0x1f68], R99 ;  /* 0x001f686301007387 */ /* 0x000fe80000100800 */
[----:B------:R-:W-:Y:S04]  /*1adb0*/  STL [R1+0x1f74], R106 ;  /* 0x001f746a01007387 */ /* 0x000fe80000100800 */
[----:B------:R-:W-:Y:S04]  /*1adc0*/  LDGSTS.E [R245+0x12800], desc[UR44][R250.64], P1 ;  /* 0x12800000faf57fae */ /* 0x000fe800089a102c */
        /* <DEDUP_REMOVED lines=24> */
[----:B------:R1:W-:Y:S04]  /*1af50*/  STL [R1+0x1ec0], R155 ;  /* 0x001ec09b01007387 */ /* 0x0003e80000100800 */
[----:B------:R-:W-:Y:S04]  /*1af60*/  LDGSTS.E [R245+0x15c00], desc[UR44][R138.64], P1 ;  /* 0x15c000008af57fae */ /* 0x000fe800089a102c */
[----:B------:R-:W-:Y:S04]  /*1af70*/  STL [R1+0x1ec4], R162 ;  /* 0x001ec4a201007387 */ /* 0x000fe80000100800 */
[----:B------:R-:W-:Y:S04]  /*1af80*/  LDGSTS.E [R245+0x16000], desc[UR44][R146.64], P1 ;  /* 0x1600000092f57fae */ /* 0x000fe800089a102c */
[----:B------:R2:W-:Y:S04]  /*1af90*/  STL [R1+0x1eb8], R163 ;  /* 0x001eb8a301007387 */ /* 0x0005e80000100800 */
[----:B------:R-:W-:Y:S04]  /*1afa0*/  LDGSTS.E [R245+0x16400], desc[UR44][R154.64], P1 ;  /* 0x164000009af57fae */ /* 0x000fe800089a102c */
[----:B------:R-:W-:Y:S04]  /*1afb0*/  STL [R1+0x1ebc], R170 ;  /* 0x001ebcaa01007387 */ /* 0x000fe80000100800 */
[----:B------:R-:W-:Y:S04]  /*1afc0*/  LDGSTS.E [R245+0x16800], desc[UR44][R162.64], P1 ;  /* 0x16800000a2f57fae */ /* 0x000fe800089a102c */
[----:B------:R-:W-:Y:S04]  /*1afd0*/  STL [R1+0x1eb0], R171 ;  /* 0x001eb0ab01007387 */ /* 0x000fe80000100800 */
[----:B-1----:R-:W3:Y:S04]  /*1afe0*/  LDL.64 R154, [R1+0x1958] ;  /* 0x00195800019a7983 */ /* 0x002ee80000100a00 */
[----:B--2---:R-:W2:Y:S04]  /*1aff0*/  LDL.64 R162, [R1+0x1978] ;  /* 0x0019780001a27983 */ /* 0x004ea80000100a00 */
[----:B------:R-:W4:Y:S04]  /*1b000*/  LDL.64 R146, [R1+0x1938] ;  /* 0x0019380001927983 */ /* 0x000f280000100a00 */
[----:B------:R-:W4:Y:S04]  /*1b010*/  LDL.64 R138, [R1+0x1918] ;  /* 0x00191800018a7983 */ /* 0x000f280000100a00 */
[----:B------:R-:W4:Y:S04]  /*1b020*/  LDL.64 R130, [R1+0x18f8] ;  /* 0x0018f80001827983 */ /* 0x000f280000100a00 */
[----:B------:R-:W4:Y:S04]  /*1b030*/  LDL.64 R122, [R1+0x18d8] ;  /* 0x0018d800017a7983 */ /* 0x000f280000100a00 */
[----:B------:R-:W4:Y:S04]  /*1b040*/  LDL.64 R114, [R1+0x18b8] ;  /* 0x0018b80001727983 */ /* 0x000f280000100a00 */
[----:B------:R-:W4:Y:S04]  /*1b050*/  LDL.64 R250, [R1+0x1898] ;  /* 0x0018980001fa7983 */ /* 0x000f280000100a00 */
[----:B------:R-:W-:Y:S04]  /*1b060*/  STL [R1+0x1eb4], R178 ;  /* 0x001eb4b201007387 */ /* 0x000fe80000100800 */
[----:B------:R-:W4:Y:S04]  /*1b070*/  LDL.64 R106, [R1+0x1878] ;  /* 0x00187800016a7983 */ /* 0x000f280000100a00 */
[----:B------:R-:W4:Y:S04]  /*1b080*/  LDL.64 R98, [R1+0x1858] ;  /* 0x0018580001627983 */ /* 0x000f280000100a00 */
[----:B------:R-:W4:Y:S04]  /*1b090*/  LDL.64 R90, [R1+0x1838] ;  /* 0x00183800015a7983 */ /* 0x000f280000100a00 */
[----:B------:R-:W-:Y:S04]  /*1b0a0*/  STL [R1+0x1ea8], R179 ;  /* 0x001ea8b301007387 */ /* 0x000fe80000100800 */
        /* <DEDUP_REMOVED lines=9> */
[----:B------:R-:W-:Y:S04]  /*1b140*/  LDGSTS.E [R245+0x17800], desc[UR44][R194.64], P1 ;  /* 0x17800000c2f57fae */ /* 0x000fe800089a102c */
[----:B------:R-:W-:Y:S04]  /*1b150*/  LDGSTS.E [R245+0x17c00], desc[UR44][R202.64], P1 ;  /* 0x17c00000caf57fae */ /* 0x000fe800089a102c */
[----:B------:R-:W-:Y:S04]  /*1b160*/  LDGSTS.E [R245+0x18000], desc[UR44][R210.64], P1 ;  /* 0x18000000d2f57fae */ /* 0x000fe800089a102c */
        /* <DEDUP_REMOVED lines=8> */
[----:B--2---:R-:W-:Y:S04]  /*1b1f0*/  LDGSTS.E [R245+0x18400], desc[UR44][R162.64], P1 ;  /* 0x18400000a2f57fae */ /* 0x004fe800089a102c */
[----:B---3--:R-:W-:Y:S04]  /*1b200*/  LDGSTS.E [R245+0x18800], desc[UR44][R154.64], P1 ;  /* 0x188000009af57fae */ /* 0x008fe800089a102c */
        /* <DEDUP_REMOVED lines=9> */
[----:B------:R-:W2:Y:S04]  /*1b2a0*/  LDL.LU.64 R250, [R1+0x288] ;  /* 0x0002880001fa7983 */ /* 0x000ea80000300a00 */
[----:B------:R-:W-:Y:S04]  /*1b2b0*/  LDGSTS.E [R245+0x1b000], desc[UR44][R82.64], P1 ;  /* 0x1b00000052f57fae */ /* 0x000fe800089a102c */
[----:B------:R-:W-:Y:S04]  /*1b2c0*/  LDGSTS.E [R245+0x1b400], desc[UR44][R74.64], P1 ;  /* 0x1b4000004af57fae */ /* 0x000fe800089a102c */
[----:B------:R-:W-:Y:S04]  /*1b2d0*/  LDGSTS.E [R245+0x1b800], desc[UR44][R66.64], P1 ;  /* 0x1b80000042f57fae */ /* 0x000fe800089a102c */
[----:B------:R-:W-:Y:S04]  /*1b2e0*/  LDGSTS.E [R245+0x1bc00], desc[UR44][R58.64], P1 ;  /* 0x1bc000003af57fae */ /* 0x000fe800089a102c */
[----:B------:R-:W3:Y:S04]  /*1b2f0*/  LDL.LU.64 R90, [R1+0x280] ;  /* 0x00028000015a7983 */ /* 0x000ee80000300a00 */
[----:B------:R-:W-:Y:S04]  /*1b300*/  LDGSTS.E [R245+0x1c000], desc[UR44][R246.64], P1 ;  /* 0x1c000000f6f57fae */ /* 0x000fe800089a102c */
[----:B------:R-:W4:Y:S04]  /*1b310*/  LDL.LU.64 R82, [R1+0x278] ;  /* 0x0002780001527983 */ /* 0x000f280000300a00 */
[----:B------:R-:W-:Y:S04]  /*1b320*/  LDGSTS.E [R245+0x1c400], desc[UR44][R248.64], P1 ;  /* 0x1c400000f8f57fae */ /* 0x000fe800089a102c */
[----:B------:R-:W3:Y:S04]  /*1b330*/  LDL.LU.64 R74, [R1+0x268] ;  /* 0x00026800014a7983 */ /* 0x000ee80000300a00 */
[----:B------:R-:W-:Y:S04]  /*1b340*/  LDGSTS.E [R245+0x1c800], desc[UR44][R212.64], P1 ;  /* 0x1c800000d4f57fae */ /* 0x000fe800089a102c */
[----:B------:R-:W-:Y:S04]  /*1b350*/  LDGSTS.E [R245+0x1cc00], desc[UR44][R204.64], P1 ;  /* 0x1cc00000ccf57fae */ /* 0x000fe800089a102c */
[----:B------:R-:W-:Y:S04]  /*1b360*/  LDGSTS.E [R245+0x1d000], desc[UR44][R196.64], P1 ;  /* 0x1d000000c4f57fae */ /* 0x000fe800089a102c */
[----:B------:R-:W3:Y:S04]  /*1b370*/  LDL.LU.64 R212, [R1+0x2108] ;  /* 0x0021080001d47983 */ /* 0x000ee80000300a00 */
[----:B------:R-:W3:Y:S04]  /*1b380*/  LDL.LU.64 R204, [R1+0x2100] ;  /* 0x0021000001cc7983 */ /* 0x000ee80000300a00 */
[----:B------:R-:W3:Y:S04]  /*1b390*/  LDL.LU.64 R196, [R1+0x20f8] ;  /* 0x0020f80001c47983 */ /* 0x000ee80000300a00 */
[----:B------:R-:W-:Y:S04]  /*1b3a0*/  LDGSTS.E [R245+0x1d400], desc[UR44][R188.64], P1 ;  /* 0x1d400000bcf57fae */ /* 0x000fe800089a102c */
[----:B------:R-:W-:Y:S04]  /*1b3b0*/  LDGSTS.E [R245+0x1d800], desc[UR44][R180.64], P1 ;  /* 0x1d800000b4f57fae */ /* 0x000fe800089a102c */
[----:B------:R-:W-:Y:S04]  /*1b3c0*/  LDGSTS.E [R245+0x1dc00], desc[UR44][R172.64], P1 ;  /* 0x1dc00000acf57fae */ /* 0x000fe800089a102c */
[----:B------:R-:W3:Y:S04]  /*1b3d0*/  LDL.LU.64 R188, [R1+0x20f0] ;  /* 0x0020f00001bc7983 */ /* 0x000ee80000300a00 */
        /* <DEDUP_REMOVED lines=14> */
[----:B------:R-:W4:Y:S04]  /*1b4c0*/  LDL.LU.64 R140, [R1+0x20b8] ;  /* 0x0020b800018c7983 */ /* 0x000f280000300a00 */
[----:B------:R-:W4:Y:S04]  /*1b4d0*/  LDL.LU.64 R246, [R1+0x188] ;  /* 0x0001880001f67983 */ /* 0x000f280000300a00 */
[----:B------:R-:W4:Y:S04]  /*1b4e0*/  LDL.LU.64 R132, [R1+0x20b0] ;  /* 0x0020b00001847983 */ /* 0x000f280000300a00 */
[----:B------:R-:W-:Y:S04]  /*1b4f0*/  LDGSTS.E [R245+0x1f800], desc[UR44][R124.64], P1 ;  /* 0x1f8000007cf57fae */ /* 0x000fe800089a102c */
[----:B------:R-:W-:Y:S04]  /*1b500*/  LDGSTS.E [R245+0x1fc00], desc[UR44][R116.64], P1 ;  /* 0x1fc0000074f57fae */ /* 0x000fe800089a102c */
[----:B------:R-:W4:Y:S04]  /*1b510*/  LDL.LU.64 R124, [R1+0x20a8] ;  /* 0x0020a800017c7983 */ /* 0x000f280000300a00 */
[----:B------:R-:W4:Y:S04]  /*1b520*/  LDL.LU.64 R116, [R1+0x20a0] ;  /* 0x0020a00001747983 */ /* 0x000f280000300a00 */
[----:B------:R-:W4:Y:S04]  /*1b530*/  LDL.LU.64 R248, [R1+0xa8] ;  /* 0x0000a80001f87983 */ /* 0x000f280000300a00 */
[----:B--2---:R1:W-:Y:S01]  /*1b540*/  STL [R1+0x1d88], R250 ;  /* 0x001d88fa01007387 */ /* 0x0043e20000100800 */
[----:B------:R-:W-:-:S03]  /*1b550*/  IMAD.MOV.U32 R0, RZ, RZ, R251 ;  /* 0x000000ffff007224 */ /* 0x000fc600078e00fb */
[----:B---3--:R-:W-:Y:S04]  /*1b560*/  LDGSTS.E [R4+0x10100], desc[UR44][R250.64], P1 ;  /* 0x10100000fa047fae */ /* 0x008fe800089a102c */
[----:B------:R-:W-:Y:S04]  /*1b570*/  LDGSTS.E [R4+0x10500], desc[UR44][R90.64], P1 ;  /* 0x105000005a047fae */ /* 0x000fe800089a102c */
[----:B----4-:R-:W-:Y:S04]  /*1b580*/  LDGSTS.E [R4+0x10900], desc[UR44][R82.64], P1 ;  /* 0x1090000052047fae */ /* 0x010fe800089a102c */
[----:B-1----:R-:W2:Y:S04]  /*1b590*/  LDL.LU.64 R250, [R1+0xa0] ;  /* 0x0000a00001fa7983 */ /* 0x002ea80000300a00 */
[----:B------:R1:W-:Y:S04]  /*1b5a0*/  STL [R1+0x1d84], R0 ;  /* 0x001d840001007387 */ /* 0x0003e80000100800 */
[----:B------:R-:W-:Y:S04]  /*1b5b0*/  STL [R1+0x1d90], R90 ;  /* 0x001d905a01007387 */ /* 0x000fe80000100800 */
[----:B------:R-:W3:Y:S01]  /*1b5c0*/  LDL.LU.64 R114, [R1+0x98] ;  /* 0x0000980001727983 */ /* 0x000ee20000300a00 */
[----:B-1----:R-:W-:-:S03]  /*1b5d0*/  IMAD.MOV.U32 R0, RZ, RZ, R91 ;  /* 0x000000ffff007224 */ /* 0x002fc600078e005b */
[----:B------:R-:W-:Y:S04]  /*1b5e0*/  LDGSTS.E [R4+0x10d00], desc[UR44][R74.64], P1 ;  /* 0x10d000004a047fae */ /* 0x000fe800089a102c */
[----:B------:R1:W-:Y:S04]  /*1b5f0*/  STL [R1+0x1d8c], R0 ;  /* 0x001d8c0001007387 */ /* 0x0003e80000100800 */
[----:B------:R-:W-:Y:S04]  /*1b600*/  STL [R1+0x1d98], R82 ;  /* 0x001d985201007387 */ /* 0x000fe80000100800 */
[----:B------:R-:W4:Y:S01]  /*1b610*/  LDL.LU.64 R106, [R1+0x88] ;  /* 0x00008800016a7983 */ /* 0x000f220000300a00 */
[----:B-1----:R-:W-:-:S03]  /*1b620*/  IMAD.MOV.U32 R0, RZ, RZ, R83 ;  /* 0x000000ffff007224 */ /* 0x002fc600078e0053 */
[----:B------:R-:W-:Y:S04]  /*1b630*/  LDGSTS.E [R4+0x11100], desc[UR44][R66.64], P1 ;  /* 0x1110000042047fae */ /* 0x000fe800089a102c */
[----:B------:R1:W-:Y:S04]  /*1b640*/  STL [R1+0x1d94], R0 ;  /* 0x001d940001007387 */ /* 0x0003e80000100800 */
[----:B------:R-:W-:Y:S04]  /*1b650*/  STL [R1+0x1da0], R74 ;  /* 0x001da04a01007387 */ /* 0x000fe80000100800 */
[----:B------:R-:W4:Y:S01]  /*1b660*/  LDL.LU.64 R98, [R1+0x80] ;  /* 0x0000800001627983 */ /* 0x000f220000300a00 */
[----:B-1----:R-:W-:-:S03]  /*1b670*/  IMAD.MOV.U32 R0, RZ, RZ, R75 ;  /* 0x000000ffff007224 */ /* 0x002fc600078e004b */
[----:B------:R-:W4:Y:S04]  /*1b680*/  LDL.LU.64 R90, [R1+0x78] ;  /* 0x00007800015a7983 */ /* 0x000f280000300a00 */
[----:B------:R1:W-:Y:S04]  /*1b690*/  STL [R1+0x1d9c], R0 ;  /* 0x001d9c0001007387 */ /* 0x0003e80000100800 */
[----:B------:R-:W-:Y:S04]  /*1b6a0*/  STL [R1+0x1da8], R66 ;  /* 0x001da84201007387 */ /* 0x000fe80000100800 */
[----:B------:R-:W4:Y:S01]  /*1b6b0*/  LDL.LU.64 R82, [R1+0x68] ;  /* 0x0000680001527983 */ /* 0x000f220000300a00 */
[----:B-1----:R-:W-:-:S03]  /*1b6c0*/  IMAD.MOV.U32 R0, RZ, RZ, R67 ;  /* 0x000000ffff007224 */ /* 0x002fc600078e0043 */
[----:B------:R-:W-:Y:S04]  /*1b6d0*/  LDGSTS.E [R4+0x11500], desc[UR44][R58.64], P1 ;  /* 0x115000003a047fae */ /* 0x000fe800089a102c */
[----:B------:R1:W-:Y:S04]  /*1b6e0*/  STL [R1+0x1da4], R0 ;  /* 0x001da40001007387 */ /* 0x0003e80000100800 */
[----:B------:R1:W-:Y:S04]  /*1b6f0*/  STL [R1+0x1db0], R58 ;  /* 0x001db03a01007387 */ /* 0x0003e80000100800 */
[----:B------:R-:W4:Y:S01]  /*1b700*/  LDL.LU.64 R74, [R1+0x60] ;  /* 0x00006000014a7983 */ /* 0x000f220000300a00 */
[----:B-1----:R-:W-:-:S03]  /*1b710*/  IMAD.MOV.U32 R0, RZ, RZ, R59 ;  /* 0x000000ffff007224 */ /* 0x002fc600078e003b */
[----:B------:R-:W4:Y:S04]  /*1b720*/  LDL.LU.64 R66, [R1+0x58] ;  /* 0x0000580001427983 */ /* 0x000f280000300a00 */
[----:B------:R1:W-:Y:S04]  /*1b730*/  STL [R1+0x1dac], R0 ;  /* 0x001dac0001007387 */ /* 0x0003e80000100800 */
[----:B------:R1:W-:Y:S04]  /*1b740*/  STL [R1+0x1db8], R246 ;  /* 0x001db8f601007387 */ /* 0x0003e80000100800 */
[----:B------:R-:W4:Y:S01]  /*1b750*/  LDL.LU.64 R58, [R1+0x48] ;  /* 0x00004800013a7983 */ /* 0x000f220000300a00 */
[----:B-1----:R-:W-:-:S03]  /*1b760*/  IMAD.MOV.U32 R0, RZ, RZ, R247 ;  /* 0x000000ffff007224 */ /* 0x002fc600078e00f7 */
[----:B------:R-:W-:Y:S04]  /*1b770*/  LDGSTS.E [R4+0x11900], desc[UR44][R246.64], P1 ;  /* 0x11900000f6047fae */ /* 0x000fe800089a102c */
[----:B------:R1:W-:Y:S04]  /*1b780*/  STL [R1+0x1db4], R0 ;  /* 0x001db40001007387 */ /* 0x0003e80000100800 */
[----:B------:R1:W-:Y:S04]  /*1b790*/  STL [R1+0x1dc0], R248 ;  /* 0x001dc0f801007387 */ /* 0x0003e80000100800 */
[----:B------:R-:W4:Y:S01]  /*1b7a0*/  LDL.LU.64 R246, [R1+0x40] ;  /* 0x0000400001f67983 */ /* 0x000f220000300a00 */
[----:B-1----:R-:W-:-:S03]  /*1b7b0*/  IMAD.MOV.U32 R0, RZ, RZ, R249 ;  /* 0x000000ffff007224 */ /* 0x002fc600078e00f9 */
[----:B------:R-:W-:Y:S04]  /*1b7c0*/  LDGSTS.E [R4+0x11d00], desc[UR44][R248.64], P1 ;  /* 0x11d00000f8047fae */ /* 0x000fe800089a102c */
[----:B------:R-:W4:Y:S04]  /*1b7d0*/  LDL.LU.64 R248, [R1+0x38] ;  /* 0x0000380001f87983 */ /* 0x000f280000300a00 */
[----:B------:R1:W-:Y:S04]  /*1b7e0*/  STL [R1+0x1dbc], R0 ;  /* 0x001dbc0001007387 */ /* 0x0003e80000100800 */
[----:B--2---:R-:W-:Y:S01]  /*1b7f0*/  LDGSTS.E [R4+0x12100], desc[UR44][R250.64], P1 ;  /* 0x12100000fa047fae */ /* 0x004fe200089a102c */
[----:B-1----:R-:W-:-:S03]  /*1b800*/  IMAD.MOV.U32 R0, RZ, RZ, R251 ;  /* 0x000000ffff007224 */ /* 0x002fc600078e00fb */
[----:B------:R1:W-:Y:S04]  /*1b810*/  STL [R1+0x1dc8], R250 ;  /* 0x001dc8fa01007387 */ /* 0x0003e80000100800 */
[----:B---3--:R-:W-:Y:S04]  /*1b820*/  LDGSTS.E [R4+0x12500], desc[UR44][R114.64], P1 ;  /* 0x1250000072047fae */ /* 0x008fe800089a102c */
[----:B-1----:R-:W2:Y:S04]  /*1b830*/  LDL.LU.64 R250, [R1+0x28] ;  /* 0x0000280001fa7983 */ /* 0x002ea80000300a00 */
[----:B------:R1:W-:Y:S04]  /*1b840*/  STL [R1+0x1dc4], R0 ;  /* 0x001dc40001007387 */ /* 0x0003e80000100800 */
[----:B------:R-:W-:Y:S04]  /*1b850*/  STL [R1+0x1dd0], R114 ;  /* 0x001dd07201007387 */ /* 0x000fe80000100800 */
[----:B----4-:R-:W-:Y:S01]  /*1b860*/  LDGSTS.E [R4+0x12900], desc[UR44][R106.64], P1 ;  /* 0x129000006a047fae */ /* 0x010fe200089a102c */
[----:B-1----:R-:W-:-:S05]  /*1b870*/  IMAD.MOV.U32 R0, RZ, RZ, R115 ;  /* 0x000000ffff007224 */ /* 0x002fca00078e0073 */
[----:B------:R1:W-:Y:S04]  /*1b880*/  STL [R1+0x1dcc], R0 ;  /* 0x001dcc0001007387 */ /* 0x0003e80000100800 */
[----:B------:R-:W-:Y:S04]  /*1b890*/  STL [R1+0x1dd8], R106 ;  /* 0x001dd86a01007387 */ /* 0x000fe80000100800 */
[----:B------:R-:W-:Y:S01]  /*1b8a0*/  LDGSTS.E [R4+0x12d00], desc[UR44][R98.64], P1 ;  /* 0x12d0000062047fae */ /* 0x000fe200089a102c */
[----:B-1----:R-:W-:-:S03]  /*1b8b0*/  IMAD.MOV.U32 R0, RZ, RZ, R107 ;  /* 0x000000ffff007224 */ /* 0x002fc600078e006b */
[----:B------:R-:W-:Y:S04]  /*1b8c0*/  LDGSTS.E [R4+0x13100], desc[UR44][R90.64], P1 ;  /* 0x131000005a047fae */ /* 0x000fe800089a102c */
[----:B------:R1:W-:Y:S04]  /*1b8d0*/  STL [R1+0x1dd4], R0 ;  /* 0x001dd40001007387 */ /* 0x0003e80000100800 */
[----:B------:R-:W-:Y:S04]  /*1b8e0*/  STL [R1+0x1de0], R98 ;  /* 0x001de06201007387 */ /* 0x000fe80000100800 */
[----:B------:R-:W-:Y:S01]  /*1b8f0*/  LDGSTS.E [R4+0x13500], desc[UR44][R82.64], P1 ;  /* 0x1350000052047fae */ /* 0x000fe200089a102c */
        /* <DEDUP_REMOVED lines=13> */
[----:B-1----:R-:W-:-:S05]  /*1b9d0*/  IMAD.MOV.U32 R0, RZ, RZ, R75 ;  /* 0x000000ffff007224 */ /* 0x002fca00078e004b */
[----:B------:R1:W-:Y:S04]  /*1b9e0*/  STL [R1+0x1df4], R0 ;  /* 0x001df40001007387 */ /* 0x0003e80000100800 */
[----:B------:R-:W-:Y:S01]  /*1b9f0*/  STL [R1+0x1e00], R66 ;  /* 0x001e004201007387 */ /* 0x000fe20000100800 */
[----:B-1----:R-:W-:-:S03]  /*1ba00*/  IMAD.MOV.U32 R0, RZ, RZ, R67 ;  /* 0x000000ffff007224 */ /* 0x002fc600078e0043 */
[----:B------:R-:W-:Y:S04]  /*1ba10*/  LDGSTS.E [R4+0x14900], desc[UR44][R248.64], P1 ;  /* 0x14900000f8047fae */ /* 0x000fe800089a102c */
[----:B------:R1:W-:Y:S04]  /*1ba20*/  STL [R1+0x1dfc], R0 ;  /* 0x001dfc0001007387 */ /* 0x0003e80000100800 */
[----:B------:R-:W-:Y:S01]  /*1ba30*/  STL [R1+0x1e08], R58 ;  /* 0x001e083a01007387 */ /* 0x000fe20000100800 */
[----:B-1----:R-:W-:-:S05]  /*1ba40*/  IMAD.MOV.U32 R0, RZ, RZ, R59 ;  /* 0x000000ffff007224 */ /* 0x002fca00078e003b */
[----:B------:R1:W-:Y:S04]  /*1ba50*/  STL [R1+0x1e04], R0 ;  /* 0x001e040001007387 */ /* 0x0003e80000100800 */
[----:B------:R-:W-:Y:S01]  /*1ba60*/  STL [R1+0x1e10], R246 ;  /* 0x001e10f601007387 */ /* 0x000fe20000100800 */
[----:B-1----:R-:W-:-:S05]  /*1ba70*/  IMAD.MOV.U32 R0, RZ, RZ, R247 ;  /* 0x000000ffff007224 */ /* 0x002fca00078e00f7 */
[----:B------:R1:W-:Y:S04]  /*1ba80*/  STL [R1+0x1e0c], R0 ;  /* 0x001e0c0001007387 */ /* 0x0003e80000100800 */
[----:B------:R-:W-:Y:S01]  /*1ba90*/  STL [R1+0x1e18], R248 ;  /* 0x001e18f801007387 */ /* 0x000fe20000100800 */
[----:B-1----:R-:W-:-:S05]  /*1baa0*/  IMAD.MOV.U32 R0, RZ, RZ, R249 ;  /* 0x000000ffff007224 */ /* 0x002fca00078e00f9 */
[----:B------:R2:W-:Y:S02]  /*1bab0*/  STL [R1+0x1e14], R0 ;  /* 0x001e140001007387 */ /* 0x0005e40000100800 */
[----:B--2---:R-:W-:Y:S02]  /*1bac0*/  IMAD.MOV.U32 R0, RZ, RZ, R251 ;  /* 0x000000ffff007224 */ /* 0x004fe400078e00fb */
[----:B------:R1:W-:Y:S04]  /*1bad0*/  STL [R1+0x1e20], R250 ;  /* 0x001e20fa01007387 */ /* 0x0003e80000100800 */
[----:B------:R2:W-:Y:S04]  /*1bae0*/  STL [R1+0x1e1c], R0 ;  /* 0x001e1c0001007387 */ /* 0x0005e80000100800 */
        /* <DEDUP_REMOVED lines=18> */
[----:B------:R-:W3:Y:S04]  /*1bc10*/  LDL.64 R178, [R1+0x1970] ;  /* 0x0019700001b27983 */ /* 0x000ee80000100a00 */
[----:B------:R-:W4:Y:S04]  /*1bc20*/  LDL.64 R170, [R1+0x1950] ;  /* 0x0019500001aa7983 */ /* 0x000f280000100a00 */
[----:B------:R-:W2:Y:S04]  /*1bc30*/  LDL.64 R162, [R1+0x1930] ;  /* 0x0019300001a27983 */ /* 0x000ea80000100a00 */
[----:B------:R-:W2:Y:S04]  /*1bc40*/  LDL.64 R154, [R1+0x1910] ;  /* 0x00191000019a7983 */ /* 0x000ea80000100a00 */
[----:B------:R-:W2:Y:S04]  /*1bc50*/  LDL.64 R146, [R1+0x18f0] ;  /* 0x0018f00001927983 */ /* 0x000ea80000100a00 */
[----:B------:R-:W2:Y:S04]  /*1bc60*/  LDL.64 R138, [R1+0x18d0] ;  /* 0x0018d000018a7983 */ /* 0x000ea80000100a00 */
[----:B------:R-:W-:Y:S04]  /*1bc70*/  LDGSTS.E [R4+0x14d00], desc[UR44][R250.64], P1 ;  /* 0x14d00000fa047fae */ /* 0x000fe800089a102c */
[----:B------:R-:W2:Y:S04]  /*1bc80*/  LDL.64 R130, [R1+0x18b0] ;  /* 0x0018b00001827983 */ /* 0x000ea80000100a00 */
[----:B------:R-:W2:Y:S04]  /*1bc90*/  LDL.64 R122, [R1+0x1870] ;  /* 0x00187000017a7983 */ /* 0x000ea80000100a00 */
[----:B-1----:R-:W2:Y:S04]  /*1bca0*/  LDL.64 R250, [R1+0x1890] ;  /* 0x0018900001fa7983 */ /* 0x002ea80000100a00 */
[----:B------:R-:W2:Y:S04]  /*1bcb0*/  LDL.64 R114, [R1+0x1850] ;  /* 0x0018500001727983 */ /* 0x000ea80000100a00 */
[----:B------:R-:W2:Y:S04]  /*1bcc0*/  LDL.64 R90, [R1+0x1830] ;  /* 0x00183000015a7983 */ /* 0x000ea80000100a00 */
[----:B------:R-:W-:Y:S04]  /*1bcd0*/  STL [R1+0x1e70], R188 ;  /* 0x001e70bc01007387 */ /* 0x000fe80000100800 */
[----:B------:R-:W2:Y:S04]  /*1bce0*/  LDL.64 R106, [R1+0x1810] ;  /* 0x00181000016a7983 */ /* 0x000ea80000100a00 */
[----:B------:R-:W2:Y:S04]  /*1bcf0*/  LDL.64 R98, [R1+0x17f0] ;  /* 0x0017f00001627983 */ /* 0x000ea80000100a00 */
[----:B------:R-:W2:Y:S04]  /*1bd00*/  LDL.64 R82, [R1+0x17d0] ;  /* 0x0017d00001527983 */ /* 0x000ea80000100a00 */
[----:B------:R-:W-:Y:S04]  /*1bd10*/  STL [R1+0x1e6c], R189 ;  /* 0x001e6cbd01007387 */ /* 0x000fe80000100800 */
[----:B------:R-:W2:Y:S04]  /*1bd20*/  LDL.64 R74, [R1+0x17b0] ;  /* 0x0017b000014a7983 */ /* 0x000ea80000100a00 */
[----:B------:R-:W2:Y:S04]  /*1bd30*/  LDL.64 R66, [R1+0x1790] ;  /* 0x0017900001427983 */ /* 0x000ea80000100a00 */
[----:B------:R-:W2:Y:S04]  /*1bd40*/  LDL.64 R58, [R1+0x1770] ;  /* 0x00177000013a7983 */ /* 0x000ea80000100a00 */
[----:B------:R-:W2:Y:S04]  /*1bd50*/  LDL.64 R246, [R1+0x1750] ;  /* 0x0017500001f67983 */ /* 0x000ea80000100a00 */
        /* <DEDUP_REMOVED lines=20> */
[----:B---3--:R-:W-:Y:S04]  /*1bea0*/  LDGSTS.E [R4+0x18500], desc[UR44][R178.64], P1 ;  /* 0x18500000b2047fae */ /* 0x008fe800089a102c */
[----:B----4-:R-:W-:Y:S04]  /*1beb0*/  LDGSTS.E [R4+0x18900], desc[UR44][R170.64], P1 ;  /* 0x18900000aa047fae */ /* 0x010fe800089a102c */
[----:B--2---:R-:W-:Y:S04]  /*1bec0*/  LDGSTS.E [R4+0x18d00], desc[UR44][R162.64], P1 ;  /* 0x18d00000a2047fae */ /* 0x004fe800089a102c */
        /* <DEDUP_REMOVED lines=11> */
[----:B------:R-:W3:Y:S04]  /*1bf80*/  LDL.LU.64 R90, [R1+0x6b8] ;  /* 0x0006b800015a7983 */ /* 0x000ee80000300a00 */
[----:B------:R-:W-:Y:S04]  /*1bf90*/  LDGSTS.E [R4+0x1b900], desc[UR44][R82.64], P1 ;  /* 0x1b90000052047fae */ /* 0x000fe800089a102c */
[----:B------:R-:W-:Y:S04]  /*1bfa0*/  LDGSTS.E [R4+0x1bd00], desc[UR44][R74.64], P1 ;  /* 0x1bd000004a047fae */ /* 0x000fe800089a102c */
[----:B------:R-:W-:Y:S04]  /*1bfb0*/  LDGSTS.E [R4+0x1c100], desc[UR44][R66.64], P1 ;  /* 0x1c10000042047fae */ /* 0x000fe800089a102c */
[----:B------:R-:W4:Y:S04]  /*1bfc0*/  LDL.LU.64 R82, [R1+0x6b0] ;  /* 0x0006b00001527983 */ /* 0x000f280000300a00 */
[----:B------:R-:W4:Y:S04]  /*1bfd0*/  LDL.LU.64 R74, [R1+0x6a8] ;  /* 0x0006a800014a7983 */ /* 0x000f280000300a00 */
[----:B------:R-:W-:Y:S04]  /*1bfe0*/  LDGSTS.E [R4+0x1c500], desc[UR44][R58.64], P1 ;  /* 0x1c5000003a047fae */ /* 0x000fe800089a102c */
[----:B------:R-:W-:Y:S04]  /*1bff0*/  LDGSTS.E [R4+0x1c900], desc[UR44][R246.64], P1 ;  /* 0x1c900000f6047fae */ /* 0x000fe800089a102c */
[----:B------:R-:W-:Y:S04]  /*1c000*/  LDGSTS.E [R4+0x1cd00], desc[UR44][R248.64], P1 ;  /* 0x1cd00000f8047fae */ /* 0x000fe800089a102c */
[----:B------:R-:W-:Y:S04]  /*1c010*/  LDGSTS.E [R4+0x1d100], desc[UR44][R206.64], P1 ;  /* 0x1d100000ce047fae */ /* 0x000fe800089a102c */
[----:B------:R-:W-:Y:S04]  /*1c020*/  LDGSTS.E [R4+0x1d500], desc[UR44][R198.64], P1 ;  /* 0x1d500000c6047fae */ /* 0x000fe800089a102c */
[----:B------:R-:W-:Y:S04]  /*1c030*/  LDGSTS.E [R4+0x1d900], desc[UR44][R190.64], P1 ;  /* 0x1d900000be047fae */ /* 0x000fe800089a102c */
[----:B------:R-:W4:Y:S04]  /*1c040*/  LDL.LU.64 R206, [R1+0x2098] ;  /* 0x0020980001ce7983 */ /* 0x000f280000300a00 */
        /* <DEDUP_REMOVED lines=24> */
[----:B--2---:R-:W-:Y:S01]  /*1c1d0*/  LDGSTS.E [R244+0x10200], desc[UR44][R250.64], P1 ;  /* 0x10200000faf47fae */ /* 0x004fe200089a102c */
[----:B------:R-:W-:-:S03]  /*1c1e0*/  IMAD.MOV.U32 R0, RZ, RZ, R251 ;  /* 0x000000ffff007224 */ /* 0x000fc600078e00fb */
[----:B------:R1:W-:Y:S04]  /*1c1f0*/  STL [R1+0x1c88], R250 ;  /* 0x001c88fa01007387 */ /* 0x0003e80000100800 */
[----:B-1----:R-:W2:Y:S04]  /*1c200*/  LDL.LU.64 R250, [R1+0x680] ;  /* 0x0006800001fa7983 */ /* 0x002ea80000300a00 */
[----:B------:R1:W-:Y:S04]  /*1c210*/  STL [R1+0x1c84], R0 ;  /* 0x001c840001007387 */ /* 0x0003e80000100800 */
[----:B---3--:R-:W-:Y:S04]  /*1c220*/  STL [R1+0x1c90], R90 ;  /* 0x001c905a01007387 */ /* 0x008fe80000100800 */
[----:B------:R-:W3:Y:S01]  /*1c230*/  LDL.LU.64 R114, [R1+0x678] ;  /* 0x0006780001727983 */ /* 0x000ee20000300a00 */
[----:B-1----:R-:W-:-:S03]  /*1c240*/  IMAD.MOV.U32 R0, RZ, RZ, R91 ;  /* 0x000000ffff007224 */ /* 0x002fc600078e005b */
[----:B------:R-:W-:Y:S04]  /*1c250*/  LDGSTS.E [R244+0x10600], desc[UR44][R90.64], P1 ;  /* 0x106000005af47fae */ /* 0x000fe800089a102c */
[----:B------:R1:W-:Y:S04]  /*1c260*/  STL [R1+0x1c8c], R0 ;  /* 0x001c8c0001007387 */ /* 0x0003e80000100800 */
[----:B----4-:R-:W-:Y:S04]  /*1c270*/  STL [R1+0x1c98], R82 ;  /* 0x001c985201007387 */ /* 0x010fe80000100800 */
        /* <DEDUP_REMOVED lines=14> */
[----:B------:R-:W-:Y:S04]  /*1c360*/  LDGSTS.E [R244+0x11200], desc[UR44][R66.64], P1 ;  /* 0x1120000042f47fae */ /* 0x000fe800089a102c */
[----:B------:R-:W-:Y:S04]  /*1c370*/  STL [R1+0x1cb0], R58 ;  /* 0x001cb03a01007387 */ /* 0x000fe80000100800 */
[----:B------:R-:W4:Y:S01]  /*1c380*/  LDL.LU.64 R74, [R1+0x2c0] ;  /* 0x0002c000014a7983 */ /* 0x000f220000300a00 */
[----:B-1----:R-:W-:-:S03]  /*1c390*/  IMAD.MOV.U32 R0, RZ, RZ, R59 ;  /* 0x000000ffff007224 */ /* 0x002fc600078e003b */
[----:B------:R-:W4:Y:S04]  /*1c3a0*/  LDL.LU.64 R66, [R1+0x2b8] ;  /* 0x0002b80001427983 */ /* 0x000f280000300a00 */
[----:B------:R1:W-:Y:S04]  /*1c3b0*/  STL [R1+0x1cac], R0 ;  /* 0x001cac0001007387 */ /* 0x0003e80000100800 */
[----:B------:R-:W-:Y:S04]  /*1c3c0*/  LDGSTS.E [R244+0x11600], desc[UR44][R58.64], P1 ;  /* 0x116000003af47fae */ /* 0x000fe800089a102c */
[----:B------:R1:W-:Y:S02]  /*1c3d0*/  STL [R1+0x1cb8], R246 ;  /* 0x001cb8f601007387 */ /* 0x0003e40000100800 */
[----:B-1----:R-:W-:-:S02]  /*1c3e0*/  IMAD.MOV.U32 R0, RZ, RZ, R247 ;  /* 0x000000ffff007224 */ /* 0x002fc400078e00f7 */
[----:B------:R-:W4:Y:S04]  /*1c3f0*/  LDL.LU.64 R58, [R1+0x2b0] ;  /* 0x0002b000013a7983 */ /* 0x000f280000300a00 */
[----:B------:R1:W-:Y:S04]  /*1c400*/  STL [R1+0x1cb4], R0 ;  /* 0x001cb40001007387 */ /* 0x0003e80000100800 */
[----:B------:R-:W-:Y:S04]  /*1c410*/  LDGSTS.E [R244+0x11a00], desc[UR44][R246.64], P1 ;  /* 0x11a00000f6f47fae */ /* 0x000fe800089a102c */
        /* <DEDUP_REMOVED lines=25> */
[----:B------:R-:W-:Y:S01]  /*1c5b0*/  STL [R1+0x1ce8], R90 ;  /* 0x001ce85a01007387 */ /* 0x000fe20000100800 */
[----:B-1----:R-:W-:-:S05]  /*1c5c0*/  IMAD.MOV.U32 R0, RZ, RZ, R91 ;  /* 0x000000ffff007224 */ /* 0x002fca00078e005b */
[----:B------:R1:W-:Y:S04]  /*1c5d0*/  STL [R1+0x1ce4], R0 ;  /* 0x001ce40001007387 */ /* 0x0003e80000100800 */
[----:B------:R-:W-:Y:S04]  /*1c5e0*/  STL [R1+0x1cf0], R82 ;  /* 0x001cf05201007387 */ /* 0x000fe80000100800 */
[----:B------:R-:W-:Y:S01]  /*1c5f0*/  LDGSTS.E [R244+0x13a00], desc[UR44][R74.64], P1 ;  /* 0x13a000004af47fae */ /* 0x000fe200089a102c */
[----:B-1----:R-:W-:-:S03]  /*1c600*/  IMAD.MOV.U32 R0, RZ, RZ, R83 ;  /* 0x000000ffff007224 */ /* 0x002fc600078e0053 */
[----:B------:R-:W-:Y:S04]  /*1c610*/  LDGSTS.E [R244+0x13e00], desc[UR44][R66.64], P1 ;  /* 0x13e0000042f47fae */ /* 0x000fe800089a102c */
[----:B------:R1:W-:Y:S04]  /*1c620*/  STL [R1+0x1cec], R0 ;  /* 0x001cec0001007387 */ /* 0x0003e80000100800 */
[----:B------:R-:W-:Y:S01]  /*1c630*/  STL [R1+0x1cf8], R74 ;  /* 0x001cf84a01007387 */ /* 0x000fe20000100800 */
[----:B-1----:R-:W-:-:S05]  /*1c640*/  IMAD.MOV.U32 R0, RZ, RZ, R75 ;  /* 0x000000ffff007224 */ /* 0x002fca00078e004b */
        /* <DEDUP_REMOVED lines=92> */
[----:B------:R-:W4:Y:S04]  /*1cc10*/  LDL.LU.64 R82, [R1+0x788] ;  /* 0x0007880001527983 */ /* 0x000f280000300a00 */
[----:B------:R-:W-:Y:S04]  /*1cc20*/  LDGSTS.E [R244+0x1be00], desc[UR44][R66.64], P1 ;  /* 0x1be0000042f47fae */ /* 0x000fe800089a102c */
        /* <DEDUP_REMOVED lines=113> */
[----:B------:R1:W-:Y:S02]  /*1d340*/  STL [R1+0x1c04], R0 ;  /* 0x001c040001007387 */ /* 0x0003e40000100800 */
[----:B-1----:R-:W-:Y:S02]  /*1d350*/  IMAD.MOV.U32 R0, RZ, RZ, R247 ;  /* 0x000000ffff007224 */ /* 0x002fe400078e00f7 */
[----:B------:R-:W-:Y:S04]  /*1d360*/  STL [R1+0x1c10], R246 ;  /* 0x001c10f601007387 */ /* 0x000fe80000100800 */
[----:B------:R1:W-:Y:S04]  /*1d370*/  STL [R1+0x1c0c], R0 ;  /* 0x001c0c0001007387 */ /* 0x0003e80000100800 */
[----:B------:R-:W-:Y:S01]  /*1d380*/  LDGSTS.E [R5+0x14700], desc[UR44][R246.64], P1 ;  /* 0x14700000f6057fae */ /* 0x000fe200089a102c */
[----:B-1----:R-:W-:-:S03]  /*1d390*/  IMAD.MOV.U32 R0, RZ, RZ, R249 ;  /* 0x000000ffff007224 */ /* 0x002fc600078e00f9 */
[----:B------:R-:W-:Y:S04]  /*1d3a0*/  STL [R1+0x1c18], R248 ;  /* 0x001c18f801007387 */ /* 0x000fe80000100800 */
[----:B------:R2:W-:Y:S04]  /*1d3b0*/  STL [R1+0x1c14], R0 ;  /* 0x001c140001007387 */ /* 0x0005e80000100800 */
[----:B------:R-:W-:Y:S01]  /*1d3c0*/  LDGSTS.E [R5+0x14b00], desc[UR44][R248.64], P1 ;  /* 0x14b00000f8057fae */ /* 0x000fe200089a102c */
[----:B--2---:R-:W-:-:S03]  /*1d3d0*/  IMAD.MOV.U32 R0, RZ, RZ, R251 ;  /* 0x000000ffff007224 */ /* 0x004fc600078e00fb */
        /* <DEDUP_REMOVED lines=10> */
[----:B------:R-:W2:Y:S04]  /*1d480*/  LDL.LU.64 R82, [R1+0x2e0] ;  /* 0x0002e00001527983 */ /* 0x000ea80000300a00 */
[----:B------:R-:W3:Y:S04]  /*1d490*/  LDL.LU.64 R74, [R1+0x2d0] ;  /* 0x0002d000014a7983 */ /* 0x000ee80000300a00 */
[----:B------:R-:W-:Y:S04]  /*1d4a0*/  STL [R1+0x1c48], R152 ;  /* 0x001c489801007387 */ /* 0x000fe80000100800 */
[----:B------:R-:W4:Y:S04]  /*1d4b0*/  LDL.LU.64 R66, [R1+0x638] ;  /* 0x0006380001427983 */ /* 0x000f280000300a00 */
[----:B------:R-:W-:Y:S04]  /*1d4c0*/  STL [R1+0x1c44], R153 ;  /* 0x001c449901007387 */ /* 0x000fe80000100800 */
[----:B------:R-:W4:Y:S04]  /*1d4d0*/  LDL.LU.64 R58, [R1+0x640] ;  /* 0x00064000013a7983 */ /* 0x000f280000300a00 */
[----:B------:R-:W4:Y:S04]  /*1d4e0*/  LDL.LU.64 R246, [R1+0x648] ;  /* 0x0006480001f67983 */ /* 0x000f280000300a00 */
[----:B------:R-:W-:Y:S04]  /*1d4f0*/  STL [R1+0x1c50], R160 ;  /* 0x001c50a001007387 */ /* 0x000fe80000100800 */
[----:B------:R-:W4:Y:S04]  /*1d500*/  LDL.LU.64 R248, [R1+0x650] ;  /* 0x0006500001f87983 */ /* 0x000f280000300a00 */
[----:B------:R-:W-:Y:S04]  /*1d510*/  LDGSTS.E [R5+0x14f00], desc[UR44][R250.64], P1 ;  /* 0x14f00000fa057fae */ /* 0x000fe800089a102c */
[----:B------:R-:W-:Y:S04]  /*1d520*/  STL [R1+0x1c4c], R161 ;  /* 0x001c4ca101007387 */ /* 0x000fe80000100800 */
[----:B------:R-:W-:Y:S04]  /*1d530*/  LDGSTS.E [R5+0x15300], desc[UR44][R120.64], P1 ;  /* 0x1530000078057fae */ /* 0x000fe800089a102c */
[----:B-1----:R-:W4:Y:S04]  /*1d540*/  LDL.LU.64 R250, [R1+0x658] ;  /* 0x0006580001fa7983 */ /* 0x002f280000300a00 */
        /* <DEDUP_REMOVED lines=22> */
[----:B------:R-:W-:Y:S01]  /*1d6b0*/  LDGSTS.E [R5+0x17f00], desc[UR44][R208.64], P1 ;  /* 0x17f00000d0057fae */ /* 0x000fe200089a102c */
[----:B--2---:R-:W-:-:S03]  /*1d6c0*/  IMAD.MOV.U32 R0, RZ, RZ, R83 ;  /* 0x000000ffff007224 */ /* 0x004fc600078e0053 */
[----:B------:R-:W-:Y:S04]  /*1d6d0*/  STL [R1+0x1b50], R82 ;  /* 0x001b505201007387 */ /* 0x000fe80000100800 */
[----:B---3--:R-:W-:Y:S04]  /*1d6e0*/  STL [R1+0x1b58], R74 ;  /* 0x001b584a01007387 */ /* 0x008fe80000100800 */
[----:B------:R1:W-:Y:S04]  /*1d6f0*/  STL [R1+0x1b4c], R0 ;  /* 0x001b4c0001007387 */ /* 0x0003e80000100800 */
[----:B----4-:R-:W-:Y:S01]  /*1d700*/  STL [R1+0x1b60], R66 ;  /* 0x001b604201007387 */ /* 0x010fe20000100800 */
[----:B-1----:R-:W-:-:S05]  /*1d710*/  IMAD.MOV.U32 R0, RZ, RZ, R75 ;  /* 0x000000ffff007224 */ /* 0x002fca00078e004b */
        /* <DEDUP_REMOVED lines=39> */
[----:B------:R-:W1:Y:S04]  /*1d990*/  LDL.LU.64 R82, [R1+0x6f8] ;  /* 0x0006f80001527983 */ /* 0x000e680000300a00 */
[----:B------:R-:W-:Y:S04]  /*1d9a0*/  STL [R1+0x1aec], R28 ;  /* 0x001aec1c01007387 */ /* 0x000fe80000100800 */
[----:B------:R-:W2:Y:S04]  /*1d9b0*/  LDL.LU.64 R74, [R1+0x6c8] ;  /* 0x0006c800014a7983 */ /* 0x000ea80000300a00 */
[----:B------:R-:W-:Y:S04]  /*1d9c0*/  STL [R1+0x1ae0], R29 ;  /* 0x001ae01d01007387 */ /* 0x000fe80000100800 */
[----:B------:R-:W3:Y:S04]  /*1d9d0*/  LDL.LU.64 R66, [R1+0x6d0] ;  /* 0x0006d00001427983 */ /* 0x000ee80000300a00 */
[----:B------:R-:W-:Y:S04]  /*1d9e0*/  STL [R1+0x1ae4], R30 ;  /* 0x001ae41e01007387 */ /* 0x000fe80000100800 */
[----:B------:R-:W4:Y:S04]  /*1d9f0*/  LDL.LU.64 R58, [R1+0x6d8] ;  /* 0x0006d800013a7983 */ /* 0x000f280000300a00 */
[----:B------:R-:W-:Y:S04]  /*1da00*/  STL [R1+0x1ad8], R31 ;  /* 0x001ad81f01007387 */ /* 0x000fe80000100800 */
[----:B------:R-:W4:Y:S04]  /*1da10*/  LDL.LU.64 R246, [R1+0x6e0] ;  /* 0x0006e00001f67983 */ /* 0x000f280000300a00 */
[----:B------:R-:W-:Y:S04]  /*1da20*/  STL [R1+0x1adc], R32 ;  /* 0x001adc2001007387 */ /* 0x000fe80000100800 */
[----:B------:R-:W4:Y:S04]  /*1da30*/  LDL.LU.64 R248, [R1+0x6e8] ;  /* 0x0006e80001f87983 */ /* 0x000f280000300a00 */
[----:B------:R-:W-:Y:S04]  /*1da40*/  STL [R1+0x1ad0], R33 ;  /* 0x001ad02101007387 */ /* 0x000fe80000100800 */
[----:B------:R-:W4:Y:S04]  /*1da50*/  LDL.LU.64 R250, [R1+0x6f0] ;  /* 0x0006f00001fa7983 */ /* 0x000f280000300a00 */
        /* <DEDUP_REMOVED lines=17> */
[----:B------:R-:W-:Y:S01]  /*1db70*/  STL [R1+0x1ac8], R51 ;  /* 0x001ac83301007387 */ /* 0x000fe20000100800 */
[----:B-1----:R-:W-:-:S03]  /*1db80*/  IMAD.MOV.U32 R0, RZ, RZ, R83 ;  /* 0x000000ffff007224 */ /* 0x002fc600078e0053 */
[----:B------:R-:W-:Y:S04]  /*1db90*/  STL [R1+0x19e0], R82 ;  /* 0x0019e05201007387 */ /* 0x000fe80000100800 */
[----:B--2---:R-:W-:Y:S04]  /*1dba0*/  STL [R1+0x1a08], R74 ;  /* 0x001a084a01007387 */ /* 0x004fe80000100800 */
[----:B------:R1:W-:Y:S04]  /*1dbb0*/  STL [R1+0x19dc], R0 ;  /* 0x0019dc0001007387 */ /* 0x0003e80000100800 */
[----:B---3--:R-:W-:Y:S01]  /*1dbc0*/  STL [R1+0x1a30], R66 ;  /* 0x001a304201007387 */ /* 0x008fe20000100800 */
[----:B-1----:R-:W-:-:S05]  /*1dbd0*/  IMAD.MOV.U32 R0, RZ, RZ, R75 ;  /* 0x000000ffff007224 */ /* 0x002fca00078e004b */
        /* <DEDUP_REMOVED lines=39> */
[----:B------:R-:W3:Y:S04]  /*1de50*/  LDL.64 R162, [R1+0x1980] ;  /* 0x0019800001a27983 */ /* 0x000ee80000100a00 */
[----:B------:R-:W4:Y:S04]  /*1de60*/  LDL.64 R154, [R1+0x1960] ;  /* 0x00196000019a7983 */ /* 0x000f280000100a00 */
        /* <DEDUP_REMOVED lines=69> */
[----:B------:R2:W-:Y:S04]  /*1e2c0*/  LDGSTS.E [R5+0x1fb00], desc[UR44][R216.64], P1 ;  /* 0x1fb00000d8057fae */ /* 0x0005e800089a102c */
[----:B------:R3:W-:Y:S04]  /*1e2d0*/  LDGSTS.E [R5+0x1ff00], desc[UR44][R214.64], P1 ;  /* 0x1ff00000d6057fae */ /* 0x0007e800089a102c */
[----:B------:R-:W0:Y:S01]  /*1e2e0*/  LDGDEPBAR ;  /* 0x00000000000079af */ /* 0x000e220000000000 */
[----:B--2---:R-:W1:Y:S02]  /*1e2f0*/  S2R R217, SR_TID.X ;  /* 0x0000000000d97919 */ /* 0x004e640000002100 */
[----:B-1----:R-:W-:-:S04]  /*1e300*/  LOP3.LUT R0, R217, 0x20, RZ, 0xc0, !PT ;  /* 0x00000020d9007812 */ /* 0x002fc800078ec0ff */
[----:B------:R-:W-:Y:S01]  /*1e310*/  R2UR UR42, R0 ;  /* 0x00000000002a72ca */ /* 0x000fe200000e0000 */
[----:B---3--:R-:W-:-:S14]  /*1e320*/  BRA.U UP0, `(.L_x_0) ;  /* 0x0000003d00287547 */ /* 0x008fdc000b800000 */
[----:B------:R1:W-:Y:S01]  /*1e330*/  STL [R1+0x610], RZ ;  /* 0x000610ff01007387 */ /* 0x0003e20000100800 */
[----:B------:R-:W-:Y:S02]  /*1e340*/  CS2R R192, SRZ ;  /* 0x0000000000c07805 */ /* 0x000fe4000001ff00 */
[----:B------:R-:W-:Y:S02]  /*1e350*/  CS2R R194, SRZ ;  /* 0x0000000000c27805 */ /* 0x000fe4000001ff00 */
[----:B------:R-:W-:Y:S01]  /*1e360*/  CS2R R188, SRZ ;  /* 0x0000000000bc7805 */ /* 0x000fe2000001ff00 */
[----:B------:R1:W-:Y:S01]  /*1e370*/  STL [R1+0x614], RZ ;  /* 0x000614ff01007387 */ /* 0x0003e20000100800 */
[----:B------:R-:W-:Y:S02]  /*1e380*/  CS2R R190, SRZ ;  /* 0x0000000000be7805 */ /* 0x000fe4000001ff00 */
[----:B------:R-:W-:Y:S02]  /*1e390*/  CS2R R20, SRZ ;  /* 0x0000000000147805 */ /* 0x000fe4000001ff00 */
[----:B------:R-:W-:Y:S01]  /*1e3a0*/  CS2R R22, SRZ ;  /* 0x0000000000167805 */ /* 0x000fe2000001ff00 */
[----:B------:R1:W-:Y:S01]  /*1e3b0*/  STL [R1+0x618], RZ ;  /* 0x000618ff01007387 */ /* 0x0003e20000100800 */
[----:B------:R-:W-:-:S02]  /*1e3c0*/  CS2R R16, SRZ ;  /* 0x0000000000107805 */ /* 0x000fc4000001ff00 */
        /* <DEDUP_REMOVED lines=64> */
[----:B------:R-:W-:Y:S01]  /*1e7d0*/  CS2R R210, SRZ ;  /* 0x0000000000d27805 */ /* 0x000fe2000001ff00 */
[----:B------:R-:W-:Y:S01]  /*1e7e0*/  USHF.L.U32 UR42, UR42, 0x5, URZ ;  /* 0x000000052a2a7899 */ /* 0x000fe200080006ff */
[----:B------:R1:W-:Y:S04]  /*1e7f0*/  STL [R1+0xa6c], RZ ;  /* 0x000a6cff01007387 */ /* 0x0003e80000100800 */
        /* <DEDUP_REMOVED lines=891> */
[----:B------:R1:W-:Y:S01]  /*21fb0*/  STL [R1+0xfdc], RZ ;  /* 0x000fdcff01007387 */ /* 0x0003e20000100800 */
[----:B------:R-:W-:Y:S05]  /*21fc0*/  BRA `(.L_x_1) ;  /* 0x000002b800fc7947 */ /* 0x000fea0003800000 */
.L_x_0:
[----:B------:R-:W-:Y:S01]  /*21fd0*/  STL [R1+0x610], RZ ;  /* 0x000610ff01007387 */ /* 0x000fe20000100800 */
[C---:B------:R-:W-:Y:S01]  /*21fe0*/  LOP3.LUT R2, R217.reuse, 0x7, RZ, 0xc0, !PT ;  /* 0x00000007d9027812 */ /* 0x040fe200078ec0ff */
[C---:B------:R-:W-:Y:S01]  /*21ff0*/  IMAD.SHL.U32 R3, R217.reuse, 0x2, RZ ;  /* 0x00000002d9037824 */ /* 0x040fe200078e00ff */
[----:B------:R-:W-:Y:S01]  /*22000*/  USHF.L.U32 UR42, UR42, 0x5, URZ ;  /* 0x000000052a2a7899 */ /* 0x000fe200080006ff */
[----:B------:R-:W-:Y:S01]  /*22010*/  STL [R1+0x614], RZ ;  /* 0x000614ff01007387 */ /* 0x000fe20000100800 */
[C---:B------:R-:W-:Y:S01]  /*22020*/  LOP3.LUT R4, R217.reuse, 0x3, RZ, 0xc0, !PT ;  /* 0x00000003d9047812 */ /* 0x040fe200078ec0ff */
[----:B------:R-:W-:Y:S01]  /*22030*/  IMAD R2, R2, 0x90, RZ ;  /* 0x0000009002027824 */ /* 0x000fe200078e02ff */
[----:B------:R-:W-:Y:S01]  /*22040*/  LOP3.LUT R0, R217, 0x1c, RZ, 0xc0, !PT ;  /* 0x0000001cd9007812 */ /* 0x000fe200078ec0ff */
[----:B------:R-:W-:Y:S01]  /*22050*/  STL [R1+0x618], RZ ;  /* 0x000618ff01007387 */ /* 0x000fe20000100800 */
[----:B------:R-:W-:Y:S01]  /*22060*/  USHF.R.S32.HI UR10, URZ, 0x1f, UR7 ;  /* 0x0000001fff0a7899 */ /* 0x000fe20008011407 */
[----:B------:R-:W-:-:S02]  /*22070*/  CS2R R192, SRZ ;  /* 0x0000000000c07805 */ /* 0x000fc4000001ff00 */
[----:B------:R-:W-:Y:S01]  /*22080*/  LOP3.LUT R2, R2, 0x30, R3, 0x78, !PT ;  /* 0x0000003002027812 */ /* 0x000fe200078e7803 */
[----:B------:R-:W-:Y:S01]  /*22090*/  STL [R1+0x61c], RZ ;  /* 0x00061cff01007387 */ /* 0x000fe20000100800 */
[----:B------:R-:W-:Y:S01]  /*220a0*/  IMAD R0, R4, 0x220, R0 ;  /* 0x0000022004007824 */ /* 0x000fe200078e0200 */
[----:B------:R-:W-:Y:S01]  /*220b0*/  USHF.R.S32.HI UR11, URZ, 0x1f, UR8 ;  /* 0x0000001fff0b7899 */ /* 0x000fe20008011408 */
[----:B------:R-:W-:Y:S01]  /*220c0*/  LOP3.LUT R2, R2, UR42, RZ, 0xfc, !PT ;  /* 0x0000002a02027c12 */ /* 0x000fe2000f8efcff */
[----:B------:R-:W-:Y:S01]  /*220d0*/  STL [R1+0x820], RZ ;  /* 0x000820ff01007387 */ /* 0x000fe20000100800 */
[----:B------:R-:W-:Y:S01]  /*220e0*/  ULEA.HI UR10, UR10, UR7, URZ, 0x5 ;  /* 0x000000070a0a7291 */ /* 0x000fe2000f8f28ff */
[C---:B------:R-:W-:Y:S01]  /*220f0*/  LOP3.LUT R32, R0.reuse, 0x40, RZ, 0x3c, !PT ;  /* 0x0000004000207812 */ /* 0x040fe200078e3cff */
[----:B------:R-:W-:Y:S01]  /*22100*/  USHF.R.S32.HI UR14, URZ, 0x1f, UR9 ;  /* 0x0000001fff0e7899 */ /* 0x000fe20008011409 */
[----:B------:R-:W-:Y:S01]  /*22110*/  STL [R1+0x824], RZ ;  /* 0x000824ff01007387 */ /* 0x000fe20000100800 */
[----:B------:R-:W-:Y:S01]  /*22120*/  LOP3.LUT R3, R0, 0x60, RZ, 0x3c, !PT ;  /* 0x0000006000037812 */ /* 0x000fe200078e3cff */
[----:B------:R-:W-:Y:S01]  /*22130*/  USHF.L.U32 UR12, UR8, 0x2, URZ ;  /* 0x00000002080c7899 */ /* 0x000fe200080006ff */
[----:B------:R-:W-:Y:S01]  /*22140*/  CS2R R194, SRZ ;  /* 0x0000000000c27805 */ /* 0x000fe2000001ff00 */
[----:B------:R-:W-:Y:S01]  /*22150*/  STL [R1+0x828], RZ ;  /* 0x000828ff01007387 */ /* 0x000fe20000100800 */
[----:B------:R-:W-:Y:S01]  /*22160*/  USHF.L.U64.HI UR7, UR8, 0x2, UR11 ;  /* 0x0000000208077899 */ /* 0x000fe2000801020b */
[----:B------:R-:W-:Y:S01]  /*22170*/  CS2R R188, SRZ ;  /* 0x0000000000bc7805 */ /* 0x000fe2000001ff00 */
[----:B------:R-:W-:Y:S01]  /*22180*/  USHF.R.S32.HI UR8, URZ, 0x5, UR10 ;  /* 0x00000005ff087899 */ /* 0x000fe2000801140a */
[----:B------:R-:W-:Y:S01]  /*22190*/  STL [R1+0x82c], RZ ;  /* 0x00082cff01007387 */ /* 0x000fe20000100800 */
[----:B------:R-:W-:-:S02]  /*221a0*/  CS2R R190, SRZ ;  /* 0x0000000000be7805 */ /* 0x000fc4000001ff00 */
[----:B------:R-:W-:Y:S02]  /*221b0*/  CS2R R20, SRZ ;  /* 0x0000000000147805 */ /* 0x000fe4000001ff00 */
[----:B------:R-:W-:Y:S01]  /*221c0*/  CS2R R22, SRZ ;  /* 0x0000000000167805 */ /* 0x000fe2000001ff00 */
[----:B------:R-:W-:Y:S01]  /*221d0*/  STL [R1+0x850], RZ ;  /* 0x000850ff01007387 */ /* 0x000fe20000100800 */
[----:B------:R-:W-:Y:S02]  /*221e0*/  CS2R R16, SRZ ;  /* 0x0000000000107805 */ /* 0x000fe4000001ff00 */
[----:B------:R-:W-:Y:S02]  /*221f0*/  CS2R R18, SRZ ;  /* 0x0000000000127805 */ /* 0x000fe4000001ff00 */
[----:B------:R-:W-:Y:S01]  /*22200*/  CS2R R12, SRZ ;  /* 0x00000000000c7805 */ /* 0x000fe2000001ff00 */
        /* <DEDUP_REMOVED lines=63> */
[----:B------:R-:W-:Y:S01]  /*22600*/  LOP3.LUT R33, R0, 0x20, RZ, 0x3c, !PT ;  /* 0x0000002000217812 */ /* 0x000fe200078e3cff */
[----:B------:R-:W-:Y:S01]  /*22610*/  STL [R1+0xbc4], RZ ;  /* 0x000bc4ff01007387 */ /* 0x000fe20000100800 */
[----:B------:R-:W-:-:S02]  /*22620*/  USHF.L.U32 UR13, UR9, 0x2, URZ ;  /* 0x00000002090d7899 */ /* 0x000fc400080006ff */
[----:B------:R-:W-:Y:S01]  /*22630*/  USHF.L.U64.HI UR9, UR9, 0x2, UR14 ;  /* 0x0000000209097899 */ /* 0x000fe2000801020e */
[----:B------:R-:W-:Y:S01]  /*22640*/  STL [R1+0xbc8], RZ ;  /* 0x000bc8ff01007387 */ /* 0x000fe20000100800 */
[----:B------:R-:W-:Y:S01]  /*22650*/  UMOV UR4, URZ ;  /* 0x000000ff00047c82 */ /* 0x000fe20008000000 */
[----:B------:R-:W-:Y:S01]  /*22660*/  UMOV UR6, 0x1 ;  /* 0x0000000100067882 */ /* 0x000fe20000000000 */
[----:B------:R-:W-:Y:S01]  /*22670*/  UIADD3 UR14, UPT, UPT, UR8, -0x2, URZ ;  /* 0xfffffffe080e7890 */ /* 0x000fe2000fffe0ff */
[----:B------:R-:W-:Y:S01]  /*22680*/  STL [R1+0xbcc], RZ ;  /* 0x000bccff01007387 */ /* 0x000fe20000100800 */
[----:B------:R-:W-:-:S03]  /*22690*/  UMOV UR10, 0xffffffff ;  /* 0xffffffff000a7882 */ /* 0x000fc60000000000 */
[----:B------:R-:W-:Y:S04]  /*226a0*/  STL [R1+0xc50], RZ ;  /* 0x000c50ff01007387 */ /* 0x000fe80000100800 */
        /* <DEDUP_REMOVED lines=799> */
[----:B------:R1:W-:Y:S04]  /*258a0*/  STL [R1+0xa80], R2 ;  /* 0x000a800201007387 */ /* 0x0003e80000100800 */
[----:B------:R2:W-:Y:S04]  /*258b0*/  STL [R1+0x200], RZ ;  /* 0x000200ff01007387 */ /* 0x0005e80000100800 */
[----:B------:R2:W-:Y:S01]  /*258c0*/  STL [R1+0x204], RZ ;  /* 0x000204ff01007387 */ /* 0x0005e20000100800 */
[----:B-1----:R-:W-:-:S03]  /*258d0*/  LOP3.LUT R2, R2, 0x40, RZ, 0x3c, !PT ;  /* 0x0000004002027812 */ /* 0x002fc600078e3cff */
        /* <DEDUP_REMOVED lines=82> */
[----:B------:R2:W-:Y:S04]  /*25e00*/  STL [R1+0x1fa8], R32 ;  /* 0x001fa82001007387 */ /* 0x0005e80000100800 */
[----:B------:R2:W-:Y:S04]  /*25e10*/  STL [R1+0x1fa4], R3 ;  /* 0x001fa40301007387 */ /* 0x0005e80000100800 */
[----:B------:R2:W-:Y:S02]  /*25e20*/  STL [R1+0xa88], R2 ;  /* 0x000a880201007387 */ /* 0x0005e40000100800 */
.L_x_2:
[----:B------:R-:W3:Y:S01]  /*25e30*/  LDL.LU.64 R60, [R1+0x610] ;  /* 0x00061000013c7983 */ /* 0x000ee20000300a00 */
[----:B------:R-:W-:-:S04]  /*25e40*/  DEPBAR.LE SB0, 0x2 ;  /* 0x000080800000791a */ /* 0x000fc80000000000 */
[----:B------:R-:W3:Y:S04]  /*25e50*/  LDL.LU.64 R62, [R1+0x618] ;  /* 0x00061800013e7983 */ /* 0x000ee80000300a00 */
[----:B------:R-:W4:Y:S04]  /*25e60*/  LDL.LU.64 R56, [R1+0x50] ;  /* 0x0000500001387983 */ /* 0x000f280000300a00 */
[----:B------:R-:W4:Y:S04]  /*25e70*/  LDL.LU.64 R58, [R1+0x58] ;  /* 0x00005800013a7983 */ /* 0x000f280000300a00 */
[----:B--2---:R-:W2:Y:S04]  /*25e80*/  LDL.LU.64 R52, [R1+0x820] ;  /* 0x0008200001347983 */ /* 0x004ea80000300a00 */
[----:B------:R-:W2:Y:S04]  /*25e90*/  LDL.LU.64 R54, [R1+0x828] ;  /* 0x0008280001367983 */ /* 0x000ea80000300a00 */
[----:B------:R-:W2:Y:S04]  /*25ea0*/  LDL.LU.64 R48, [R1+0x80] ;  /* 0x0000800001307983 */ /* 0x000ea80000300a00 */
[----:B------:R-:W2:Y:S04]  /*25eb0*/  LDL.LU.64 R50, [R1+0x88] ;  /* 0x0000880001327983 */ /* 0x000ea80000300a00 */
[----:B------:R-:W2:Y:S01]  /*25ec0*/  LDL R33, [R1+0xa80] ;  /* 0x000a800001217983 */ /* 0x000ea20000100800 */
[----:B------:R-:W-:Y:S01]  /*25ed0*/  UIADD3 UR10, UPT, UPT, UR10, 0x1, URZ ;  /* 0x000000010a0a7890 */ /* 0x000fe2000fffe0ff */
[----:B------:R-:W-:-:S02]  /*25ee0*/  LOP3.LUT R32, R0, 0x20, RZ, 0x3c, !PT ;  /* 0x0000002000207812 */ /* 0x000fc400078e3cff */
[C---:B------:R-:W-:Y:S01]  /*25ef0*/  LOP3.LUT R3, R0.reuse, 0x40, RZ, 0x3c, !PT ;  /* 0x0000004000037812 */ /* 0x040fe200078e3cff */
[----:B------:R-:W-:Y:S01]  /*25f00*/  UISETP.GT.AND UP0, UPT, UR10, 0x1, UPT ;  /* 0x000000010a00788c */ /* 0x000fe2000bf04270 */
[----:B------:R-:W-:Y:S01]  /*25f10*/  LOP3.LUT R2, R0, 0x60, RZ, 0x3c, !PT ;  /* 0x0000006000027812 */ /* 0x000fe200078e3cff */
[----:B-----5:R-:W-:Y:S02]  /*25f20*/  STL [R1+0x2038], R252 ;  /* 0x002038fc01007387 */ /* 0x020fe40000100800 */
[----:B------:R-:W-:-:S04]  /*25f30*/  USEL UR10, UR10, URZ, !UP0 ;  /* 0x000000ff0a0a7287 */ /* 0x000fc8000c000000 */
[----:B------:R-:W-:Y:S01]  /*25f40*/  ULEA UR11, UR10, UR43, 0xe ;  /* 0x0000002b0a0b7291 */ /* 0x000fe2000f8e70ff */
[----:B------:R-:W-:Y:S01]  /*25f50*/  BAR.SYNC.DEFER_BLOCKING 0x0 ;  /* 0x0000000000007b1d */ /* 0x000fe20000010000 */
[----:B------:R-:W-:-:S07]  /*25f60*/  ULEA UR15, UR10, UR43, 0x10 ;  /* 0x0000002b0a0f7291 */ /* 0x000fce000f8e80ff */
[----:B------:R-:W-:Y:S04]  /*25f70*/  LDS R164, [R0+UR11+0x20000] ;  /* 0x0200000b00a47984 */ /* 0x000fe80008000800 */
        /* <DEDUP_REMOVED lines=31> */
[----:B--2---:R-:W3:Y:S04]  /*26170*/  LDSM.16.M88.4 R36, [R33+UR15] ;  /* 0x0000000f2124783b */ /* 0x004ee80008000200 */
[----:B------:R-:W1:Y:S04]  /*26180*/  LDSM.16.M88.4 R40, [R33+UR15+0x800] ;  /* 0x0008000f2128783b */ /* 0x000e680008000200 */
[----:B------:R-:W2:Y:S04]  /*26190*/  LDSM.16.M88.4 R244, [R33+UR15+0x1000] ;  /* 0x0010000f21f4783b */ /* 0x000ea80008000200 */
[----:B------:R-:W1:Y:S01]  /*261a0*/  LDSM.16.M88.4 R80, [R33+UR15+0x1800] ;  /* 0x0018000f2150783b */ /* 0x000e620008000200 */
[-C--:B---3--:R-:W-:Y:S03]  /*261b0*/  HMMA.1688.F32.TF32 R64, R164, R36.reuse, R60 ;  /* 0x00000024a440723c */ /* 0x088fe6000008103c */
[----:B------:R-:W-:Y:S04]  /*261c0*/  STL [R1+0x2a84], R38 ;  /* 0x002a842601007387 */ /* 0x000fe80000100800 */
[----:B------:R-:W-:Y:S01]  /*261d0*/  STL [R1+0x2a80], R39 ;  /* 0x002a802701007387 */ /* 0x000fe20000100800 */
[-C--:B----4-:R-:W-:Y:S03]  /*261e0*/  HMMA.1688.F32.TF32 R56, R240, R36.reuse, R56 ;  /* 0x00000024f038723c */ /* 0x090fe60000081038 */
[----:B------:R-:W2:Y:S08]  /*261f0*/  LDL.LU.64 R60, [R1+0x850] ;  /* 0x00085000013c7983 */ /* 0x000eb00000300a00 */
[----:B------:R-:W-:Y:S04]  /*26200*/  STL.64 [R1+0x2c0], R64 ;  /* 0x0002c04001007387 */ /* 0x000fe80000100a00 */
[----:B------:R3:W-:Y:S04]  /*26210*/  STL.64 [R1+0x2c8], R66 ;  /* 0x0002c84201007387 */ /* 0x0007e80000100a00 */
[----:B------:R-:W2:Y:S01]  /*26220*/  LDL.LU.64 R62, [R1+0x858] ;  /* 0x00085800013e7983 */ /* 0x000ea20000300a00 */
[-C--:B------:R-:W-:Y:S03]  /*26230*/  HMMA.1688.F32.TF32 R20, R232, R36.reuse, R20 ;  /* 0x00000024e814723c */ /* 0x080fe60000081014 */
[----:B------:R-:W-:Y:S04]  /*26240*/  STL.64 [R1+0x2b0], R56 ;  /* 0x0002b03801007387 */ /* 0x000fe80000100a00 */
[----:B------:R4:W-:Y:S01]  /*26250*/  STL.64 [R1+0x2b8], R58 ;  /* 0x0002b83a01007387 */ /* 0x0009e20000100a00 */
[-C--:B---3--:R-:W-:Y:S08]  /*26260*/  HMMA.1688.F32.TF32 R64, R228, R36.reuse, R180 ;  /* 0x00000024e440723c */ /* 0x088ff000000810b4 */
[-C--:B------:R-:W-:Y:S08]  /*26270*/  HMMA.1688.F32.TF32 R8, R216, R36.reuse, R8 ;  /* 0x00000024d808723c */ /* 0x080ff00000081008 */
[----:B----4-:R-:W-:Y:S11]  /*26280*/  HMMA.1688.F32.TF32 R56, R236, R36, R192 ;  /* 0x00000024ec38723c */ /* 0x010ff600000810c0 */
[----:B------:R-:W-:-:S02]  /*26290*/  IMAD.MOV.U32 R38, RZ, RZ, R10 ;  /* 0x000000ffff267224 */ /* 0x000fc400078e000a */
[----:B------:R-:W-:-:S06]  /*262a0*/  IMAD.MOV.U32 R39, RZ, RZ, R11 ;  /* 0x000000ffff277224 */ /* 0x000fcc00078e000b */
[----:B------:R-:W-:Y:S04]  /*262b0*/  STL.64 [R1+0x2a0], R56 ;  /* 0x0002a03801007387 */ /* 0x000fe80000100a00 */
[----:B------:R3:W-:Y:S04]  /*262c0*/  STL.64 [R1+0x2a8], R58 ;  /* 0x0002a83a01007387 */ /* 0x0007e80000100a00 */
[----:B------:R-:W-:Y:S04]  /*262d0*/  STL.64 [R1+0x270], R20 ;  /* 0x0002701401007387 */ /* 0x000fe80000100a00 */
[----:B------:R4:W-:Y:S01]  /*262e0*/  STL.64 [R1+0x278], R22 ;  /* 0x0002781601007387 */ /* 0x0009e20000100a00 */
[-C--:B---3--:R-:W-:Y:S03]  /*262f0*/  HMMA.1688.F32.TF32 R56, R224, R36.reuse, R160 ;  /* 0x00000024e038723c */ /* 0x088fe600000810a0 */
[----:B------:R-:W-:Y:S04]  /*26300*/  STL.64 [R1+0x260], R64 ;  /* 0x0002604001007387 */ /* 0x000fe80000100a00 */
[----:B------:R-:W-:Y:S01]  /*26310*/  STL.64 [R1+0x268], R66 ;  /* 0x0002684201007387 */ /* 0x000fe20000100a00 */
[----:B----4-:R-:W-:Y:S11]  /*26320*/  HMMA.1688.F32.TF32 R20, R220, R36, R140 ;  /* 0x00000024dc14723c */ /* 0x010ff6000008108c */
[----:B------:R3:W-:Y:S04]  /*26330*/  STL.64 [R1+0x240], R56 ;  /* 0x0002403801007387 */ /* 0x0007e80000100a00 */
[----:B------:R4:W-:Y:S04]  /*26340*/  STL.64 [R1+0x248], R58 ;  /* 0x0002483a01007387 */ /* 0x0009e80000100a00 */
[----:B------:R-:W-:Y:S04]  /*26350*/  STL.64 [R1+0x1d0], R20 ;  /* 0x0001d01401007387 */ /* 0x000fe80000100a00 */
[----:B------:R-:W-:Y:S04]  /*26360*/  STL.64 [R1+0x1d8], R22 ;  /* 0x0001d81601007387 */ /* 0x000fe80000100a00 */
[----:B------:R1:W-:Y:S04]  /*26370*/  STL.64 [R1+0x170], R8 ;  /* 0x0001700801007387 */ /* 0x0003e80000100a00 */
[----:B---3--:R-:W3:Y:S04]  /*26380*/  LDL.LU.64 R56, [R1+0x560] ;  /* 0x0005600001387983 */ /* 0x008ee80000300a00 */
[----:B----4-:R-:W3:Y:S01]  /*26390*/  LDL.LU.64 R58, [R1+0x568] ;  /* 0x00056800013a7983 */ /* 0x010ee20000300a00 */
[----:B-1----:R-:W-:-:S15]  /*263a0*/  HMMA.1688.F32.TF32 R8, R164, R40, R52 ;  /* 0x00000028a408723c */ /* 0x002fde0000081034 */
[----:B------:R-:W-:-:S04]  /*263b0*/  NOP ;  /* 0x0000000000007918 */ /* 0x000fc80000000000 */
[----:B------:R-:W-:Y:S04]  /*263c0*/  STL.64 [R1+0x210], R8 ;  /* 0x0002100801007387 */ /* 0x000fe80000100a00 */
[----:B------:R1:W-:Y:S04]  /*263d0*/  STL.64 [R1+0x218], R10 ;  /* 0x0002180a01007387 */ /* 0x0003e80000100a00 */
[----:B------:R-:W4:Y:S04]  /*263e0*/  LDL.LU.64 R52, [R1+0x40] ;  /* 0x0000400001347983 */ /* 0x000f280000300a00 */
[----:B------:R-:W4:Y:S01]  /*263f0*/  LDL.LU.64 R54, [R1+0x48] ;  /* 0x0000480001367983 */ /* 0x000f220000300a00 */
[-C--:B-1----:R-:W-:Y:S08]  /*26400*/  HMMA.1688.F32.TF32 R8, R240, R40.reuse, R48 ;  /* 0x00000028f008723c */ /* 0x082ff00000081030 */
[-C--:B------:R-:W-:Y:S11]  /*26410*/  HMMA.1688.F32.TF32 R64, R236, R40.reuse, R188 ;  /* 0x00000028ec40723c */ /* 0x080ff600000810bc */
[----:B------:R-:W-:Y:S04]  /*26420*/  STL.64 [R1+0x1f0], R8 ;  /* 0x0001f00801007387 */ /* 0x000fe80000100a00 */
[----:B------:R1:W-:Y:S01]  /*26430*/  STL.64 [R1+0x1f8], R10 ;  /* 0x0001f80a01007387 */ /* 0x0003e20000100a00 */
[-C--:B------:R-:W-:Y:S03]  /*26440*/  HMMA.1688.F32.TF32 R68, R228, R40.reuse, R176 ;  /* 0x00000028e444723c */ /* 0x080fe600000810b0 */
[----:B------:R-:W4:Y:S04]  /*26450*/  LDL.LU.64 R48, [R1+0x9d0] ;  /* 0x0009d00001307983 */ /* 0x000f280000300a00 */
[----:B------:R-:W4:Y:S01]  /*26460*/  LDL.LU.64 R50, [R1+0x9d8] ;  /* 0x0009d80001327983 */ /* 0x000f220000300a00 */
[-C--:B-1----:R-:W-:Y:S03]  /*26470*/  HMMA.1688.F32.TF32 R8, R232, R40.reuse, R16 ;  /* 0x00000028e808723c */ /* 0x082fe60000081010 */
[----:B------:R-:W4:Y:S04]  /*26480*/  LDL.LU.64 R20, [R1+0x630] ;  /* 0x0006300001147983 */ /* 0x000f280000300a00 */
[----:B------:R-:W-:Y:S04]  /*26490*/  STL.64 [R1+0x1a0], R64 ;  /* 0x0001a04001007387 */ /* 0x000fe80000100a00 */
[----:B------:R1:W-:Y:S01]  /*264a0*/  STL.64 [R1+0x1a8], R66 ;  /* 0x0001a84201007387 */ /* 0x0003e20000100a00 */
[-C--:B------:R-:W-:Y:S03]  /*264b0*/  HMMA.1688.F32.TF32 R16, R220, R40.reuse, R44 ;  /* 0x00000028dc10723c */ /* 0x080fe6000008102c */
[----:B------:R-:W4:Y:S05]  /*264c0*/  LDL.LU.64 R22, [R1+0x638] ;  /* 0x0006380001167983 */ /* 0x000f2a0000300a00 */
[-C--:B-1----:R-:W-:Y:S08]  /*264d0*/  HMMA.1688.F32.TF32 R64, R224, R40.reuse, R156 ;  /* 0x00000028e040723c */ /* 0x082ff0000008109c */
[----:B------:R-:W-:Y:S01]  /*264e0*/  HMMA.1688.F32.TF32 R4, R216, R40, R4 ;  /* 0x00000028d804723c */ /* 0x000fe20000081004 */
[----:B------:R1:W-:Y:S04]  /*264f0*/  STL.64 [R1+0x130], R8 ;  /* 0x0001300801007387 */ /* 0x0003e80000100a00 */
[----:B------:R1:W-:Y:S04]  /*26500*/  STL.64 [R1+0x138], R10 ;  /* 0x0001380a01007387 */ /* 0x0003e80000100a00 */
[----:B-1----:R-:W4:Y:S04]  /*26510*/  LDL.LU.64 R8, [R1+0x3f0] ;  /* 0x0003f00001087983 */ /* 0x002f280000300a00 */
[----:B------:R-:W4:Y:S04]  /*26520*/  LDL.LU.64 R10, [R1+0x3f8] ;  /* 0x0003f800010a7983 */ /* 0x000f280000300a00 */
[----:B------:R-:W-:Y:S04]  /*26530*/  STL.64 [R1+0x120], R68 ;  /* 0x0001204401007387 */ /* 0x000fe80000100a00 */
[----:B------:R-:W-:Y:S04]  /*26540*/  STL.64 [R1+0x128], R70 ;  /* 0x0001284601007387 */ /* 0x000fe80000100a00 */
[----:B------:R-:W-:Y:S04]  /*26550*/  STL.64 [R1+0x110], R64 ;  /* 0x0001104001007387 */ /* 0x000fe80000100a00 */
[----:B------:R-:W-:Y:S01]  /*26560*/  STL.64 [R1+0x118], R66 ;  /* 0x0001184201007387 */ /* 0x000fe20000100a00 */
[----:B------:R-:W-:-:S03]  /*26570*/  IMAD.MOV.U32 R37, RZ, RZ, R6 ;  /* 0x000000ffff257224 */ /* 0x000fc600078e0006 */
[----:B------:R-:W-:Y:S01]  /*26580*/  STL.64 [R1+0xd0], R16 ;  /* 0x0000d01001007387 */ /* 0x000fe20000100a00 */
[----:B------:R-:W-:-:S03]  /*26590*/  IMAD.MOV.U32 R36, RZ, RZ, R7 ;  /* 0x000000ffff247224 */ /* 0x000fc600078e0007 */
[----:B------:R-:W-:Y:S04]  /*265a0*/  STL.64 [R1+0xd8], R18 ;  /* 0x0000d81201007387 */ /* 0x000fe80000100a00 */
[----:B------:R1:W-:Y:S04]  /*265b0*/  STL.64 [R1+0xb0], R4 ;  /* 0x0000b00401007387 */ /* 0x0003e80000100a00 */
[----:B-1----:R-:W4:Y:S04]  /*265c0*/  LDL.LU.64 R4, [R1+0x30] ;  /* 0x0000300001047983 */ /* 0x002f280000300a00 */
[----:B------:R-:W4:Y:S01]  /*265d0*/  LDL.LU.64 R6, [R1+0x38] ;  /* 0x0000380001067983 */ /* 0x000f220000300a00 */
[----:B--2---:R-:W-:-:S15]  /*265e0*/  HMMA.1688.F32.TF32 R16, R164, R244, R60 ;  /* 0x000000f4a410723c */ /* 0x004fde000008103c */
[----:B------:R-:W-:-:S04]  /*265f0*/  NOP ;  /* 0x0000000000007918 */ /* 0x000fc80000000000 */
[----:B------:R-:W-:Y:S04]  /*26600*/  STL.64 [R1+0x100], R16 ;  /* 0x0001001001007387 */ /* 0x000fe80000100a00 */
[----:B------:R3:W-:Y:S01]  /*26610*/  STL.64 [R1+0x108], R18 ;  /* 0x0001081201007387 */ /* 0x0007e20000100a00 */
[-C--:B------:R-:W-:Y:S08]  /*26620*/  HMMA.1688.F32.TF32 R44, R232, R244.reuse, R12 ;  /* 0x000000f4e82c723c */ /* 0x080ff0000008100c */
[----:B------:R-:W-:-:S15]  /*26630*/  HMMA.1688.F32.TF32 R12, R224, R244, R148 ;  /* 0x000000f4e00c723c */ /* 0x000fde0000081094 */
[----:B------:R-:W-:-:S04]  /*26640*/  NOP ;  /* 0x0000000000007918 */ /* 0x000fc80000000000 */
[----:B------:R-:W-:Y:S02]  /*26650*/  IMAD.MOV.U32 R41, RZ, RZ, R14 ;  /* 0x000000ffff297224 */ /* 0x000fe400078e000e */
[----:B------:R-:W-:Y:S01]  /*26660*/  IMAD.MOV.U32 R40, RZ, RZ, R15 ;  /* 0x000000ffff287224 */ /* 0x000fe200078e000f */
[----:B---3--:R-:W-:-:S15]  /*26670*/  HMMA.1688.F32.TF32 R16, R240, R244, R56 ;  /* 0x000000f4f010723c */ /* 0x008fde0000081038 */
[----:B------:R-:W-:-:S04]  /*26680*/  NOP ;  /* 0x0000000000007918 */ /* 0x000fc80000000000 */
[----:B------:R-:W-:Y:S04]  /*26690*/  STL.64 [R1+0xf0], R16 ;  /* 0x0000f01001007387 */ /* 0x000fe80000100a00 */
[----:B------:R1:W-:Y:S01]  /*266a0*/  STL.64 [R1+0xf8], R18 ;  /* 0x0000f81201007387 */ /* 0x0003e20000100a00 */
[-C--:B----4-:R-:W-:Y:S08]  /*266b0*/  HMMA.1688.F32.TF32 R52, R236, R244.reuse, R52 ;  /* 0x000000f4ec34723c */ /* 0x090ff00000081034 */
[-C--:B-1----:R-:W-:Y:S11]  /*266c0*/  HMMA.1688.F32.TF32 R16, R228, R244.reuse, R172 ;  /* 0x000000f4e410723c */ /* 0x082ff600000810ac */
[----:B------:R-:W-:Y:S04]  /*266d0*/  STL.64 [R1+0xe0], R52 ;  /* 0x0000e03401007387 */ /* 0x000fe80000100a00 */
[----:B------:R-:W-:Y:S04]  /*266e0*/  STL.64 [R1+0xe8], R54 ;  /* 0x0000e83601007387 */ /* 0x000fe80000100a00 */
[----:B------:R-:W-:Y:S04]  /*266f0*/  STL.64 [R1+0xc0], R44 ;  /* 0x0000c02c01007387 */ /* 0x000fe80000100a00 */
[----:B------:R-:W-:Y:S04]  /*26700*/  STL.64 [R1+0xc8], R46 ;  /* 0x0000c82e01007387 */ /* 0x000fe80000100a00 */
[----:B------:R-:W-:Y:S04]  /*26710*/  STL.64 [R1+0xa0], R16 ;  /* 0x0000a01001007387 */ /* 0x000fe80000100a00 */
[----:B------:R1:W-:Y:S04]  /*26720*/  STL.64 [R1+0xa8], R18 ;  /* 0x0000a81201007387 */ /* 0x0003e80000100a00 */
[----:B------:R2:W-:Y:S01]  /*26730*/  STL.64 [R1+0x90], R12 ;  /* 0x0000900c01007387 */ /* 0x0005e20000100a00 */
[-C--:B-1----:R-:W-:Y:S08]  /*26740*/  HMMA.1688.F32.TF32 R16, R220, R244.reuse, R28 ;  /* 0x000000f4dc10723c */ /* 0x082ff0000008101c */
[----:B--2---:R-:W-:Y:S01]  /*26750*/  HMMA.1688.F32.TF32 R12, R216, R244, R136 ;  /* 0x000000f4d80c723c */ /* 0x004fe20000081088 */
[----:B------:R1:W-:Y:S04]  /*26760*/  STL [R1+0x2a6c], R40 ;  /* 0x002a6c2801007387 */ /* 0x0003e80000100800 */
[----:B------:R2:W-:Y:S06]  /*26770*/  STL [R1+0x2a68], R41 ;  /* 0x002a682901007387 */ /* 0x0005ec0000100800 */
[----:B------:R-:W-:Y:S04]  /*26780*/  STL.64 [R1+0x40], R16 ;  /* 0x0000401001007387 */ /* 0x000fe80000100a00 */
[----:B------:R-:W-:Y:S04]  /*26790*/  STL.64 [R1+0x48], R18 ;  /* 0x0000481201007387 */ /* 0x000fe80000100a00 */
[----:B-1----:R-:W-:Y:S01]  /*267a0*/  IMAD.MOV.U32 R40, RZ, RZ, R14 ;  /* 0x000000ffff287224 */ /* 0x002fe200078e000e */
[----:B------:R1:W-:Y:S01]  /*267b0*/  STL.64 [R1+0x20], R12 ;  /* 0x0000200c01007387 */ /* 0x0003e20000100a00 */
[----:B--2---:R-:W-:-:S03]  /*267c0*/  IMAD.MOV.U32 R41, RZ, RZ, R15 ;  /* 0x000000ffff297224 */ /* 0x004fc600078e000f */
[----:B------:R-:W-:Y:S01]  /*267d0*/  LDSM.16.M88.4 R16, [R33+UR15+0x3800] ;  /* 0x0038000f2110783b */ /* 0x000fe20008000200 */
[-C--:B-1----:R-:W-:Y:S03]  /*267e0*/  HMMA.1688.F32.TF32 R12, R164, R80.reuse, R48 ;  /* 0x00000050a40c723c */ /* 0x082fe60000081030 */
[----:B------:R-:W-:Y:S04]  /*267f0*/  STL.64 [R1+0x2a78], R42 ;  /* 0x002a782a01007387 */ /* 0x000fe80000100a00 */
[----:B------:R-:W-:Y:S01]  /*26800*/  STL.64 [R1+0x2a70], R40 ;  /* 0x002a702801007387 */ /* 0x000fe20000100a00 */
[----:B------:R-:W-:Y:S11]  /*26810*/  HMMA.1688.F32.TF32 R8, R236, R80, R8 ;  /* 0x00000050ec08723c */ /* 0x000ff60000081008 */
[----:B------:R-:W-:Y:S01]  /*26820*/  IMAD.MOV.U32 R245, RZ, RZ, R14 ;  /* 0x000000fffff57224 */ /* 0x000fe200078e000e */
[----:B------:R1:W-:Y:S01]  /*26830*/  STL.64 [R1+0x80], R12 ;  /* 0x0000800c01007387 */ /* 0x0003e20000100a00 */
[----:B------:R-:W-:-:S02]  /*26840*/  IMAD.MOV.U32 R244, RZ, RZ, R15 ;  /* 0x000000fffff47224 */ /* 0x000fc400078e000f */
[-C--:B-1----:R-:W-:Y:S08]  /*26850*/  HMMA.1688.F32.TF32 R12, R240, R80.reuse, R20 ;  /* 0x00000050f00c723c */ /* 0x082ff00000081014 */
[----:B------:R-:W-:Y:S01]  /*26860*/  HMMA.1688.F32.TF32 R4, R232, R80, R4 ;  /* 0x00000050e804723c */ /* 0x000fe20000081004 */
[----:B------:R1:W-:Y:S04]  /*26870*/  STL [R1+0x2a2c], R244 ;  /* 0x002a2cf401007387 */ /* 0x0003e80000100800 */
[----:B------:R2:W-:Y:S01]  /*26880*/  STL [R1+0x2a28], R245 ;  /* 0x002a28f501007387 */ /* 0x0005e20000100800 */
[----:B-1----:R-:W-:-:S05]  /*26890*/  IMAD.MOV.U32 R244, RZ, RZ, R10 ;  /* 0x000000fffff47224 */ /* 0x002fca00078e000a */
[----:B------:R-:W-:Y:S01]  /*268a0*/  STL.64 [R1+0x70], R12 ;  /* 0x0000700c01007387 */ /* 0x000fe20000100a00 */
[----:B--2---:R-:W-:-:S03]  /*268b0*/  IMAD.MOV.U32 R245, RZ, RZ, R11 ;  /* 0x000000fffff57224 */ /* 0x004fc600078e000b */
[----:B------:R-:W-:Y:S04]  /*268c0*/  STL.64 [R1+0x78], R14 ;  /* 0x0000780e01007387 */ /* 0x000fe80000100a00 */
[----:B------:R-:W-:Y:S01]  /*268d0*/  STL.64 [R1+0x60], R8 ;  /* 0x0000600801007387 */ /* 0x000fe20000100a00 */
[----:B------:R-:W-:-:S03]  /*268e0*/  IMAD.MOV.U32 R252, RZ, RZ, R5 ;  /* 0x000000fffffc7224 */ /* 0x000fc600078e0005 */
[----:B------:R-:W-:Y:S01]  /*268f0*/  STL [R1+0x2a34], R244 ;  /* 0x002a34f401007387 */ /* 0x000fe20000100800 */
[----:B------:R-:W-:Y:S02]  /*26900*/  IMAD.MOV.U32 R3, RZ, RZ, R6 ;  /* 0x000000ffff037224 */ /* 0x000fe400078e0006 */
[----:B------:R-:W-:Y:S01]  /*26910*/  IMAD.MOV.U32 R2, RZ, RZ, R7 ;  /* 0x000000ffff027224 */ /* 0x000fe200078e0007 */
[----:B------:R-:W-:Y:S04]  /*26920*/  STL [R1+0x2a30], R245 ;  /* 0x002a30f501007387 */ /* 0x000fe80000100800 */
[----:B------:R1:W-:Y:S04]  /*26930*/  STL [R1+0x50], R4 ;  /* 0x0000500401007387 */ /* 0x0003e80000100800 */
[----:B------:R-:W2:Y:S04]  /*26940*/  LDL.LU.64 R48, [R1+0xa60] ;  /* 0x000a600001307983 */ /* 0x000ea80000300a00 */
[----:B------:R-:W2:Y:S01]  /*26950*/  LDL.LU.64 R50, [R1+0xa68] ;  /* 0x000a680001327983 */ /* 0x000ea20000300a00 */
[-C--:B-1----:R-:W-:Y:S03]  /*26960*/  HMMA.1688.F32.TF32 R4, R228, R80.reuse, R168 ;  /* 0x00000050e404723c */ /* 0x082fe600000810a8 */
[----:B------:R-:W-:Y:S04]  /*26970*/  STL [R1+0x2a40], R2 ;  /* 0x002a400201007387 */ /* 0x000fe80000100800 */
[----:B------:R-:W-:Y:S04]  /*26980*/  STL [R1+0x2a3c], R3 ;  /* 0x002a3c0301007387 */ /* 0x000fe80000100800 */
[----:B------:R-:W-:Y:S04]  /*26990*/  STL [R1+0x2a38], R252 ;  /* 0x002a38fc01007387 */ /* 0x000fe80000100800 */
[----:B------:R-:W1:Y:S01]  /*269a0*/  LDSM.16.M88.4 R12, [R33+UR15+0x3000] ;  /* 0x0030000f210c783b */ /* 0x000e620008000200 */
[----:B------:R-:W-:Y:S03]  /*269b0*/  HMMA.1688.F32.TF32 R132, R220, R80, R24 ;  /* 0x00000050dc84723c */ /* 0x000fe60000081018 */
[----:B------:R-:W-:Y:S04]  /*269c0*/  LDSM.16.M88.4 R8, [R33+UR15+0x2800] ;  /* 0x0028000f2108783b */ /* 0x000fe80008000200 */
[----:B------:R3:W-:Y:S04]  /*269d0*/  STL.64 [R1+0x38], R6 ;  /* 0x0000380601007387 */ /* 0x0007e80000100a00 */
[----:B------:R-:W4:Y:S04]  /*269e0*/  LDL.LU.64 R44, [R1+0x6d0] ;  /* 0x0006d000012c7983 */ /* 0x000f280000300a00 */
[----:B------:R-:W4:Y:S04]  /*269f0*/  LDL.LU.64 R46, [R1+0x6d8] ;  /* 0x0006d800012e7983 */ /* 0x000f280000300a00 */
[----:B------:R-:W4:Y:S04]  /*26a00*/  LDL.LU.64 R40, [R1+0x5c0] ;  /* 0x0005c00001287983 */ /* 0x000f280000300a00 */
[----:B------:R-:W4:Y:S04]  /*26a10*/  LDL.LU.64 R42, [R1+0x5c8] ;  /* 0x0005c800012a7983 */ /* 0x000f280000300a00 */
[----:B------:R-:W4:Y:S04]  /*26a20*/  LDL.LU.64 R28, [R1+0x380] ;  /* 0x00038000011c7983 */ /* 0x000f280000300a00 */
[----:B------:R-:W4:Y:S04]  /*26a30*/  LDL.LU.64 R30, [R1+0x388] ;  /* 0x00038800011e7983 */ /* 0x000f280000300a00 */
[----:B------:R-:W4:Y:S04]  /*26a40*/  LDL.LU.64 R20, [R1+0x2f0] ;  /* 0x0002f00001147983 */ /* 0x000f280000300a00 */
[----:B------:R-:W4:Y:S01]  /*26a50*/  LDL.LU.64 R22, [R1+0x2f8] ;  /* 0x0002f80001167983 */ /* 0x000f220000300a00 */
[----:B------:R-:W-:-:S02]  /*26a60*/  IMAD.MOV.U32 R244, RZ, RZ, R4 ;  /* 0x000000fffff47224 */ /* 0x000fc400078e0004 */
[----:B------:R-:W-:Y:S02]  /*26a70*/  IMAD.MOV.U32 R245, RZ, RZ, R5 ;  /* 0x000000fffff57224 */ /* 0x000fe400078e0005 */
[----:B---3--:R-:W-:Y:S01]  /*26a80*/  HMMA.1688.F32.TF32 R4, R224, R80, R144 ;  /* 0x00000050e004723c */ /* 0x008fe20000081090 */
[----:B------:R-:W-:Y:S04]  /*26a90*/  STL.64 [R1+0x2a50], R246 ;  /* 0x002a50f601007387 */ /* 0x000fe80000100a00 */
[----:B------:R-:W-:-:S14]  /*26aa0*/  STL.64 [R1+0x2a48], R244 ;  /* 0x002a48f401007387 */ /* 0x000fdc0000100a00 */
[----:B------:R-:W-:Y:S01]  /*26ab0*/  IMAD.MOV.U32 R2, RZ, RZ, R5 ;  /* 0x000000ffff027224 */ /* 0x000fe200078e0005 */
[----:B------:R-:W-:Y:S01]  /*26ac0*/  STL [R1], R4 ;  /* 0x0000000401007387 */ /* 0x000fe20000100800 */
[----:B------:R-:W-:Y:S02]  /*26ad0*/  IMAD.MOV.U32 R3, RZ, RZ, R6 ;  /* 0x000000ffff037224 */ /* 0x000fe400078e0006 */
[----:B------:R-:W-:Y:S02]  /*26ae0*/  IMAD.MOV.U32 R252, RZ, RZ, R7 ;  /* 0x000000fffffc7224 */ /* 0x000fe400078e0007 */
[----:B------:R-:W2:Y:S01]  /*26af0*/  LDSM.16.M88.4 R4, [R33+UR15+0x2000] ;  /* 0x0020000f2104783b */ /* 0x000ea20008000200 */
[----:B------:R-:W-:Y:S03]  /*26b00*/  HMMA.1688.F32.TF32 R148, R216, R80, R184 ;  /* 0x00000050d894723c */ /* 0x000fe600000810b8 */
[----:B------:R-:W-:Y:S04]  /*26b10*/  STL.64 [R1+0x29d8], R134 ;  /* 0x0029d88601007387 */ /* 0x000fe80000100a00 */
[----:B------:R-:W-:Y:S04]  /*26b20*/  STL.64 [R1+0x29d0], R132 ;  /* 0x0029d08401007387 */ /* 0x000fe80000100a00 */
[----:B------:R-:W-:Y:S08]  /*26b30*/  STL.64 [R1+0x2a00], R82 ;  /* 0x002a005201007387 */ /* 0x000ff00000100a00 */
[----:B------:R-:W-:Y:S04]  /*26b40*/  STL.64 [R1+0x29e8], R150 ;  /* 0x0029e89601007387 */ /* 0x000fe80000100a00 */
[----:B------:R-:W-:Y:S04]  /*26b50*/  STL.64 [R1+0x29e0], R148 ;  /* 0x0029e09401007387 */ /* 0x000fe80000100a00 */
[----:B-1----:R-:W-:Y:S04]  /*26b60*/  STL [R1+0x29ac], R14 ;  /* 0x0029ac0e01007387 */ /* 0x002fe80000100800 */
[----:B------:R-:W-:Y:S04]  /*26b70*/  STL [R1+0x29a8], R15 ;  /* 0x0029a80f01007387 */ /* 0x000fe80000100800 */
[----:B------:R-:W-:Y:S04]  /*26b80*/  STL [R1+0x299c], R18 ;  /* 0x00299c1201007387 */ /* 0x000fe80000100800 */
[----:B------:R-:W-:Y:S01]  /*26b90*/  STL [R1+0x2998], R19 ;  /* 0x0029981301007387 */ /* 0x000fe20000100800 */
[-C--:B--2---:R-:W-:Y:S08]  /*26ba0*/  HMMA.1688.F32.TF32 R248, R164, R4.reuse, R48 ;  /* 0x00000004a4f8723c */ /* 0x084ff00000081030 */
[-C--:B----4-:R-:W-:Y:S08]  /*26bb0*/  HMMA.1688.F32.TF32 R172, R240, R4.reuse, R44 ;  /* 0x00000004f0ac723c */ /* 0x090ff0000008102c */
[-C--:B------:R-:W-:Y:S08]  /*26bc0*/  HMMA.1688.F32.TF32 R84, R236, R4.reuse, R40 ;  /* 0x00000004ec54723c */ /* 0x080ff00000081028 */
[-C--:B------:R-:W-:Y:S01]  /*26bd0*/  HMMA.1688.F32.TF32 R96, R232, R4.reuse, R28 ;  /* 0x00000004e860723c */ /* 0x080fe2000008101c */
[----:B------:R-:W-:Y:S04]  /*26be0*/  STL.64 [R1+0x29b8], R250 ;  /* 0x0029b8fa01007387 */ /* 0x000fe80000100a00 */
[----:B------:R-:W-:Y:S04]  /*26bf0*/  STL.64 [R1+0x29b0], R248 ;  /* 0x0029b0f801007387 */ /* 0x000fe80000100a00 */
[----:B------:R-:W-:Y:S04]  /*26c00*/  STL.64 [R1+0x29c8], R174 ;  /* 0x0029c8ae01007387 */ /* 0x000fe80000100a00 */
[----:B------:R-:W-:Y:S04]  /*26c10*/  STL.64 [R1+0x29c0], R172 ;  /* 0x0029c0ac01007387 */ /* 0x000fe80000100a00 */
[----:B------:R-:W-:Y:S04]  /*26c20*/  STL.64 [R1+0x29f8], R86 ;  /* 0x0029f85601007387 */ /* 0x000fe80000100a00 */
[----:B------:R-:W-:Y:S04]  /*26c30*/  STL.64 [R1+0x29f0], R84 ;  /* 0x0029f05401007387 */ /* 0x000fe80000100a00 */
[----:B------:R-:W-:Y:S04]  /*26c40*/  STL.64 [R1+0x2a10], R98 ;  /* 0x002a106201007387 */ /* 0x000fe80000100a00 */
[----:B------:R1:W-:Y:S04]  /*26c50*/  STL.64 [R1+0x2a08], R96 ;  /* 0x002a086001007387 */ /* 0x0003e80000100a00 */
[----:B------:R-:W2:Y:S04]  /*26c60*/  LDL.LU.64 R100, [R1+0xb50] ;  /* 0x000b500001647983 */ /* 0x000ea80000300a00 */
[----:B------:R-:W2:Y:S04]  /*26c70*/  LDL.LU.64 R102, [R1+0xb58] ;  /* 0x000b580001667983 */ /* 0x000ea80000300a00 */
[----:B-1----:R-:W3:Y:S04]  /*26c80*/  LDL.LU.64 R96, [R1+0x790] ;  /* 0x0007900001607983 */ /* 0x002ee80000300a00 */
[----:B------:R-:W3:Y:S04]  /*26c90*/  LDL.LU.64 R98, [R1+0x798] ;  /* 0x0007980001627983 */ /* 0x000ee80000300a00 */
[----:B------:R-:W4:Y:S04]  /*26ca0*/  LDL.LU.64 R88, [R1+0x620] ;  /* 0x0006200001587983 */ /* 0x000f280000300a00 */
        /* <DEDUP_REMOVED lines=25> */
[-C--:B------:R-:W-:Y:S03]  /*26e40*/  HMMA.1688.F32.TF32 R108, R228, R4.reuse, R20 ;  /* 0x00000004e46c723c */ /* 0x080fe60000081014 */
        /* <DEDUP_REMOVED lines=8> */
[----:B------:R-:W-:Y:S03]  /*26ed0*/  HMMA.1688.F32.TF32 R120, R224, R4, R196 ;  /* 0x00000004e078723c */ /* 0x000fe600000810c4 */
[----:B------:R-:W-:Y:S04]  /*26ee0*/  STL.64 [R1+0x2a20], R110 ;  /* 0x002a206e01007387 */ /* 0x000fe80000100a00 */
[----:B------:R-:W-:Y:S01]  /*26ef0*/  STL.64 [R1+0x2a18], R108 ;  /* 0x002a186c01007387 */ /* 0x000fe20000100a00 */
[-C--:B------:R-:W-:Y:S03]  /*26f00*/  HMMA.1688.F32.TF32 R140, R220, R8.reuse, R204 ;  /* 0x00000008dc8c723c */ /* 0x080fe600000810cc */
[----:B------:R-:W-:Y:S04]  /*26f10*/  LDS R205, [R32+UR11+0x21100] ;  /* 0x0211000b20cd7984 */ /* 0x000fe80008000800 */
[----:B------:R-:W-:Y:S01]  /*26f20*/  LDS R207, [R32+UR11+0x21900] ;  /* 0x0219000b20cf7984 */ /* 0x000fe20008000800 */
[----:B------:R-:W-:Y:S03]  /*26f30*/  HMMA.1688.F32.TF32 R156, R216, R8, R128 ;  /* 0x00000008d89c723c */ /* 0x000fe60000081080 */
[----:B------:R-:W-:Y:S04]  /*26f40*/  STL.64 [R1+0x2a60], R122 ;  /* 0x002a607a01007387 */ /* 0x000fe80000100a00 */
[----:B------:R-:W-:Y:S01]  /*26f50*/  STL.64 [R1+0x2a58], R120 ;  /* 0x002a587801007387 */ /* 0x000fe20000100a00 */
[----:B------:R-:W-:Y:S03]  /*26f60*/  HMMA.1688.F32.TF32 R136, R220, R4, R200 ;  /* 0x00000004dc88723c */ /* 0x000fe600000810c8 */
[----:B------:R-:W-:Y:S04]  /*26f70*/  LDS R201, [R32+UR11+0x21180] ;  /* 0x0211800b20c97984 */ /* 0x000fe80008000800 */
[----:B------:R-:W-:Y:S04]  /*26f80*/  LDS R203, [R32+UR11+0x21980] ;  /* 0x0219800b20cb7984 */ /* 0x000fe80008000800 */
[----:B------:R-:W-:Y:S04]  /*26f90*/  LDS R204, [R0+UR11+0x21100] ;  /* 0x0211000b00cc7984 */ /* 0x000fe80008000800 */
[----:B------:R-:W-:Y:S04]  /*26fa0*/  LDS R206, [R0+UR11+0x21900] ;  /* 0x0219000b00ce7984 */ /* 0x000fe80008000800 */
[----:B------:R-:W-:Y:S04]  /*26fb0*/  LDS R200, [R0+UR11+0x21180] ;  /* 0x0211800b00c87984 */ /* 0x000fe80008000800 */
[----:B------:R-:W-:Y:S01]  /*26fc0*/  LDS R202, [R0+UR11+0x21980] ;  /* 0x0219800b00ca7984 */ /* 0x000fe20008000800 */
[-C--:B--2---:R-:W-:Y:S08]  /*26fd0*/  HMMA.1688.F32.TF32 R168, R164, R8.reuse, R100 ;  /* 0x00000008a4a8723c */ /* 0x084ff00000081064 */
[-C--:B---3--:R-:W-:Y:S08]  /*26fe0*/  HMMA.1688.F32.TF32 R176, R240, R8.reuse, R96 ;  /* 0x00000008f0b0723c */ /* 0x088ff00000081060 */
[-C--:B----4-:R-:W-:Y:S08]  /*26ff0*/  HMMA.1688.F32.TF32 R88, R236, R8.reuse, R88 ;  /* 0x00000008ec58723c */ /* 0x090ff00000081058 */
[----:B------:R-:W-:Y:S08]  /*27000*/  HMMA.1688.F32.TF32 R100, R232, R8, R92 ;  /* 0x00000008e864723c */ /* 0x000ff0000008105c */
[----:B------:R-:W-:Y:S08]  /*27010*/  HMMA.1688.F32.TF32 R28, R164, R12, R28 ;  /* 0x0000000ca41c723c */ /* 0x000ff0000008101c */
[-C--:B------:R-:W-:Y:S08]  /*27020*/  HMMA.1688.F32.TF32 R112, R228, R8.reuse, R84 ;  /* 0x00000008e470723c */ /* 0x080ff00000081054 */
[----:B------:R-:W-:Y:S03]  /*27030*/  HMMA.1688.F32.TF32 R124, R224, R8, R80 ;  /* 0x00000008e07c723c */ /* 0x000fe60000081050 */
[----:B------:R-:W-:-:S02]  /*27040*/  IMAD.MOV.U32 R14, RZ, RZ, R28 ;  /* 0x000000ffff0e7224 */ /* 0x000fc400078e001c */
[----:B------:R-:W-:Y:S02]  /*27050*/  IMAD.MOV.U32 R15, RZ, RZ, R29 ;  /* 0x000000ffff0f7224 */ /* 0x000fe400078e001d */
[----:B------:R-:W-:Y:S01]  /*27060*/  IMAD.MOV.U32 R9, RZ, RZ, R30 ;  /* 0x000000ffff097224 */ /* 0x000fe200078e001e */
[----:B------:R-:W2:Y:S01]  /*27070*/  LDL.LU.64 R28, [R1+0x360] ;  /* 0x00036000011c7983 */ /* 0x000ea20000300a00 */
[----:B------:R-:W-:-:S03]  /*27080*/  IMAD.MOV.U32 R8, RZ, RZ, R31 ;  /* 0x000000ffff087224 */ /* 0x000fc600078e001f */
[----:B------:R-:W2:Y:S01]  /*27090*/  LDL.LU.64 R30, [R1+0x368] ;  /* 0x00036800011e7983 */ /* 0x000ea20000300a00 */
[----:B------:R-:W-:Y:S08]  /*270a0*/  HMMA.1688.F32.TF32 R160, R216, R12, R52 ;  /* 0x0000000cd8a0723c */ /* 0x000ff00000081034 */
[----:B------:R-:W-:Y:S01]  /*270b0*/  HMMA.1688.F32.TF32 R52, R164, R16, R24 ;  /* 0x00000010a434723c */ /* 0x000fe20000081018 */
[----:B------:R-:W3:Y:S04]  /*270c0*/  LDL.LU.64 R24, [R1+0x2d0] ;  /* 0x0002d00001187983 */ /* 0x000ee80000300a00 */
[----:B------:R-:W3:-:S14]  /*270d0*/  LDL.LU.64 R26, [R1+0x2d8] ;  /* 0x0002d800011a7983 */ /* 0x000edc0000300a00 */
[----:B------:R-:W-:Y:S04]  /*270e0*/  STL.64 [R1+0x320], R52 ;  /* 0x0003203401007387 */ /* 0x000fe80000100a00 */
[----:B------:R1:W-:Y:S02]  /*270f0*/  STL.64 [R1+0x328], R54 ;  /* 0x0003283601007387 */ /* 0x0003e40000100a00 */
[-C--:B-1----:R-:W-:Y:S02]  /*27100*/  HMMA.1688.F32.TF32 R52, R240, R16.reuse, R20 ;  /* 0x00000010f034723c */ /* 0x082fe40000081014 */
[----:B------:R-:W4:Y:S04]  /*27110*/  LDL.LU.64 R20, [R1+0x150] ;  /* 0x0001500001147983 */ /* 0x000f280000300a00 */
[----:B------:R-:W4:Y:S02]  /*27120*/  LDL.LU.64 R22, [R1+0x158] ;  /* 0x0001580001167983 */ /* 0x000f240000300a00 */
[-C--:B------:R-:W-:Y:S08]  /*27130*/  HMMA.1688.F32.TF32 R48, R236, R16.reuse, R48 ;  /* 0x00000010ec30723c */ /* 0x080ff00000081030 */
[-C--:B------:R-:W-:Y:S08]  /*27140*/  HMMA.1688.F32.TF32 R44, R232, R16.reuse, R44 ;  /* 0x00000010e82c723c */ /* 0x080ff0000008102c */
[----:B------:R-:W-:Y:S01]  /*27150*/  HMMA.1688.F32.TF32 R40, R228, R16, R40 ;  /* 0x00000010e428723c */ /* 0x000fe20000081028 */
[----:B------:R-:W-:Y:S04]  /*27160*/  STL.64 [R1+0x310], R52 ;  /* 0x0003103401007387 */ /* 0x000fe80000100a00 */
[----:B------:R-:W-:Y:S04]  /*27170*/  STL.64 [R1+0x318], R54 ;  /* 0x0003183601007387 */ /* 0x000fe80000100a00 */
[----:B------:R-:W-:Y:S04]  /*27180*/  STL.64 [R1+0x300], R48 ;  /* 0x0003003001007387 */ /* 0x000fe80000100a00 */
[----:B------:R-:W-:Y:S04]  /*27190*/  STL.64 [R1+0x308], R50 ;  /* 0x0003083201007387 */ /* 0x000fe80000100a00 */
[----:B------:R-:W-:Y:S02]  /*271a0*/  STL.64 [R1+0x2f0], R44 ;  /* 0x0002f02c01007387 */ /* 0x000fe40000100a00 */
[----:B------:R-:W-:-:S02]  /*271b0*/  IMAD.MOV.U32 R18, RZ, RZ, R42 ;  /* 0x000000ffff127224 */ /* 0x000fc400078e002a */
[----:B------:R-:W-:Y:S01]  /*271c0*/  STL.64 [R1+0x2f8], R46 ;  /* 0x0002f82e01007387 */ /* 0x000fe20000100a00 */
[----:B------:R-:W-:-:S03]  /*271d0*/  IMAD.MOV.U32 R19, RZ, RZ, R43 ;  /* 0x000000ffff137224 */ /* 0x000fc600078e002b */
[----:B------:R1:W-:Y:S04]  /*271e0*/  STL.64 [R1+0x2e0], R40 ;  /* 0x0002e02801007387 */ /* 0x0003e80000100a00 */
[----:B-1----:R-:W4:Y:S04]  /*271f0*/  LDL.LU.64 R40, [R1+0xcd0] ;  /* 0x000cd00001287983 */ /* 0x002f280000300a00 */
[----:B------:R-:W4:Y:S01]  /*27200*/  LDL.LU.64 R42, [R1+0xcd8] ;  /* 0x000cd800012a7983 */ /* 0x000f220000300a00 */
[-C--:B------:R-:W-:Y:S03]  /*27210*/  HMMA.1688.F32.TF32 R128, R224, R12.reuse, R60 ;  /* 0x0000000ce080723c */ /* 0x080fe6000008103c */
[----:B------:R-:W4:Y:S04]  /*27220*/  LDL.LU.64 R60, [R1+0xa50] ;  /* 0x000a5000013c7983 */ /* 0x000f280000300a00 */
[----:B------:R-:W4:Y:S01]  /*27230*/  LDL.LU.64 R62, [R1+0xa58] ;  /* 0x000a5800013e7983 */ /* 0x000f220000300a00 */
[-C--:B------:R-:W-:Y:S03]  /*27240*/  HMMA.1688.F32.TF32 R144, R220, R12.reuse, R56 ;  /* 0x0000000cdc90723c */ /* 0x080fe60000081038 */
[----:B------:R-:W4:Y:S04]  /*27250*/  LDL.LU.64 R56, [R1+0x7b0] ;  /* 0x0007b00001387983 */ /* 0x000f280000300a00 */
[----:B------:R-:W4:Y:S04]  /*27260*/  LDL.LU.64 R58, [R1+0x7b8] ;  /* 0x0007b800013a7983 */ /* 0x000f280000300a00 */
[----:B------:R1:W-:Y:S04]  /*27270*/  STL [R1+0x29a4], R19 ;  /* 0x0029a41301007387 */ /* 0x0003e80000100800 */
[----:B------:R1:W-:Y:S04]  /*27280*/  STL [R1+0x29a0], R18 ;  /* 0x0029a01201007387 */ /* 0x0003e80000100800 */
[----:B------:R-:W4:Y:S04]  /*27290*/  LDL.LU.64 R52, [R1+0x680] ;  /* 0x0006800001347983 */ /* 0x000f280000300a00 */
[----:B------:R-:W4:Y:S01]  /*272a0*/  LDL.LU.64 R54, [R1+0x688] ;  /* 0x0006880001367983 */ /* 0x000f220000300a00 */
[-C--:B------:R-:W-:Y:S03]  /*272b0*/  HMMA.1688.F32.TF32 R180, R240, R12.reuse, R76 ;  /* 0x0000000cf0b4723c */ /* 0x080fe6000008104c */
[----:B------:R-:W-:Y:S05]  /*272c0*/  LDSM.16.M88.4 R76, [R33+UR15+0x5800] ;  /* 0x0058000f214c783b */ /* 0x000fea0008000200 */
[----:B------:R-:W-:Y:S08]  /*272d0*/  HMMA.1688.F32.TF32 R116, R228, R12, R64 ;  /* 0x0000000ce474723c */ /* 0x000ff00000081040 */
[----:B--2---:R-:W-:-:S15]  /*272e0*/  HMMA.1688.F32.TF32 R28, R224, R16, R28 ;  /* 0x00000010e01c723c */ /* 0x004fde000008101c */
[----:B------:R-:W-:-:S04]  /*272f0*/  NOP ;  /* 0x0000000000007918 */ /* 0x000fc80000000000 */
[----:B------:R-:W-:Y:S04]  /*27300*/  STL.64 [R1+0x280], R28 ;  /* 0x0002801c01007387 */ /* 0x000fe80000100a00 */
[----:B------:R-:W-:Y:S04]  /*27310*/  STL.64 [R1+0x288], R30 ;  /* 0x0002881e01007387 */ /* 0x000fe80000100a00 */
[----:B------:R-:W2:Y:S04]  /*27320*/  LDL.LU.64 R48, [R1+0x5b0] ;  /* 0x0005b00001307983 */ /* 0x000ea80000300a00 */
[----:B------:R-:W2:Y:S04]  /*27330*/  LDL.LU.64 R50, [R1+0x5b8] ;  /* 0x0005b80001327983 */ /* 0x000ea80000300a00 */
[----:B------:R-:W-:Y:S01]  /*27340*/  LDSM.16.M88.4 R28, [R33+UR15+0x5000] ;  /* 0x0050000f211c783b */ /* 0x000fe20008000200 */
[----:B---3--:R-:W-:-:S15]  /*27350*/  HMMA.1688.F32.TF32 R24, R220, R16, R24 ;  /* 0x00000010dc18723c */ /* 0x008fde0000081018 */
[----:B------:R-:W-:-:S04]  /*27360*/  NOP ;  /* 0x0000000000007918 */ /* 0x000fc80000000000 */
[----:B------:R-:W-:Y:S04]  /*27370*/  STL.64 [R1+0x160], R24 ;  /* 0x0001601801007387 */ /* 0x000fe80000100a00 */
[----:B------:R-:W3:Y:S01]  /*27380*/  LDL.LU.64 R44, [R1+0x3d0] ;  /* 0x0003d000012c7983 */ /* 0x000ee20000300a00 */
[----:B----4-:R-:W-:Y:S03]  /*27390*/  HMMA.1688.F32.TF32 R20, R216, R16, R20 ;  /* 0x00000010d814723c */ /* 0x010fe60000081014 */
[----:B------:R-:W3:Y:S01]  /*273a0*/  LDL.LU.64 R46, [R1+0x3d8] ;  /* 0x0003d800012e7983 */ /* 0x000ee20000300a00 */
[----:B-1----:R-:W-:Y:S02]  /*273b0*/  IMAD.MOV.U32 R19, RZ, RZ, R26 ;  /* 0x000000ffff137224 */ /* 0x002fe400078e001a */
[----:B------:R-:W-:-:S02]  /*273c0*/  IMAD.MOV.U32 R18, RZ, RZ, R27 ;  /* 0x000000ffff127224 */ /* 0x000fc400078e001b */
[----:B------:R-:W-:Y:S11]  /*273d0*/  LDSM.16.M88.4 R24, [R33+UR15+0x4800] ;  /* 0x0048000f2118783b */ /* 0x000ff60008000200 */
[----:B------:R-:W-:Y:S01]  /*273e0*/  IMAD.MOV.U32 R17, RZ, RZ, R22 ;  /* 0x000000ffff117224 */ /* 0x000fe200078e0016 */
[----:B------:R-:W-:Y:S01]  /*273f0*/  STL.64 [R1+0x150], R20 ;  /* 0x0001501401007387 */ /* 0x000fe20000100a00 */
[----:B------:R-:W-:-:S03]  /*27400*/  IMAD.MOV.U32 R16, RZ, RZ, R23 ;  /* 0x000000ffff107224 */ /* 0x000fc600078e0017 */
[----:B------:R-:W1:Y:S04]  /*27410*/  LDSM.16.M88.4 R20, [R33+UR15+0x4000] ;  /* 0x0040000f2114783b */ /* 0x000e680008000200 */
[----:B-1----:R-:W-:Y:S04]  /*27420*/  STL [R1+0x298c], R22 ;  /* 0x00298c1601007387 */ /* 0x002fe80000100800 */
[----:B------:R-:W-:Y:S04]  /*27430*/  STL [R1+0x2988], R23 ;  /* 0x0029881701007387 */ /* 0x000fe80000100800 */
[----:B------:R-:W-:Y:S04]  /*27440*/  STL [R1+0x2954], R26 ;  /* 0x0029541a01007387 */ /* 0x000fe80000100800 */
[----:B------:R-:W-:Y:S01]  /*27450*/  STL [R1+0x2950], R27 ;  /* 0x0029501b01007387 */ /* 0x000fe20000100800 */
[-C--:B------:R-:W-:Y:S03]  /*27460*/  HMMA.1688.F32.TF32 R64, R164, R20.reuse, R40 ;  /* 0x00000014a440723c */ /* 0x080fe60000081028 */
[----:B------:R-:W-:Y:S04]  /*27470*/  STL [R1+0x294c], R30 ;  /* 0x00294c1e01007387 */ /* 0x000fe80000100800 */
[----:B------:R-:W-:Y:S04]  /*27480*/  STL [R1+0x2948], R31 ;  /* 0x0029481f01007387 */ /* 0x000fe80000100800 */
[----:B------:R-:W-:Y:S04]  /*27490*/  STL [R1+0x28e0], R78 ;  /* 0x0028e04e01007387 */ /* 0x000fe80000100800 */
[----:B------:R-:W-:Y:S04]  /*274a0*/  STL [R1+0x28b8], R79 ;  /* 0x0028b84f01007387 */ /* 0x000fe80000100800 */
[----:B------:R-:W4:Y:S04]  /*274b0*/  LDL.LU.64 R40, [R1+0x3b0] ;  /* 0x0003b00001287983 */ /* 0x000f280000300a00 */
[----:B------:R-:W4:Y:S01]  /*274c0*/  LDL.LU.64 R42, [R1+0x3b8] ;  /* 0x0003b800012a7983 */ /* 0x000f220000300a00 */
[-C--:B------:R-:W-:Y:S08]  /*274d0*/  HMMA.1688.F32.TF32 R60, R240, R20.reuse, R60 ;  /* 0x00000014f03c723c */ /* 0x080ff0000008103c */
[-C--:B------:R-:W-:Y:S01]  /*274e0*/  HMMA.1688.F32.TF32 R56, R236, R20.reuse, R56 ;  /* 0x00000014ec38723c */ /* 0x080fe20000081038 */
[----:B------:R1:W-:Y:S04]  /*274f0*/  STL.64 [R1+0x380], R64 ;  /* 0x0003804001007387 */ /* 0x0003e80000100a00 */
[----:B------:R1:W-:Y:S03]  /*27500*/  STL.64 [R1+0x388], R66 ;  /* 0x0003884201007387 */ /* 0x0003e60000100a00 */
[----:B------:R-:W-:Y:S03]  /*27510*/  HMMA.1688.F32.TF32 R52, R232, R20, R52 ;  /* 0x00000014e834723c */ /* 0x000fe60000081034 */
[----:B------:R-:W-:Y:S04]  /*27520*/  STL.64 [R1+0x370], R60 ;  /* 0x0003703c01007387 */ /* 0x000fe80000100a00 */
[----:B------:R-:W-:Y:S04]  /*27530*/  STL.64 [R1+0x378], R62 ;  /* 0x0003783e01007387 */ /* 0x000fe80000100a00 */
[----:B------:R-:W4:Y:S04]  /*27540*/  LDL.LU.64 R80, [R1+0x250] ;  /* 0x0002500001507983 */ /* 0x000f280000300a00 */
[----:B------:R-:W-:Y:S04]  /*27550*/  STL.64 [R1+0x360], R56 ;  /* 0x0003603801007387 */ /* 0x000fe80000100a00 */
[----:B------:R-:W-:Y:S04]  /*27560*/  STL.64 [R1+0x368], R58 ;  /* 0x0003683a01007387 */ /* 0x000fe80000100a00 */
[----:B------:R-:W4:Y:S01]  /*27570*/  LDL.LU.64 R82, [R1+0x258] ;  /* 0x0002580001527983 */ /* 0x000f220000300a00 */
[-C--:B------:R-:W-:Y:S03]  /*27580*/  HMMA.1688.F32.TF32 R92, R236, R12.reuse, R72 ;  /* 0x0000000cec5c723c */ /* 0x080fe60000081048 */
[----:B------:R-:W-:Y:S04]  /*27590*/  STL.64 [R1+0x350], R52 ;  /* 0x0003503401007387 */ /* 0x000fe80000100a00 */
[----:B------:R-:W-:Y:S01]  /*275a0*/  STL.64 [R1+0x358], R54 ;  /* 0x0003583601007387 */ /* 0x000fe20000100a00 */
[----:B------:R-:W-:Y:S03]  /*275b0*/  HMMA.1688.F32.TF32 R104, R232, R12, R68 ;  /* 0x0000000ce868723c */ /* 0x000fe60000081044 */
[----:B------:R-:W4:Y:S04]  /*275c0*/  LDL.LU.64 R72, [R1+0xd40] ;  /* 0x000d400001487983 */ /* 0x000f280000300a00 */
[----:B------:R-:W4:Y:S04]  /*275d0*/  LDL.LU.64 R74, [R1+0xd48] ;  /* 0x000d4800014a7983 */ /* 0x000f280000300a00 */
[----:B------:R-:W4:Y:S04]  /*275e0*/  LDL.LU.64 R68, [R1+0xb40] ;  /* 0x000b400001447983 */ /* 0x000f280000300a00 */
[----:B------:R-:W4:Y:S01]  /*275f0*/  LDL.LU.64 R70, [R1+0xb48] ;  /* 0x000b480001467983 */ /* 0x000f220000300a00 */
[----:B--2---:R-:W-:-:S15]  /*27600*/  HMMA.1688.F32.TF32 R48, R228, R20, R48 ;  /* 0x00000014e430723c */ /* 0x004fde0000081030 */
[----:B------:R-:W-:-:S04]  /*27610*/  NOP ;  /* 0x0000000000007918 */ /* 0x000fc80000000000 */
[----:B------:R-:W-:Y:S04]  /*27620*/  STL.64 [R1+0x340], R48 ;  /* 0x0003403001007387 */ /* 0x000fe80000100a00 */
[----:B------:R-:W-:Y:S04]  /*27630*/  STL.64 [R1+0x348], R50 ;  /* 0x0003483201007387 */ /* 0x000fe80000100a00 */
[----:B-1----:R-:W2:Y:S04]  /*27640*/  LDL.LU.64 R64, [R1+0x810] ;  /* 0x0008100001407983 */ /* 0x002ea80000300a00 */
[----:B------:R-:W2:Y:S01]  /*27650*/  LDL.LU.64 R66, [R1+0x818] ;  /* 0x0008180001427983 */ /* 0x000ea20000300a00 */
[----:B---3--:R-:W-:-:S15]  /*27660*/  HMMA.1688.F32.TF32 R44, R224, R20, R44 ;  /* 0x00000014e02c723c */ /* 0x008fde000008102c */
[----:B------:R-:W-:-:S04]  /*27670*/  NOP ;  /* 0x0000000000007918 */ /* 0x000fc80000000000 */
[----:B------:R-:W-:Y:S02]  /*27680*/  IMAD.MOV.U32 R23, RZ, RZ, R46 ;  /* 0x000000ffff177224 */ /* 0x000fe400078e002e */
[----:B------:R-:W-:Y:S01]  /*27690*/  IMAD.MOV.U32 R22, RZ, RZ, R45 ;  /* 0x000000ffff167224 */ /* 0x000fe200078e002d */
[----:B------:R-:W-:Y:S04]  /*276a0*/  STL [R1+0x330], R44 ;  /* 0x0003302c01007387 */ /* 0x000fe80000100800 */
[----:B------:R4:W-:Y:S04]  /*276b0*/  STL [R1+0x33c], R47 ;  /* 0x00033c2f01007387 */ /* 0x0009e80000100800 */
[----:B------:R1:W-:Y:S04]  /*276c0*/  STL [R1+0x2994], R23 ;  /* 0x0029941701007387 */ /* 0x0003e80000100800 */
[----:B------:R-:W-:Y:S04]  /*276d0*/  STL [R1+0x2990], R22 ;  /* 0x0029901601007387 */ /* 0x000fe80000100800 */
[----:B------:R-:W3:Y:S01]  /*276e0*/  LDL R79, [R1+0xa80] ;  /* 0x000a8000014f7983 */ /* 0x000ee20000100800 */
[----:B----4-:R-:W-:Y:S03]  /*276f0*/  HMMA.1688.F32.TF32 R44, R220, R20, R40 ;  /* 0x00000014dc2c723c */ /* 0x010fe60000081028 */
[----:B------:R-:W4:Y:S04]  /*27700*/  LDL.LU.64 R40, [R1+0x700] ;  /* 0x0007000001287983 */ /* 0x000f280000300a00 */
[----:B------:R-:W4:-:S12]  /*27710*/  LDL.LU.64 R42, [R1+0x708] ;  /* 0x00070800012a7983 */ /* 0x000f180000300a00 */
[----:B------:R1:W-:Y:S04]  /*27720*/  STL.64 [R1+0x2d0], R44 ;  /* 0x0002d02c01007387 */ /* 0x0003e80000100a00 */
[----:B------:R1:W-:Y:S04]  /*27730*/  STL.64 [R1+0x2d8], R46 ;  /* 0x0002d82e01007387 */ /* 0x0003e80000100a00 */
[----:B------:R-:W3:Y:S04]  /*27740*/  LDL.LU.64 R60, [R1+0x600] ;  /* 0x00060000013c7983 */ /* 0x000ee80000300a00 */
[----:B------:R-:W3:Y:S04]  /*27750*/  LDL.LU.64 R62, [R1+0x608] ;  /* 0x00060800013e7983 */ /* 0x000ee80000300a00 */
[----:B------:R-:W3:Y:S04]  /*27760*/  LDL.LU.64 R56, [R1+0x460] ;  /* 0x0004600001387983 */ /* 0x000ee80000300a00 */
[----:B------:R-:W3:Y:S01]  /*27770*/  LDL.LU.64 R58, [R1+0x468] ;  /* 0x00046800013a7983 */ /* 0x000ee20000300a00 */
[----:B------:R-:W-:Y:S03]  /*27780*/  HMMA.1688.F32.TF32 R80, R216, R20, R80 ;  /* 0x00000014d850723c */ /* 0x000fe60000081050 */
[----:B------:R-:W3:Y:S04]  /*27790*/  LDL.LU.64 R52, [R1+0x400] ;  /* 0x0004000001347983 */ /* 0x000ee80000300a00 */
[----:B------:R-:W3:Y:S04]  /*277a0*/  LDL.LU.64 R54, [R1+0x408] ;  /* 0x0004080001367983 */ /* 0x000ee80000300a00 */
[----:B------:R-:W3:Y:S04]  /*277b0*/  LDL.LU.64 R48, [R1+0x200] ;  /* 0x0002000001307983 */ /* 0x000ee80000300a00 */
[----:B------:R-:W3:Y:S04]  /*277c0*/  LDL.LU.64 R50, [R1+0x208] ;  /* 0x0002080001327983 */ /* 0x000ee80000300a00 */
[----:B-1----:R-:W-:Y:S01]  /*277d0*/  IMAD.MOV.U32 R23, RZ, RZ, R80 ;  /* 0x000000ffff177224 */ /* 0x002fe200078e0050 */
[----:B------:R-:W3:Y:S01]  /*277e0*/  LDL.LU.64 R44, [R1+0xe00] ;  /* 0x000e0000012c7983 */ /* 0x000ee20000300a00 */
[----:B------:R-:W-:-:S02]  /*277f0*/  IMAD.MOV.U32 R22, RZ, RZ, R81 ;  /* 0x000000ffff167224 */ /* 0x000fc400078e0051 */
[----:B------:R-:W-:Y:S01]  /*27800*/  IMAD.MOV.U32 R21, RZ, RZ, R82 ;  /* 0x000000ffff157224 */ /* 0x000fe200078e0052 */
[----:B------:R-:W3:Y:S01]  /*27810*/  LDL.LU.64 R46, [R1+0xe08] ;  /* 0x000e0800012e7983 */ /* 0x000ee20000300a00 */
[----:B------:R-:W-:Y:S02]  /*27820*/  IMAD.MOV.U32 R20, RZ, RZ, R83 ;  /* 0x000000ffff147224 */ /* 0x000fe400078e0053 */
[-C--:B------:R-:W-:Y:S08]  /*27830*/  HMMA.1688.F32.TF32 R80, R164, R24.reuse, R72 ;  /* 0x00000018a450723c */ /* 0x080ff00000081048 */
[-C--:B------:R-:W-:Y:S11]  /*27840*/  HMMA.1688.F32.TF32 R72, R240, R24.reuse, R68 ;  /* 0x00000018f048723c */ /* 0x080ff60000081044 */
[----:B------:R-:W-:Y:S04]  /*27850*/  STL.64 [R1+0x3f0], R80 ;  /* 0x0003f05001007387 */ /* 0x000fe80000100a00 */
[----:B------:R-:W-:Y:S04]  /*27860*/  STL.64 [R1+0x3f8], R82 ;  /* 0x0003f85201007387 */ /* 0x000fe80000100a00 */
[----:B------:R-:W-:Y:S04]  /*27870*/  STL.64 [R1+0x3e0], R72 ;  /* 0x0003e04801007387 */ /* 0x000fe80000100a00 */
[----:B------:R-:W-:Y:S01]  /*27880*/  STL.64 [R1+0x3e8], R74 ;  /* 0x0003e84a01007387 */ /* 0x000fe20000100a00 */
[-C--:B--2---:R-:W-:Y:S08]  /*27890*/  HMMA.1688.F32.TF32 R68, R236, R24.reuse, R64 ;  /* 0x00000018ec44723c */ /* 0x084ff00000081040 */
[-C--:B----4-:R-:W-:Y:S01]  /*278a0*/  HMMA.1688.F32.TF32 R64, R232, R24.reuse, R40 ;  /* 0x00000018e840723c */ /* 0x090fe20000081028 */
[----:B------:R-:W2:Y:S10]  /*278b0*/  LDL.LU.64 R40, [R1+0xb60] ;  /* 0x000b600001287983 */ /* 0x000eb40000300a00 */
[----:B------:R-:W-:Y:S04]  /*278c0*/  STL.64 [R1+0x3d0], R68 ;  /* 0x0003d04401007387 */ /* 0x000fe80000100a00 */
[----:B------:R-:W-:Y:S04]  /*278d0*/  STL.64 [R1+0x3d8], R70 ;  /* 0x0003d84601007387 */ /* 0x000fe80000100a00 */
[----:B------:R-:W2:Y:S01]  /*278e0*/  LDL.LU.64 R42, [R1+0xb68] ;  /* 0x000b6800012a7983 */ /* 0x000ea20000300a00 */
[-C--:B---3--:R-:W-:Y:S08]  /*278f0*/  HMMA.1688.F32.TF32 R60, R228, R24.reuse, R60 ;  /* 0x00000018e43c723c */ /* 0x088ff0000008103c */
        /* <DEDUP_REMOVED lines=8> */
[----:B------:R-:W-:Y:S01]  /*27980*/  IMAD.MOV.U32 R26, RZ, RZ, R54 ;  /* 0x000000ffff1a7224 */ /* 0x000fe200078e0036 */
[----:B------:R-:W-:Y:S04]  /*27990*/  STL.64 [R1+0x3a8], R58 ;  /* 0x0003a83a01007387 */ /* 0x000fe80000100a00 */
[----:B------:R-:W-:Y:S01]  /*279a0*/  STL.64 [R1+0x390], R52 ;  /* 0x0003903401007387 */ /* 0x000fe20000100a00 */
[----:B------:R-:W-:Y:S03]  /*279b0*/  HMMA.1688.F32.TF32 R44, R164, R28, R44 ;  /* 0x0000001ca42c723c */ /* 0x000fe6000008102c */
[----:B------:R-:W-:Y:S04]  /*279c0*/  STL [R1+0x295c], R27 ;  /* 0x00295c1b01007387 */ /* 0x000fe80000100800 */
[----:B------:R1:W-:Y:S02]  /*279d0*/  STL [R1+0x2958], R26 ;  /* 0x0029581a01007387 */ /* 0x0003e40000100800 */
[----:B-1----:R-:W-:Y:S10]  /*279e0*/  HMMA.1688.F32.TF32 R24, R216, R24, R48 ;  /* 0x00000018d818723c */ /* 0x002ff40000081030 */
[----:B------:R-:W-:-:S02]  /*279f0*/  IMAD.MOV.U32 R31, RZ, RZ, R45 ;  /* 0x000000ffff1f7224 */ /* 0x000fc400078e002d */
[----:B------:R-:W-:-:S07]  /*27a00*/  IMAD.MOV.U32 R30, RZ, RZ, R44 ;  /* 0x000000ffff1e7224 */ /* 0x000fce00078e002c */
[----:B------:R1:W-:Y:S04]  /*27a10*/  STL.64 [R1+0x200], R24 ;  /* 0x0002001801007387 */ /* 0x0003e80000100a00 */
[----:B------:R3:W-:Y:S04]  /*27a20*/  STL.64 [R1+0x208], R26 ;  /* 0x0002081a01007387 */ /* 0x0007e80000100a00 */
[----:B------:R-:W4:Y:S01]  /*27a30*/  LDL.LU.64 R96, [R1+0x980] ;  /* 0x0009800001607983 */ /* 0x000f220000300a00 */
[----:B-1----:R-:W-:-:S03]  /*27a40*/  IMAD.MOV.U32 R24, RZ, RZ, R47 ;  /* 0x000000ffff187224 */ /* 0x002fc600078e002f */
[----:B------:R-:W4:Y:S01]  /*27a50*/  LDL.LU.64 R98, [R1+0x988] ;  /* 0x0009880001627983 */ /* 0x000f220000300a00 */
[----:B------:R-:W-:-:S03]  /*27a60*/  IMAD.MOV.U32 R25, RZ, RZ, R46 ;  /* 0x000000ffff197224 */ /* 0x000fc600078e002e */
[----:B------:R-:W-:Y:S04]  /*27a70*/  STL [R1+0x296c], R24 ;  /* 0x00296c1801007387 */ /* 0x000fe80000100800 */
[----:B------:R-:W-:Y:S04]  /*27a80*/  STL [R1+0x2968], R25 ;  /* 0x0029681901007387 */ /* 0x000fe80000100800 */
[----:B------:R-:W-:Y:S04]  /*27a90*/  STL [R1+0x2964], R31 ;  /* 0x0029641f01007387 */ /* 0x000fe80000100800 */
[----:B------:R-:W-:Y:S01]  /*27aa0*/  STL [R1+0x2960], R30 ;  /* 0x0029601e01007387 */ /* 0x000fe20000100800 */
[----:B--2---:R-:W-:-:S15]  /*27ab0*/  HMMA.1688.F32.TF32 R40, R240, R28, R40 ;  /* 0x0000001cf028723c */ /* 0x004fde0000081028 */
[----:B------:R-:W-:-:S04]  /*27ac0*/  NOP ;  /* 0x0000000000007918 */ /* 0x000fc80000000000 */
[----:B------:R1:W-:Y:S04]  /*27ad0*/  STL.64 [R1+0x460], R40 ;  /* 0x0004602801007387 */ /* 0x0003e80000100a00 */
[----:B------:R-:W2:Y:S04]  /*27ae0*/  LDL.LU.64 R44, [R1+0x770] ;  /* 0x00077000012c7983 */ /* 0x000ea80000300a00 */
        /* <DEDUP_REMOVED lines=12> */
[----:B------:R-:W2:Y:S01]  /*27bb0*/  LDL.LU.64 R62, [R1+0xc38] ;  /* 0x000c3800013e7983 */ /* 0x000ea20000300a00 */
[----:B---3--:R-:W-:-:S02]  /*27bc0*/  IMAD.MOV.U32 R27, RZ, RZ, R42 ;  /* 0x000000ffff1b7224 */ /* 0x008fc400078e002a */
[----:B------:R-:W-:Y:S01]  /*27bd0*/  IMAD.MOV.U32 R26, RZ, RZ, R43 ;  /* 0x000000ffff1a7224 */ /* 0x000fe200078e002b */
[----:B-1----:R-:W3:Y:S04]  /*27be0*/  LDL.LU.64 R40, [R1+0x9b0] ;  /* 0x0009b00001287983 */ /* 0x002ee80000300a00 */
[----:B------:R-:W3:Y:S04]  /*27bf0*/  LDL.LU.64 R42, [R1+0x9b8] ;  /* 0x0009b800012a7983 */ /* 0x000ee80000300a00 */
[----:B------:R-:W3:Y:S04]  /*27c00*/  LDL.LU.64 R56, [R1+0x7e0] ;  /* 0x0007e00001387983 */ /* 0x000ee80000300a00 */
[----:B------:R-:W3:Y:S04]  /*27c10*/  LDL.LU.64 R58, [R1+0x7e8] ;  /* 0x0007e800013a7983 */ /* 0x000ee80000300a00 */
[----:B------:R-:W3:Y:S04]  /*27c20*/  LDL.LU.64 R52, [R1+0x6e0] ;  /* 0x0006e00001347983 */ /* 0x000ee80000300a00 */
[----:B------:R-:W3:Y:S04]  /*27c30*/  LDL.LU.64 R54, [R1+0x6e8] ;  /* 0x0006e80001367983 */ /* 0x000ee80000300a00 */
[----:B------:R-:W3:Y:S01]  /*27c40*/  LDL.LU.64 R48, [R1+0x5e0] ;  /* 0x0005e00001307983 */ /* 0x000ee20000300a00 */
[----:B----4-:R-:W-:Y:S03]  /*27c50*/  HMMA.1688.F32.TF32 R96, R236, R28, R96 ;  /* 0x0000001cec60723c */ /* 0x010fe60000081060 */
[----:B------:R-:W4:Y:S04]  /*27c60*/  LDL.LU.64 R50, [R1+0x5e8] ;  /* 0x0005e80001327983 */ /* 0x000f280000300a00 */
[----:B------:R1:W-:Y:S04]  /*27c70*/  STL [R1+0x2974], R26 ;  /* 0x0029741a01007387 */ /* 0x0003e80000100800 */
[----:B------:R1:W-:Y:S08]  /*27c80*/  STL [R1+0x2970], R27 ;  /* 0x0029701b01007387 */ /* 0x0003f00000100800 */
[----:B------:R-:W-:-:S02]  /*27c90*/  IMAD.MOV.U32 R30, RZ, RZ, R99 ;  /* 0x000000ffff1e7224 */ /* 0x000fc400078e0063 */
[----:B------:R-:W-:Y:S02]  /*27ca0*/  IMAD.MOV.U32 R31, RZ, RZ, R98 ;  /* 0x000000ffff1f7224 */ /* 0x000fe400078e0062 */
[----:B------:R-:W-:Y:S02]  /*27cb0*/  IMAD.MOV.U32 R24, RZ, RZ, R96 ;  /* 0x000000ffff187224 */ /* 0x000fe400078e0060 */
[----:B------:R-:W-:Y:S01]  /*27cc0*/  IMAD.MOV.U32 R25, RZ, RZ, R97 ;  /* 0x000000ffff197224 */ /* 0x000fe200078e0061 */
[----:B------:R-:W-:Y:S04]  /*27cd0*/  STL [R1+0x2984], R30 ;  /* 0x0029841e01007387 */ /* 0x000fe80000100800 */
[----:B------:R-:W-:Y:S04]  /*27ce0*/  STL [R1+0x2980], R31 ;  /* 0x0029801f01007387 */ /* 0x000fe80000100800 */
[----:B------:R-:W-:Y:S04]  /*27cf0*/  STL [R1+0x297c], R24 ;  /* 0x00297c1801007387 */ /* 0x000fe80000100800 */
[----:B------:R-:W-:Y:S01]  /*27d00*/  STL [R1+0x2978], R25 ;  /* 0x0029781901007387 */ /* 0x000fe20000100800 */
[----:B--2---:R-:W-:-:S15]  /*27d10*/  HMMA.1688.F32.TF32 R44, R232, R28, R44 ;  /* 0x0000001ce82c723c */ /* 0x004fde000008102c */
[----:B------:R-:W-:-:S04]  /*27d20*/  NOP ;  /* 0x0000000000007918 */ /* 0x000fc80000000000 */
[----:B------:R2:W-:Y:S01]  /*27d30*/  STL.64 [R1+0x440], R44 ;  /* 0x0004402c01007387 */ /* 0x0005e20000100a00 */
[----:B-1----:R-:W-:Y:S02]  /*27d40*/  IMAD.MOV.U32 R26, RZ, RZ, R46 ;  /* 0x000000ffff1a7224 */ /* 0x002fe400078e002e */
[----:B------:R-:W-:Y:S01]  /*27d50*/  IMAD.MOV.U32 R27, RZ, RZ, R47 ;  /* 0x000000ffff1b7224 */ /* 0x000fe200078e002f */
[----:B--2---:R-:W2:Y:S04]  /*27d60*/  LDL.LU.64 R44, [R1+0x4a0] ;  /* 0x0004a000012c7983 */ /* 0x004ea80000300a00 */
[----:B------:R-:W2:Y:S01]  /*27d70*/  LDL.LU.64 R46, [R1+0x4a8] ;  /* 0x0004a800012e7983 */ /* 0x000ea20000300a00 */
[----:B------:R-:W-:-:S15]  /*27d80*/  HMMA.1688.F32.TF32 R84, R228, R28, R84 ;  /* 0x0000001ce454723c */ /* 0x000fde0000081054 */
[----:B------:R-:W-:-:S04]  /*27d90*/  NOP ;  /* 0x0000000000007918 */ /* 0x000fc80000000000 */
[----:B------:R-:W-:Y:S02]  /*27da0*/  IMAD.MOV.U32 R30, RZ, RZ, R84 ;  /* 0x000000ffff1e7224 */ /* 0x000fe400078e0054 */
[----:B------:R-:W-:Y:S02]  /*27db0*/  IMAD.MOV.U32 R31, RZ, RZ, R85 ;  /* 0x000000ffff1f7224 */ /* 0x000fe400078e0055 */
[----:B------:R-:W-:Y:S02]  /*27dc0*/  IMAD.MOV.U32 R24, RZ, RZ, R86 ;  /* 0x000000ffff187224 */ /* 0x000fe400078e0056 */
[----:B------:R-:W-:Y:S02]  /*27dd0*/  IMAD.MOV.U32 R25, RZ, RZ, R87 ;  /* 0x000000ffff197224 */ /* 0x000fe400078e0057 */
[-C--:B------:R-:W-:Y:S08]  /*27de0*/  HMMA.1688.F32.TF32 R84, R224, R28.reuse, R80 ;  /* 0x0000001ce054723c */ /* 0x080ff00000081050 */
[-C--:B------:R-:W-:Y:S08]  /*27df0*/  HMMA.1688.F32.TF32 R80, R220, R28.reuse, R72 ;  /* 0x0000001cdc50723c */ /* 0x080ff00000081048 */
[----:B------:R-:W-:Y:S08]  /*27e00*/  HMMA.1688.F32.TF32 R72, R216, R28, R68 ;  /* 0x0000001cd848723c */ /* 0x000ff00000081044 */
[-C--:B------:R-:W-:Y:S08]  /*27e10*/  HMMA.1688.F32.TF32 R68, R164, R76.reuse, R64 ;  /* 0x0000004ca444723c */ /* 0x080ff00000081040 */
[-C--:B------:R-:W-:Y:S01]  /*27e20*/  HMMA.1688.F32.TF32 R64, R240, R76.reuse, R60 ;  /* 0x0000004cf040723c */ /* 0x080fe2000008103c */
[----:B------:R1:W-:Y:S04]  /*27e30*/  STL.64 [R1+0x420], R84 ;  /* 0x0004205401007387 */ /* 0x0003e80000100a00 */
[----:B------:R1:W-:Y:S04]  /*27e40*/  STL.64 [R1+0x428], R86 ;  /* 0x0004285601007387 */ /* 0x0003e80000100a00 */
[----:B------:R1:W-:Y:S04]  /*27e50*/  STL.64 [R1+0x410], R80 ;  /* 0x0004105001007387 */ /* 0x0003e80000100a00 */
[----:B------:R1:W-:Y:S01]  /*27e60*/  STL.64 [R1+0x418], R82 ;  /* 0x0004185201007387 */ /* 0x0003e20000100a00 */
[-C--:B---3--:R-:W-:Y:S03]  /*27e70*/  HMMA.1688.F32.TF32 R60, R236, R76.reuse, R40 ;  /* 0x0000004cec3c723c */ /* 0x088fe60000081028 */
[----:B------:R-:W-:Y:S04]  /*27e80*/  STL.64 [R1+0x400], R72 ;  /* 0x0004004801007387 */ /* 0x000fe80000100a00 */
[----:B------:R-:W-:Y:S04]  /*27e90*/  STL.64 [R1+0x408], R74 ;  /* 0x0004084a01007387 */ /* 0x000fe80000100a00 */
[----:B------:R-:W-:Y:S04]  /*27ea0*/  STL.64 [R1+0x4e0], R68 ;  /* 0x0004e04401007387 */ /* 0x000fe80000100a00 */
[----:B------:R-:W-:Y:S04]  /*27eb0*/  STL.64 [R1+0x4e8], R70 ;  /* 0x0004e84601007387 */ /* 0x000fe80000100a00 */
[----:B------:R-:W3:Y:S04]  /*27ec0*/  LDL.LU.64 R40, [R1+0x140] ;  /* 0x0001400001287983 */ /* 0x000ee80000300a00 */
[----:B------:R-:W-:Y:S04]  /*27ed0*/  STL.64 [R1+0xd50], R64 ;  /* 0x000d504001007387 */ /* 0x000fe80000100a00 */
[----:B------:R-:W-:Y:S04]  /*27ee0*/  STL.64 [R1+0xd58], R66 ;  /* 0x000d584201007387 */ /* 0x000fe80000100a00 */
[----:B------:R-:W3:Y:S01]  /*27ef0*/  LDL.LU.64 R42, [R1+0x148] ;  /* 0x00014800012a7983 */ /* 0x000ee20000300a00 */
[-C--:B------:R-:W-:Y:S08]  /*27f00*/  HMMA.1688.F32.TF32 R56, R232, R76.reuse, R56 ;  /* 0x0000004ce838723c */ /* 0x080ff00000081038 */
[-C--:B------:R-:W-:Y:S08]  /*27f10*/  HMMA.1688.F32.TF32 R52, R228, R76.reuse, R52 ;  /* 0x0000004ce434723c */ /* 0x080ff00000081034 */
[-C--:B----4-:R-:W-:Y:S01]  /*27f20*/  HMMA.1688.F32.TF32 R48, R224, R76.reuse, R48 ;  /* 0x0000004ce030723c */ /* 0x090fe20000081030 */
[----:B------:R-:W-:Y:S04]  /*27f30*/  STL.64 [R1+0x5a0], R60 ;  /* 0x0005a03c01007387 */ /* 0x000fe80000100a00 */
[----:B------:R-:W-:Y:S04]  /*27f40*/  STL.64 [R1+0x5a8], R62 ;  /* 0x0005a83e01007387 */ /* 0x000fe80000100a00 */
[----:B------:R4:W-:Y:S04]  /*27f50*/  STL.64 [R1+0x1030], R56 ;  /* 0x0010303801007387 */ /* 0x0009e80000100a00 */
[----:B------:R1:W-:Y:S04]  /*27f60*/  STL.64 [R1+0x1038], R58 ;  /* 0x0010383a01007387 */ /* 0x0003e80000100a00 */
[----:B------:R-:W3:Y:S04]  /*27f70*/  LDL.LU.64 R108, [R1+0xed0] ;  /* 0x000ed000016c7983 */ /* 0x000ee80000300a00 */
[----:B------:R1:W-:Y:S04]  /*27f80*/  STL.64 [R1+0x680], R52 ;  /* 0x0006803401007387 */ /* 0x0003e80000100a00 */
[----:B------:R1:W-:Y:S04]  /*27f90*/  STL.64 [R1+0x688], R54 ;  /* 0x0006883601007387 */ /* 0x0003e80000100a00 */
[----:B------:R-:W3:Y:S04]  /*27fa0*/  LDL.LU.64 R110, [R1+0xed8] ;  /* 0x000ed800016e7983 */ /* 0x000ee80000300a00 */
[----:B------:R1:W-:Y:S04]  /*27fb0*/  STL.64 [R1+0x1150], R48 ;  /* 0x0011503001007387 */ /* 0x0003e80000100a00 */
[----:B------:R1:W-:Y:S04]  /*27fc0*/  STL.64 [R1+0x1158], R50 ;  /* 0x0011583201007387 */ /* 0x0003e80000100a00 */
[----:B------:R-:W3:Y:S04]  /*27fd0*/  LDL.LU.64 R96, [R1+0xcb0] ;  /* 0x000cb00001607983 */ /* 0x000ee80000300a00 */
[----:B------:R-:W3:Y:S04]  /*27fe0*/  LDL.LU.64 R98, [R1+0xcb8] ;  /* 0x000cb80001627983 */ /* 0x000ee80000300a00 */
[----:B-1----:R-:W3:Y:S04]  /*27ff0*/  LDL.LU.64 R84, [R1+0xa00] ;  /* 0x000a000001547983 */ /* 0x002ee80000300a00 */
[----:B------:R-:W3:Y:S04]  /*28000*/  LDL.LU.64 R86, [R1+0xa08] ;  /* 0x000a080001567983 */ /* 0x000ee80000300a00 */
[----:B------:R-:W1:Y:S04]  /*28010*/  LDSM.16.M88.4 R72, [R79+UR15+0x6000] ;  /* 0x0060000f4f48783b */ /* 0x000e680008000200 */
[----:B------:R-:W1:Y:S04]  /*28020*/  LDSM.16.M88.4 R64, [R79+UR15+0x7000] ;  /* 0x0070000f4f40783b */ /* 0x000e680008000200 */
[----:B------:R-:W1:Y:S04]  /*28030*/  LDSM.16.M88.4 R60, [R79+UR15+0x7800] ;  /* 0x0078000f4f3c783b */ /* 0x000e680008000200 */
[----:B------:R-:W1:Y:S01]  /*28040*/  LDSM.16.M88.4 R68, [R79+UR15+0x6800] ;  /* 0x0068000f4f44783b */ /* 0x000e620008000200 */
[----:B--2---:R-:W-:-:S15]  /*28050*/  HMMA.1688.F32.TF32 R44, R220, R76, R44 ;  /* 0x0000004cdc2c723c */ /* 0x004fde000008102c */
[----:B------:R-:W-:-:S04]  /*28060*/  NOP ;  /* 0x0000000000007918 */ /* 0x000fc80000000000 */
[----:B------:R2:W-:Y:S04]  /*28070*/  STL.64 [R1+0x7b0], R44 ;  /* 0x0007b02c01007387 */ /* 0x0005e80000100a00 */
[----:B------:R1:W-:Y:S04]  /*28080*/  STL.64 [R1+0x7b8], R46 ;  /* 0x0007b82e01007387 */ /* 0x0003e80000100a00 */
[----:B------:R-:W3:Y:S04]  /*28090*/  LDL.LU.64 R80, [R1+0x8a0] ;  /* 0x0008a00001507983 */ /* 0x000ee80000300a00 */
[----:B------:R-:W3:Y:S04]  /*280a0*/  LDL.LU.64 R82, [R1+0x8a8] ;  /* 0x0008a80001527983 */ /* 0x000ee80000300a00 */
[----:B----4-:R-:W4:Y:S04]  /*280b0*/  LDL.LU.64 R56, [R1+0x730] ;  /* 0x0007300001387983 */ /* 0x010f280000300a00 */
[----:B------:R-:W4:Y:S04]  /*280c0*/  LDL.LU.64 R58, [R1+0x738] ;  /* 0x00073800013a7983 */ /* 0x000f280000300a00 */
[----:B------:R-:W4:Y:S04]  /*280d0*/  LDL.LU.64 R52, [R1+0x640] ;  /* 0x0006400001347983 */ /* 0x000f280000300a00 */
[----:B------:R-:W4:Y:S04]  /*280e0*/  LDL.LU.64 R54, [R1+0x648] ;  /* 0x0006480001367983 */ /* 0x000f280000300a00 */
[----:B------:R-:W4:Y:S04]  /*280f0*/  LDL.LU.64 R48, [R1+0x500] ;  /* 0x0005000001307983 */ /* 0x000f280000300a00 */
[----:B------:R-:W4:Y:S04]  /*28100*/  LDL.LU.64 R50, [R1+0x508] ;  /* 0x0005080001327983 */ /* 0x000f280000300a00 */
[----:B--2---:R-:W2:Y:S04]  /*28110*/  LDL.LU.64 R44, [R1+0x230] ;  /* 0x00023000012c7983 */ /* 0x004ea80000300a00 */
[----:B-1----:R-:W2:Y:S01]  /*28120*/  LDL.LU.64 R46, [R1+0x238] ;  /* 0x00023800012e7983 */ /* 0x002ea20000300a00 */
[----:B---3--:R-:W-:-:S15]  /*28130*/  HMMA.1688.F32.TF32 R40, R216, R76, R40 ;  /* 0x0000004cd828723c */ /* 0x008fde0000081028 */
[----:B------:R-:W-:-:S04]  /*28140*/  NOP ;  /* 0x0000000000007918 */ /* 0x000fc80000000000 */
[----:B------:R1:W-:Y:S01]  /*28150*/  STL.64 [R1+0x1280], R40 ;  /* 0x0012802801007387 */ /* 0x0003e20000100a00 */
[----:B------:R-:W-:Y:S02]  /*28160*/  IMAD.MOV.U32 R77, RZ, RZ, R42 ;  /* 0x000000ffff4d7224 */ /* 0x000fe400078e002a */
[----:B------:R-:W-:Y:S01]  /*28170*/  IMAD.MOV.U32 R76, RZ, RZ, R43 ;  /* 0x000000ffff4c7224 */ /* 0x000fe200078e002b */
[----:B-1----:R-:W3:Y:S04]  /*28180*/  LDL.LU.64 R40, [R1+0xf30] ;  /* 0x000f300001287983 */ /* 0x002ee80000300a00 */
[----:B------:R-:W3:Y:S01]  /*28190*/  LDL.LU.64 R42, [R1+0xf38] ;  /* 0x000f3800012a7983 */ /* 0x000ee20000300a00 */
[-C--:B------:R-:W-:Y:S03]  /*281a0*/  HMMA.1688.F32.TF32 R120, R164, R72.reuse, R108 ;  /* 0x00000048a478723c */ /* 0x080fe6000008106c */
[----:B------:R-:W-:Y:S04]  /*281b0*/  STL [R1+0x2688], R76 ;  /* 0x0026884c01007387 */ /* 0x000fe80000100800 */
[----:B------:R-:W-:Y:S01]  /*281c0*/  STL [R1+0x2684], R77 ;  /* 0x0026844d01007387 */ /* 0x000fe20000100800 */
[-C--:B------:R-:W-:Y:S08]  /*281d0*/  HMMA.1688.F32.TF32 R108, R240, R72.reuse, R96 ;  /* 0x00000048f06c723c */ /* 0x080ff00000081060 */
[-C--:B------:R-:W-:Y:S01]  /*281e0*/  HMMA.1688.F32.TF32 R96, R236, R72.reuse, R84 ;  /* 0x00000048ec60723c */ /* 0x080fe20000081054 */
[----:B------:R-:W-:Y:S04]  /*281f0*/  STL [R1+0x28e4], R74 ;  /* 0x0028e44a01007387 */ /* 0x000fe80000100800 */
[----:B------:R-:W-:Y:S04]  /*28200*/  STL [R1+0x283c], R75 ;  /* 0x00283c4b01007387 */ /* 0x000fe80000100800 */
[----:B------:R-:W-:Y:S04]  /*28210*/  STL [R1+0x2834], R66 ;  /* 0x0028344201007387 */ /* 0x000fe80000100800 */
[----:B------:R-:W-:Y:S04]  /*28220*/  STL [R1+0x2830], R67 ;  /* 0x0028304301007387 */ /* 0x000fe80000100800 */
[----:B------:R-:W-:Y:S04]  /*28230*/  STL [R1+0x2838], R63 ;  /* 0x0028383f01007387 */ /* 0x000fe80000100800 */
[----:B------:R1:W-:Y:S04]  /*28240*/  STL.64 [R1+0x4d0], R120 ;  /* 0x0004d07801007387 */ /* 0x0003e80000100a00 */
[----:B------:R1:W-:Y:S04]  /*28250*/  STL.64 [R1+0x4d8], R122 ;  /* 0x0004d87a01007387 */ /* 0x0003e80000100a00 */
[----:B------:R1:W-:Y:S04]  /*28260*/  STL.64 [R1+0xc80], R108 ;  /* 0x000c806c01007387 */ /* 0x0003e80000100a00 */
[----:B------:R1:W-:Y:S04]  /*28270*/  STL.64 [R1+0xc88], R110 ;  /* 0x000c886e01007387 */ /* 0x0003e80000100a00 */
[----:B------:R-:W-:Y:S04]  /*28280*/  STL.64 [R1+0x570], R96 ;  /* 0x0005706001007387 */ /* 0x000fe80000100a00 */
[----:B------:R-:W-:Y:S01]  /*28290*/  STL.64 [R1+0x578], R98 ;  /* 0x0005786201007387 */ /* 0x000fe20000100a00 */
[-C--:B------:R-:W-:Y:S08]  /*282a0*/  HMMA.1688.F32.TF32 R84, R232, R72.reuse, R80 ;  /* 0x00000048e854723c */ /* 0x080ff00000081050 */
[-C--:B----4-:R-:W-:Y:S08]  /*282b0*/  HMMA.1688.F32.TF32 R80, R228, R72.reuse, R56 ;  /* 0x00000048e450723c */ /* 0x090ff00000081038 */
[-C--:B------:R-:W-:Y:S03]  /*282c0*/  HMMA.1688.F32.TF32 R56, R224, R72.reuse, R52 ;  /* 0x00000048e038723c */ /* 0x080fe60000081034 */
[----:B------:R-:W-:Y:S04]  /*282d0*/  STL.64 [R1+0xf00], R84 ;  /* 0x000f005401007387 */ /* 0x000fe80000100a00 */
[----:B------:R-:W-:Y:S01]  /*282e0*/  STL.64 [R1+0xf08], R86 ;  /* 0x000f085601007387 */ /* 0x000fe20000100a00 */
[-C--:B------:R-:W-:Y:S03]  /*282f0*/  HMMA.1688.F32.TF32 R52, R220, R72.reuse, R48 ;  /* 0x00000048dc34723c */ /* 0x080fe60000081030 */
[----:B------:R-:W-:Y:S04]  /*28300*/  STL.64 [R1+0x660], R80 ;  /* 0x0006605001007387 */ /* 0x000fe80000100a00 */
[----:B------:R-:W-:Y:S04]  /*28310*/  STL.64 [R1+0x668], R82 ;  /* 0x0006685201007387 */ /* 0x000fe80000100a00 */
[----:B------:R-:W4:Y:S04]  /*28320*/  LDL.LU.64 R48, [R1+0xd00] ;  /* 0x000d000001307983 */ /* 0x000f280000300a00 */
[----:B------:R-:W-:Y:S01]  /*28330*/  STL.64 [R1+0x1120], R56 ;  /* 0x0011203801007387 */ /* 0x000fe20000100a00 */
[----:B--2---:R-:W-:Y:S03]  /*28340*/  HMMA.1688.F32.TF32 R44, R216, R72, R44 ;  /* 0x00000048d82c723c */ /* 0x004fe6000008102c */
[----:B------:R-:W-:Y:S04]  /*28350*/  STL.64 [R1+0x1128], R58 ;  /* 0x0011283a01007387 */ /* 0x000fe80000100a00 */
[----:B------:R-:W4:Y:S04]  /*28360*/  LDL.LU.64 R50, [R1+0xd08] ;  /* 0x000d080001327983 */ /* 0x000f280000300a00 */
[----:B------:R-:W-:Y:S04]  /*28370*/  STL.64 [R1+0x770], R52 ;  /* 0x0007703401007387 */ /* 0x000fe80000100a00 */
[----:B------:R-:W-:Y:S04]  /*28380*/  STL.64 [R1+0x778], R54 ;  /* 0x0007783601007387 */ /* 0x000fe80000100a00 */
[----:B-1----:R-:W2:Y:S04]  /*28390*/  LDL.LU.64 R120, [R1+0xa20] ;  /* 0x000a200001787983 */ /* 0x002ea80000300a00 */
[----:B------:R-:W2:Y:S04]  /*283a0*/  LDL.LU.64 R122, [R1+0xa28] ;  /* 0x000a2800017a7983 */ /* 0x000ea80000300a00 */
[----:B------:R1:W-:Y:S04]  /*283b0*/  STL.64 [R1+0x1260], R44 ;  /* 0x0012602c01007387 */ /* 0x0003e80000100a00 */
[----:B------:R1:W-:Y:S04]  /*283c0*/  STL.64 [R1+0x1268], R46 ;  /* 0x0012682e01007387 */ /* 0x0003e80000100a00 */
[----:B------:R-:W2:Y:S04]  /*283d0*/  LDL.LU.64 R108, [R1+0x910] ;  /* 0x00091000016c7983 */ /* 0x000ea80000300a00 */
[----:B------:R-:W2:Y:S04]  /*283e0*/  LDL.LU.64 R110, [R1+0x918] ;  /* 0x00091800016e7983 */ /* 0x000ea80000300a00 */
[----:B-1----:R-:W2:Y:S04]  /*283f0*/  LDL.LU.64 R44, [R1+0x750] ;  /* 0x00075000012c7983 */ /* 0x002ea80000300a00 */
[----:B------:R-:W2:Y:S01]  /*28400*/  LDL.LU.64 R46, [R1+0x758] ;  /* 0x00075800012e7983 */ /* 0x000ea20000300a00 */
[----:B---3--:R-:W-:-:S15]  /*28410*/  HMMA.1688.F32.TF32 R40, R164, R68, R40 ;  /* 0x00000044a428723c */ /* 0x008fde0000081028 */
[----:B------:R-:W-:-:S04]  /*28420*/  NOP ;  /* 0x0000000000007918 */ /* 0x000fc80000000000 */
[----:B------:R1:W-:Y:S04]  /*28430*/  STL.64 [R1+0x4c0], R40 ;  /* 0x0004c02801007387 */ /* 0x0003e80000100a00 */
[----:B------:R3:W-:Y:S04]  /*28440*/  STL.64 [R1+0x4c8], R42 ;  /* 0x0004c82a01007387 */ /* 0x0007e80000100a00 */
[----:B-1----:R-:W2:Y:S04]  /*28450*/  LDL.LU.64 R40, [R1+0x6a0] ;  /* 0x0006a00001287983 */ /* 0x002ea80000300a00 */
[----:B---3--:R-:W3:Y:S04]  /*28460*/  LDL.LU.64 R42, [R1+0x6a8] ;  /* 0x0006a800012a7983 */ /* 0x008ee80000300a00 */
        /* <DEDUP_REMOVED lines=14> */
[----:B------:R-:W4:-:S12]  /*28550*/  LDL.LU.64 R50, [R1+0x7a8] ;  /* 0x0007a80001327983 */ /* 0x000f180000300a00 */
[----:B------:R-:W-:Y:S04]  /*28560*/  STL.64 [R1+0x850], R132 ;  /* 0x0008508401007387 */ /* 0x000fe80000100a00 */
[----:B------:R2:W-:Y:S02]  /*28570*/  STL.64 [R1+0x858], R134 ;  /* 0x0008588601007387 */ /* 0x0005e40000100a00 */
[-C--:B--2---:R-:W-:Y:S08]  /*28580*/  HMMA.1688.F32.TF32 R132, R236, R68.reuse, R120 ;  /* 0x00000044ec84723c */ /* 0x084ff00000081078 */
[-C--:B------:R-:W-:Y:S08]  /*28590*/  HMMA.1688.F32.TF32 R120, R232, R68.reuse, R108 ;  /* 0x00000044e878723c */ /* 0x080ff0000008106c */
[-C--:B------:R-:W-:Y:S03]  /*285a0*/  HMMA.1688.F32.TF32 R108, R228, R68.reuse, R44 ;  /* 0x00000044e46c723c */ /* 0x080fe6000008102c */
[----:B------:R-:W-:Y:S04]  /*285b0*/  STL.64 [R1+0x560], R132 ;  /* 0x0005608401007387 */ /* 0x000fe80000100a00 */
[----:B------:R-:W-:Y:S04]  /*285c0*/  STL.64 [R1+0x568], R134 ;  /* 0x0005688601007387 */ /* 0x000fe80000100a00 */
[----:B------:R-:W2:Y:S04]  /*285d0*/  LDL.LU.64 R44, [R1+0x6b0] ;  /* 0x0006b000012c7983 */ /* 0x000ea80000300a00 */
[----:B------:R-:W-:Y:S04]  /*285e0*/  STL.64 [R1+0xe40], R120 ;  /* 0x000e407801007387 */ /* 0x000fe80000100a00 */
[----:B------:R-:W-:Y:S04]  /*285f0*/  STL.64 [R1+0xe48], R122 ;  /* 0x000e487a01007387 */ /* 0x000fe80000100a00 */
[----:B------:R-:W2:Y:S04]  /*28600*/  LDL.LU.64 R46, [R1+0x6b8] ;  /* 0x0006b800012e7983 */ /* 0x000ea80000300a00 */
[----:B------:R-:W-:Y:S04]  /*28610*/  STL.64 [R1+0x650], R108 ;  /* 0x0006506c01007387 */ /* 0x000fe80000100a00 */
[----:B------:R3:W-:Y:S02]  /*28620*/  STL.64 [R1+0x658], R110 ;  /* 0x0006586e01007387 */ /* 0x0007e40000100a00 */
[-C--:B---3--:R-:W-:Y:S02]  /*28630*/  HMMA.1688.F32.TF32 R108, R224, R68.reuse, R40 ;  /* 0x00000044e06c723c */ /* 0x088fe40000081028 */
[----:B------:R-:W3:Y:S04]  /*28640*/  LDL.LU.64 R40, [R1+0x540] ;  /* 0x0005400001287983 */ /* 0x000ee80000300a00 */
[----:B------:R-:W3:Y:S02]  /*28650*/  LDL.LU.64 R42, [R1+0x548] ;  /* 0x00054800012a7983 */ /* 0x000ee40000300a00 */
[-C--:B------:R-:W-:Y:S08]  /*28660*/  HMMA.1688.F32.TF32 R96, R220, R68.reuse, R96 ;  /* 0x00000044dc60723c */ /* 0x080ff00000081060 */
[----:B------:R-:W-:Y:S08]  /*28670*/  HMMA.1688.F32.TF32 R84, R216, R68, R84 ;  /* 0x00000044d854723c */ /* 0x000ff00000081054 */
[-C--:B------:R-:W-:Y:S08]  /*28680*/  HMMA.1688.F32.TF32 R80, R164, R64.reuse, R80 ;  /* 0x00000040a450723c */ /* 0x080ff00000081050 */
[-C--:B------:R-:W-:Y:S08]  /*28690*/  HMMA.1688.F32.TF32 R72, R240, R64.reuse, R72 ;  /* 0x00000040f048723c */ /* 0x080ff00000081048 */
[-C--:B------:R-:W-:Y:S01]  /*286a0*/  HMMA.1688.F32.TF32 R56, R236, R64.reuse, R56 ;  /* 0x00000040ec38723c */ /* 0x080fe20000081038 */
[----:B------:R-:W-:Y:S04]  /*286b0*/  STL.64 [R1+0x10d0], R108 ;  /* 0x0010d06c01007387 */ /* 0x000fe80000100a00 */
[----:B------:R-:W-:Y:S04]  /*286c0*/  STL.64 [R1+0x10d8], R110 ;  /* 0x0010d86e01007387 */ /* 0x000fe80000100a00 */
[----:B------:R-:W-:Y:S04]  /*286d0*/  STL.64 [R1+0x750], R96 ;  /* 0x0007506001007387 */ /* 0x000fe80000100a00 */
[----:B------:R-:W-:Y:S04]  /*286e0*/  STL.64 [R1+0x758], R98 ;  /* 0x0007586201007387 */ /* 0x000fe80000100a00 */
[----:B------:R1:W-:Y:S04]  /*286f0*/  STL.64 [R1+0x11f0], R84 ;  /* 0x0011f05401007387 */ /* 0x0003e80000100a00 */
[----:B------:R1:W-:Y:S04]  /*28700*/  STL.64 [R1+0x11f8], R86 ;  /* 0x0011f85601007387 */ /* 0x0003e80000100a00 */
[----:B------:R1:W-:Y:S04]  /*28710*/  STL.64 [R1+0x4b0], R80 ;  /* 0x0004b05001007387 */ /* 0x0003e80000100a00 */
[----:B------:R1:W-:Y:S04]  /*28720*/  STL.64 [R1+0x4b8], R82 ;  /* 0x0004b85201007387 */ /* 0x0003e80000100a00 */
[----:B------:R4:W-:Y:S04]  /*28730*/  STL.64 [R1+0x820], R72 ;  /* 0x0008204801007387 */ /* 0x0009e80000100a00 */
[----:B------:R4:W-:Y:S01]  /*28740*/  STL.64 [R1+0x828], R74 ;  /* 0x0008284a01007387 */ /* 0x0009e20000100a00 */
[-C--:B------:R-:W-:Y:S03]  /*28750*/  HMMA.1688.F32.TF32 R52, R232, R64.reuse, R52 ;  /* 0x00000040e834723c */ /* 0x080fe60000081034 */
[----:B-1----:R-:W3:Y:S04]  /*28760*/  LDL.LU.64 R84, [R1+0x190] ;  /* 0x0001900001547983 */ /* 0x002ee80000300a00 */
[----:B------:R1:W-:Y:S04]  /*28770*/  STL.64 [R1+0x550], R56 ;  /* 0x0005503801007387 */ /* 0x0003e80000100a00 */
[----:B------:R1:W-:Y:S04]  /*28780*/  STL.64 [R1+0x558], R58 ;  /* 0x0005583a01007387 */ /* 0x0003e80000100a00 */
[----:B------:R-:W3:Y:S04]  /*28790*/  LDL.LU.64 R86, [R1+0x198] ;  /* 0x0001980001567983 */ /* 0x000ee80000300a00 */
[----:B------:R1:W-:Y:S04]  /*287a0*/  STL.64 [R1+0xd80], R52 ;  /* 0x000d803401007387 */ /* 0x0003e80000100a00 */
[----:B------:R1:W-:Y:S04]  /*287b0*/  STL.64 [R1+0xd88], R54 ;  /* 0x000d883601007387 */ /* 0x0003e80000100a00 */
[----:B------:R-:W3:Y:S04]  /*287c0*/  LDL.LU.64 R80, [R1+0xfb0] ;  /* 0x000fb00001507983 */ /* 0x000ee80000300a00 */
[----:B------:R-:W3:Y:S01]  /*287d0*/  LDL.LU.64 R82, [R1+0xfb8] ;  /* 0x000fb80001527983 */ /* 0x000ee20000300a00 */
[----:B----4-:R-:W-:-:S15]  /*287e0*/  HMMA.1688.F32.TF32 R48, R228, R64, R48 ;  /* 0x00000040e430723c */ /* 0x010fde0000081030 */
[----:B------:R-:W-:-:S04]  /*287f0*/  NOP ;  /* 0x0000000000007918 */ /* 0x000fc80000000000 */
[----:B------:R4:W-:Y:S04]  /*28800*/  STL.64 [R1+0x640], R48 ;  /* 0x0006403001007387 */ /* 0x0009e80000100a00 */
[----:B------:R1:W-:Y:S04]  /*28810*/  STL.64 [R1+0x648], R50 ;  /* 0x0006483201007387 */ /* 0x0003e80000100a00 */
[----:B------:R-:W3:Y:S04]  /*28820*/  LDL.LU.64 R72, [R1+0xdd0] ;  /* 0x000dd00001487983 */ /* 0x000ee80000300a00 */
[----:B------:R-:W3:Y:S04]  /*28830*/  LDL.LU.64 R74, [R1+0xdd8] ;  /* 0x000dd800014a7983 */ /* 0x000ee80000300a00 */
[----:B-1----:R-:W3:Y:S04]  /*28840*/  LDL.LU.64 R56, [R1+0xaf0] ;  /* 0x000af00001387983 */ /* 0x002ee80000300a00 */
[----:B------:R-:W3:Y:S01]  /*28850*/  LDL.LU.64 R58, [R1+0xaf8] ;  /* 0x000af800013a7983 */ /* 0x000ee20000300a00 */
[----:B--2---:R-:W-:-:S15]  /*28860*/  HMMA.1688.F32.TF32 R44, R224, R64, R44 ;  /* 0x00000040e02c723c */ /* 0x004fde000008102c */
[----:B------:R-:W-:-:S04]  /*28870*/  NOP ;  /* 0x0000000000007918 */ /* 0x000fc80000000000 */
[----:B------:R-:W-:Y:S04]  /*28880*/  STL.64 [R1+0xff0], R44 ;  /* 0x000ff02c01007387 */ /* 0x000fe80000100a00 */
[----:B------:R-:W-:Y:S04]  /*28890*/  STL.64 [R1+0xff8], R46 ;  /* 0x000ff82e01007387 */ /* 0x000fe80000100a00 */
[----:B------:R-:W2:Y:S01]  /*288a0*/  LDL.LU.64 R52, [R1+0x990] ;  /* 0x0009900001347983 */ /* 0x000ea20000300a00 */
[----:B---3--:R-:W-:Y:S03]  /*288b0*/  HMMA.1688.F32.TF32 R40, R220, R64, R40 ;  /* 0x00000040dc28723c */ /* 0x008fe60000081028 */
[----:B------:R-:W2:-:S15]  /*288c0*/  LDL.LU.64 R54, [R1+0x998] ;  /* 0x0009980001367983 */ /* 0x000e9e0000300a00 */
[----:B------:R-:W-:Y:S01]  /*288d0*/  NOP ;  /* 0x0000000000007918 */ /* 0x000fe20000000000 */
[----:B------:R1:W-:Y:S04]  /*288e0*/  STL.64 [R1+0x720], R40 ;  /* 0x0007202801007387 */ /* 0x0003e80000100a00 */
[----:B------:R3:W-:Y:S04]  /*288f0*/  STL.64 [R1+0x728], R42 ;  /* 0x0007282a01007387 */ /* 0x0007e80000100a00 */
[----:B----4-:R-:W4:Y:S04]  /*28900*/  LDL.LU.64 R48, [R1+0x7d0] ;  /* 0x0007d00001307983 */ /* 0x010f280000300a00 */
[----:B------:R-:W4:Y:S04]  /*28910*/  LDL.LU.64 R50, [R1+0x7d8] ;  /* 0x0007d80001327983 */ /* 0x000f280000300a00 */
[----:B-1----:R-:W4:Y:S04]  /*28920*/  LDL.LU.64 R40, [R1+0x6f0] ;  /* 0x0006f00001287983 */ /* 0x002f280000300a00 */
[----:B---3--:R-:W3:Y:S04]  /*28930*/  LDL.LU.64 R42, [R1+0x6f8] ;  /* 0x0006f800012a7983 */ /* 0x008ee80000300a00 */
[----:B------:R-:W3:Y:S04]  /*28940*/  LDL.LU.64 R44, [R1+0x5d0] ;  /* 0x0005d000012c7983 */ /* 0x000ee80000300a00 */
[----:B------:R-:W3:Y:S01]  /*28950*/  LDL.LU.64 R46, [R1+0x5d8] ;  /* 0x0005d800012e7983 */ /* 0x000ee20000300a00 */
[----:B------:R-:W-:-:S15]  /*28960*/  HMMA.1688.F32.TF32 R84, R216, R64, R84 ;  /* 0x00000040d854723c */ /* 0x000fde0000081054 */
[----:B------:R-:W-:-:S04]  /*28970*/  NOP ;  /* 0x0000000000007918 */ /* 0x000fc80000000000 */
[----:B------:R-:W-:Y:S02]  /*28980*/  IMAD.MOV.U32 R64, RZ, RZ, R87 ;  /* 0x000000ffff407224 */ /* 0x000fe400078e0057 */
[----:B------:R-:W-:Y:S01]  /*28990*/  IMAD.MOV.U32 R65, RZ, RZ, R86 ;  /* 0x000000ffff417224 */ /* 0x000fe200078e0056 */
[----:B------:R-:W-:Y:S02]  /*289a0*/  HMMA.1688.F32.TF32 R80, R164, R60, R80 ;  /* 0x0000003ca450723c */ /* 0x000fe40000081050 */
[----:B------:R-:W-:Y:S04]  /*289b0*/  STL [R1+0x2698], R64 ;  /* 0x0026984001007387 */ /* 0x000fe80000100800 */
[----:B------:R1:W-:Y:S01]  /*289c0*/  STL [R1+0x2694], R65 ;  /* 0x0026944101007387 */ /* 0x0003e20000100800 */
[----:B------:R-:W-:-:S02]  /*289d0*/  IMAD.MOV.U32 R68, RZ, RZ, R85 ;  /* 0x000000ffff447224 */ /* 0x000fc400078e0055 */
[----:B------:R-:W-:-:S03]  /*289e0*/  IMAD.MOV.U32 R69, RZ, RZ, R84 ;  /* 0x000000ffff457224 */ /* 0x000fc600078e0054 */
[----:B------:R-:W-:Y:S04]  /*289f0*/  STL [R1+0x2690], R68 ;  /* 0x0026904401007387 */ /* 0x000fe80000100800 */
[----:B------:R-:W-:Y:S04]  /*28a00*/  STL [R1+0x268c], R69 ;  /* 0x00268c4501007387 */ /* 0x000fe80000100800 */
[----:B------:R-:W-:Y:S04]  /*28a10*/  STL.64 [R1+0x4a0], R80 ;  /* 0x0004a05001007387 */ /* 0x000fe80000100a00 */
[----:B------:R-:W-:Y:S01]  /*28a20*/  STL.64 [R1+0x4a8], R82 ;  /* 0x0004a85201007387 */ /* 0x000fe20000100a00 */
[-C--:B-1----:R-:W-:Y:S08]  /*28a30*/  HMMA.1688.F32.TF32 R64, R240, R60.reuse, R72 ;  /* 0x0000003cf040723c */ /* 0x082ff00000081048 */
[-C--:B------:R-:W-:Y:S11]  /*28a40*/  HMMA.1688.F32.TF32 R56, R236, R60.reuse, R56 ;  /* 0x0000003cec38723c */ /* 0x080ff60000081038 */
[----:B------:R1:W-:Y:S04]  /*28a50*/  STL.64 [R1+0x810], R64 ;  /* 0x0008104001007387 */ /* 0x0003e80000100a00 */
[----:B------:R1:W-:Y:S04]  /*28a60*/  STL.64 [R1+0x818], R66 ;  /* 0x0008184201007387 */ /* 0x0003e80000100a00 */
[----:B------:R-:W3:Y:S04]  /*28a70*/  LDL.LU.64 R72, [R1+0x1020] ;  /* 0x0010200001487983 */ /* 0x000ee80000300a00 */
[----:B------:R-:W-:Y:S04]  /*28a80*/  STL.64 [R1+0x540], R56 ;  /* 0x0005403801007387 */ /* 0x000fe80000100a00 */
[----:B------:R-:W-:Y:S04]  /*28a90*/  STL.64 [R1+0x548], R58 ;  /* 0x0005483a01007387 */ /* 0x000fe80000100a00 */
[----:B------:R-:W3:Y:S04]  /*28aa0*/  LDL.LU.64 R74, [R1+0x1028] ;  /* 0x00102800014a7983 */ /* 0x000ee80000300a00 */
[----:B------:R-:W1:Y:S01]  /*28ab0*/  LDSM.16.M88.4 R56, [R79+UR15+0x8000] ;  /* 0x0080000f4f38783b */ /* 0x000e620008000200 */
[----:B--2---:R-:W-:-:S15]  /*28ac0*/  HMMA.1688.F32.TF32 R52, R232, R60, R52 ;  /* 0x0000003ce834723c */ /* 0x004fde0000081034 */
[----:B------:R-:W-:-:S04]  /*28ad0*/  NOP ;  /* 0x0000000000007918 */ /* 0x000fc80000000000 */
[----:B------:R-:W-:Y:S04]  /*28ae0*/  STL.64 [R1+0xac0], R52 ;  /* 0x000ac03401007387 */ /* 0x000fe80000100a00 */
[----:B------:R-:W-:Y:S04]  /*28af0*/  STL.64 [R1+0xac8], R54 ;  /* 0x000ac83601007387 */ /* 0x000fe80000100a00 */
[----:B-1----:R-:W2:Y:S01]  /*28b00*/  LDL.LU.64 R64, [R1+0xe50] ;  /* 0x000e500001407983 */ /* 0x002ea20000300a00 */
[----:B----4-:R-:W-:Y:S03]  /*28b10*/  HMMA.1688.F32.TF32 R48, R228, R60, R48 ;  /* 0x0000003ce430723c */ /* 0x010fe60000081030 */
[----:B------:R-:W2:Y:S04]  /*28b20*/  LDL.LU.64 R66, [R1+0xe58] ;  /* 0x000e580001427983 */ /* 0x000ea80000300a00 */
[----:B------:R-:W1:-:S12]  /*28b30*/  LDSM.16.M88.4 R52, [R79+UR15+0x8800] ;  /* 0x0088000f4f34783b */ /* 0x000e580008000200 */
[----:B------:R-:W-:Y:S04]  /*28b40*/  STL.64 [R1+0x620], R48 ;  /* 0x0006203001007387 */ /* 0x000fe80000100a00 */
[----:B------:R3:W-:Y:S02]  /*28b50*/  STL.64 [R1+0x628], R50 ;  /* 0x0006283201007387 */ /* 0x0007e40000100a00 */
[----:B---3--:R-:W-:Y:S02]  /*28b60*/  HMMA.1688.F32.TF32 R48, R224, R60, R40 ;  /* 0x0000003ce030723c */ /* 0x008fe40000081028 */
[----:B------:R-:W3:Y:S04]  /*28b70*/  LDL.LU.64 R40, [R1+0xbd0] ;  /* 0x000bd00001287983 */ /* 0x000ee80000300a00 */
[----:B------:R-:W3:-:S13]  /*28b80*/  LDL.LU.64 R42, [R1+0xbd8] ;  /* 0x000bd800012a7983 */ /* 0x000eda0000300a00 */
[----:B------:R-:W-:Y:S04]  /*28b90*/  STL.64 [R1+0xf30], R48 ;  /* 0x000f303001007387 */ /* 0x000fe80000100a00 */
[----:B------:R4:W-:Y:S02]  /*28ba0*/  STL.64 [R1+0xf38], R50 ;  /* 0x000f383201007387 */ /* 0x0009e40000100a00 */
[----:B----4-:R-:W-:-:S15]  /*28bb0*/  HMMA.1688.F32.TF32 R48, R220, R60, R44 ;  /* 0x0000003cdc30723c */ /* 0x010fde000008102c */
[----:B------:R-:W-:-:S04]  /*28bc0*/  NOP ;  /* 0x0000000000007918 */ /* 0x000fc80000000000 */
[----:B------:R-:W-:Y:S04]  /*28bd0*/  STL.64 [R1+0x700], R48 ;  /* 0x0007003001007387 */ /* 0x000fe80000100a00 */
[----:B------:R-:W-:Y:S04]  /*28be0*/  STL.64 [R1+0x708], R50 ;  /* 0x0007083201007387 */ /* 0x000fe80000100a00 */
[----:B------:R-:W4:Y:S01]  /*28bf0*/  LDSM.16.M88.4 R48, [R79+UR15+0x9000] ;  /* 0x0090000f4f30783b */ /* 0x000f220008000200 */
[----:B------:R-:W-:Y:S03]  /*28c00*/  HMMA.1688.F32.TF32 R44, R216, R60, R212 ;  /* 0x0000003cd82c723c */ /* 0x000fe600000810d4 */
[----:B------:R-:W-:Y:S04]  /*28c10*/  STL [R1+0x28ec], R58 ;  /* 0x0028ec3a01007387 */ /* 0x000fe80000100800 */
[----:B------:R-:W-:Y:S04]  /*28c20*/  LDS R213, [R32+UR11+0x21000] ;  /* 0x0210000b20d57984 */ /* 0x000fe80008000800 */
[----:B------:R-:W-:Y:S04]  /*28c30*/  LDS R215, [R32+UR11+0x21800] ;  /* 0x0218000b20d77984 */ /* 0x000fe80008000800 */
[----:B------:R-:W-:Y:S04]  /*28c40*/  LDS R212, [R0+UR11+0x21000] ;  /* 0x0210000b00d47984 */ /* 0x000fe80008000800 */
[----:B------:R-:W-:Y:S04]  /*28c50*/  STL.64 [R1+0x1110], R44 ;  /* 0x0011102c01007387 */ /* 0x000fe80000100a00 */
[----:B------:R-:W-:Y:S04]  /*28c60*/  STL.64 [R1+0x1118], R46 ;  /* 0x0011182e01007387 */ /* 0x000fe80000100a00 */
[----:B------:R-:W-:Y:S04]  /*28c70*/  STL [R1+0x28e8], R59 ;  /* 0x0028e83b01007387 */ /* 0x000fe80000100800 */
[----:B-1----:R-:W-:Y:S04]  /*28c80*/  STL [R1+0x28f4], R54 ;  /* 0x0028f43601007387 */ /* 0x002fe80000100800 */
[----:B------:R-:W-:Y:S04]  /*28c90*/  STL [R1+0x28f0], R55 ;  /* 0x0028f03701007387 */ /* 0x000fe80000100800 */
[----:B----4-:R-:W-:Y:S04]  /*28ca0*/  STL [R1+0x28fc], R50 ;  /* 0x0028fc3201007387 */ /* 0x010fe80000100800 */
[----:B------:R-:W-:Y:S04]  /*28cb0*/  STL [R1+0x28f8], R51 ;  /* 0x0028f83301007387 */ /* 0x000fe80000100800 */
[----:B------:R-:W4:Y:S04]  /*28cc0*/  LDL.LU.64 R172, [R1+0x9c0] ;  /* 0x0009c00001ac7983 */ /* 0x000f280000300a00 */
[----:B------:R-:W4:Y:S04]  /*28cd0*/  LDL.LU.64 R174, [R1+0x9c8] ;  /* 0x0009c80001ae7983 */ /* 0x000f280000300a00 */
[----:B------:R-:W1:Y:S04]  /*28ce0*/  LDSM.16.M88.4 R44, [R79+UR15+0x9800] ;  /* 0x0098000f4f2c783b */ /* 0x000e680008000200 */
[----:B------:R-:W-:Y:S01]  /*28cf0*/  LDS R214, [R0+UR11+0x21800] ;  /* 0x0218000b00d67984 */ /* 0x000fe20008000800 */
[----:B------:R-:W-:-:S15]  /*28d00*/  HMMA.1688.F32.TF32 R72, R164, R56, R72 ;  /* 0x00000038a448723c */ /* 0x000fde0000081048 */
[----:B------:R-:W-:-:S04]  /*28d10*/  NOP ;  /* 0x0000000000007918 */ /* 0x000fc80000000000 */
[----:B------:R-:W-:Y:S04]  /*28d20*/  STL.64 [R1+0x490], R72 ;  /* 0x0004904801007387 */ /* 0x000fe80000100a00 */
[----:B------:R-:W-:Y:S04]  /*28d30*/  STL.64 [R1+0x498], R74 ;  /* 0x0004984a01007387 */ /* 0x000fe80000100a00 */
[----:B------:R-:W4:Y:S04]  /*28d40*/  LDL.LU.64 R148, [R1+0x7f0] ;  /* 0x0007f00001947983 */ /* 0x000f280000300a00 */
[----:B------:R-:W4:Y:S01]  /*28d50*/  LDL.LU.64 R150, [R1+0x7f8] ;  /* 0x0007f80001967983 */ /* 0x000f220000300a00 */
[----:B--2---:R-:W-:-:S15]  /*28d60*/  HMMA.1688.F32.TF32 R64, R240, R56, R64 ;  /* 0x00000038f040723c */ /* 0x004fde0000081040 */
[----:B------:R-:W-:-:S04]  /*28d70*/  NOP ;  /* 0x0000000000007918 */ /* 0x000fc80000000000 */
[----:B------:R2:W-:Y:S04]  /*28d80*/  STL.64 [R1+0x800], R64 ;  /* 0x0008004001007387 */ /* 0x0005e80000100a00 */
[----:B------:R1:W-:Y:S04]  /*28d90*/  STL.64 [R1+0x808], R66 ;  /* 0x0008084201007387 */ /* 0x0003e80000100a00 */
[----:B--2---:R-:W2:Y:S04]  /*28da0*/  LDL.LU.64 R64, [R1+0x780] ;  /* 0x0007800001407983 */ /* 0x004ea80000300a00 */
[----:B-1----:R-:W2:Y:S01]  /*28db0*/  LDL.LU.64 R66, [R1+0x788] ;  /* 0x0007880001427983 */ /* 0x002ea20000300a00 */
        /* <DEDUP_REMOVED lines=20> */
[----:B----4-:R-:W-:-:S15]  /*28f00*/  HMMA.1688.F32.TF32 R184, R232, R56, R172 ;  /* 0x00000038e8b8723c */ /* 0x010fde00000810ac */
[----:B------:R-:W-:-:S04]  /*28f10*/  NOP ;  /* 0x0000000000007918 */ /* 0x000fc80000000000 */
[----:B------:R-:W-:Y:S04]  /*28f20*/  STL.64 [R1+0xa60], R184 ;  /* 0x000a60b801007387 */ /* 0x000fe80000100a00 */
[----:B------:R-:W-:Y:S01]  /*28f30*/  STL.64 [R1+0xa68], R186 ;  /* 0x000a68ba01007387 */ /* 0x000fe20000100a00 */
[-C--:B------:R-:W-:Y:S08]  /*28f40*/  HMMA.1688.F32.TF32 R172, R228, R56.reuse, R148 ;  /* 0x00000038e4ac723c */ /* 0x080ff00000081094 */
[-C--:B--2---:R-:W-:Y:S01]  /*28f50*/  HMMA.1688.F32.TF32 R148, R224, R56.reuse, R64 ;  /* 0x00000038e094723c */ /* 0x084fe20000081040 */
[----:B------:R-:W2:Y:S10]  /*28f60*/  LDL.LU.64 R64, [R1+0x6c0] ;  /* 0x0006c00001407983 */ /* 0x000eb40000300a00 */
        /* <DEDUP_REMOVED lines=8> */
[----:B------:R-:W-:Y:S08]  /*28ff0*/  HMMA.1688.F32.TF32 R132, R216, R56, R132 ;  /* 0x00000038d884723c */ /* 0x000ff00000081084 */
[-C--:B------:R-:W-:Y:S03]  /*29000*/  HMMA.1688.F32.TF32 R56, R164, R52.reuse, R120 ;  /* 0x00000034a438723c */ /* 0x080fe60000081078 */
[----:B------:R-:W-:Y:S05]  /*29010*/  STL.64 [R1+0x6f0], R148 ;  /* 0x0006f09401007387 */ /* 0x000fea0000100a00 */
[-C--:B------:R-:W-:Y:S01]  /*29020*/  HMMA.1688.F32.TF32 R120, R240, R52.reuse, R108 ;  /* 0x00000034f078723c */ /* 0x080fe2000008106c */
[----:B------:R-:W-:Y:S04]  /*29030*/  STL.64 [R1+0x6f8], R150 ;  /* 0x0006f89601007387 */ /* 0x000fe80000100a00 */
[----:B------:R-:W-:Y:S03]  /*29040*/  STL.64 [R1+0x10b0], R132 ;  /* 0x0010b08401007387 */ /* 0x000fe60000100a00 */
[-C--:B------:R-:W-:Y:S01]  /*29050*/  HMMA.1688.F32.TF32 R108, R236, R52.reuse, R96 ;  /* 0x00000034ec6c723c */ /* 0x080fe20000081060 */
[----:B------:R-:W-:Y:S04]  /*29060*/  STL.64 [R1+0x10b8], R134 ;  /* 0x0010b88601007387 */ /* 0x000fe80000100a00 */
[----:B------:R-:W-:Y:S04]  /*29070*/  STL.64 [R1+0x480], R56 ;  /* 0x0004803801007387 */ /* 0x000fe80000100a00 */
[----:B------:R1:W-:Y:S01]  /*29080*/  STL.64 [R1+0x488], R58 ;  /* 0x0004883a01007387 */ /* 0x0003e20000100a00 */
[-C--:B------:R-:W-:Y:S08]  /*29090*/  HMMA.1688.F32.TF32 R80, R228, R52.reuse, R80 ;  /* 0x00000034e450723c */ /* 0x080ff00000081050 */
[-C--:B-1----:R-:W-:Y:S01]  /*290a0*/  HMMA.1688.F32.TF32 R56, R232, R52.reuse, R84 ;  /* 0x00000034e838723c */ /* 0x082fe20000081054 */
[----:B------:R-:W-:Y:S04]  /*290b0*/  STL.64 [R1+0x7f0], R120 ;  /* 0x0007f07801007387 */ /* 0x000fe80000100a00 */
[----:B------:R-:W-:Y:S04]  /*290c0*/  STL.64 [R1+0x7f8], R122 ;  /* 0x0007f87a01007387 */ /* 0x000fe80000100a00 */
[----:B------:R-:W4:Y:S04]  /*290d0*/  LDL.LU.64 R96, [R1+0x1160] ;  /* 0x0011600001607983 */ /* 0x000f280000300a00 */
[----:B------:R-:W-:Y:S04]  /*290e0*/  STL.64 [R1+0x520], R108 ;  /* 0x0005206c01007387 */ /* 0x000fe80000100a00 */
[----:B------:R-:W-:Y:S04]  /*290f0*/  STL.64 [R1+0x528], R110 ;  /* 0x0005286e01007387 */ /* 0x000fe80000100a00 */
[----:B------:R-:W4:Y:S04]  /*29100*/  LDL.LU.64 R98, [R1+0x1168] ;  /* 0x0011680001627983 */ /* 0x000f280000300a00 */
[----:B------:R-:W-:Y:S04]  /*29110*/  STL.64 [R1+0xa50], R56 ;  /* 0x000a503801007387 */ /* 0x000fe80000100a00 */
[----:B------:R1:W-:Y:S04]  /*29120*/  STL.64 [R1+0xa58], R58 ;  /* 0x000a583a01007387 */ /* 0x0003e80000100a00 */
[----:B------:R-:W4:Y:S04]  /*29130*/  LDL.LU.64 R84, [R1+0xf20] ;  /* 0x000f200001547983 */ /* 0x000f280000300a00 */
[----:B------:R1:W-:Y:S04]  /*29140*/  STL.64 [R1+0x600], R80 ;  /* 0x0006005001007387 */ /* 0x0003e80000100a00 */
[----:B------:R1:W-:Y:S04]  /*29150*/  STL.64 [R1+0x608], R82 ;  /* 0x0006085201007387 */ /* 0x0003e80000100a00 */
[----:B------:R-:W4:Y:S01]  /*29160*/  LDL.LU.64 R86, [R1+0xf28] ;  /* 0x000f280001567983 */ /* 0x000f220000300a00 */
[----:B-1----:R-:W-:-:S15]  /*29170*/  HMMA.1688.F32.TF32 R56, R224, R52, R72 ;  /* 0x00000034e038723c */ /* 0x002fde0000081048 */
[----:B------:R-:W-:-:S04]  /*29180*/  NOP ;  /* 0x0000000000007918 */ /* 0x000fc80000000000 */
[----:B------:R-:W-:Y:S04]  /*29190*/  STL.64 [R1+0xe20], R56 ;  /* 0x000e203801007387 */ /* 0x000fe80000100a00 */
[----:B------:R2:W-:Y:S04]  /*291a0*/  STL.64 [R1+0xe28], R58 ;  /* 0x000e283a01007387 */ /* 0x0005e80000100a00 */
[----:B------:R-:W4:Y:S04]  /*291b0*/  LDL.LU.64 R80, [R1+0xc90] ;  /* 0x000c900001507983 */ /* 0x000f280000300a00 */
[----:B------:R-:W4:Y:S04]  /*291c0*/  LDL.LU.64 R82, [R1+0xc98] ;  /* 0x000c980001527983 */ /* 0x000f280000300a00 */
[----:B------:R-:W4:Y:S04]  /*291d0*/  LDL.LU.64 R72, [R1+0xa40] ;  /* 0x000a400001487983 */ /* 0x000f280000300a00 */
[----:B------:R-:W4:Y:S01]  /*291e0*/  LDL.LU.64 R74, [R1+0xa48] ;  /* 0x000a4800014a7983 */ /* 0x000f220000300a00 */
[----:B--2---:R-:W-:-:S15]  /*291f0*/  HMMA.1688.F32.TF32 R56, R220, R52, R64 ;  /* 0x00000034dc38723c */ /* 0x004fde0000081040 */
[----:B------:R-:W-:-:S04]  /*29200*/  NOP ;  /* 0x0000000000007918 */ /* 0x000fc80000000000 */
[----:B------:R1:W-:Y:S04]  /*29210*/  STL.64 [R1+0x6e0], R56 ;  /* 0x0006e03801007387 */ /* 0x0003e80000100a00 */
[----:B------:R2:W-:Y:S04]  /*29220*/  STL.64 [R1+0x6e8], R58 ;  /* 0x0006e83a01007387 */ /* 0x0005e80000100a00 */
[----:B------:R-:W4:Y:S01]  /*29230*/  LDL.LU.64 R64, [R1+0x930] ;  /* 0x0009300001407983 */ /* 0x000f220000300a00 */
[----:B---3--:R-:W-:Y:S03]  /*29240*/  HMMA.1688.F32.TF32 R40, R216, R52, R40 ;  /* 0x00000034d828723c */ /* 0x008fe60000081028 */
[----:B------:R-:W3:-:S15]  /*29250*/  LDL.LU.64 R66, [R1+0x938] ;  /* 0x0009380001427983 */ /* 0x000ede0000300a00 */
[----:B------:R-:W-:Y:S01]  /*29260*/  NOP ;  /* 0x0000000000007918 */ /* 0x000fe20000000000 */
[----:B------:R2:W-:Y:S04]  /*29270*/  STL.64 [R1+0x1000], R40 ;  /* 0x0010002801007387 */ /* 0x0005e80000100a00 */
[----:B------:R2:W-:Y:S04]  /*29280*/  STL.64 [R1+0x1008], R42 ;  /* 0x0010082a01007387 */ /* 0x0005e80000100a00 */
[----:B-1----:R-:W3:Y:S04]  /*29290*/  LDL.LU.64 R56, [R1+0x840] ;  /* 0x0008400001387983 */ /* 0x002ee80000300a00 */
[----:B--2---:R-:W2:Y:S04]  /*292a0*/  LDL.LU.64 R58, [R1+0x848] ;  /* 0x00084800013a7983 */ /* 0x004ea80000300a00 */
[----:B------:R-:W2:Y:S04]  /*292b0*/  LDL.LU.64 R40, [R1+0x710] ;  /* 0x0007100001287983 */ /* 0x000ea80000300a00 */
[----:B------:R-:W2:Y:S01]  /*292c0*/  LDL.LU.64 R42, [R1+0x718] ;  /* 0x00071800012a7983 */ /* 0x000ea20000300a00 */
[-C--:B----4-:R-:W-:Y:S08]  /*292d0*/  HMMA.1688.F32.TF32 R96, R164, R48.reuse, R96 ;  /* 0x00000030a460723c */ /* 0x090ff00000081060 */
[----:B------:R-:W-:Y:S11]  /*292e0*/  HMMA.1688.F32.TF32 R84, R240, R48, R84 ;  /* 0x00000030f054723c */ /* 0x000ff60000081054 */
[----:B------:R-:W-:-:S02]  /*292f0*/  IMAD.MOV.U32 R55, RZ, RZ, R99 ;  /* 0x000000ffff377224 */ /* 0x000fc400078e0063 */
[----:B------:R-:W-:Y:S02]  /*29300*/  IMAD.MOV.U32 R54, RZ, RZ, R98 ;  /* 0x000000ffff367224 */ /* 0x000fe400078e0062 */
[----:B------:R-:W-:Y:S02]  /*29310*/  IMAD.MOV.U32 R51, RZ, RZ, R97 ;  /* 0x000000ffff337224 */ /* 0x000fe400078e0061 */
[----:B------:R-:W-:Y:S01]  /*29320*/  IMAD.MOV.U32 R50, RZ, RZ, R96 ;  /* 0x000000ffff327224 */ /* 0x000fe200078e0060 */
[----:B------:R-:W-:Y:S04]  /*29330*/  STL [R1+0x290c], R55 ;  /* 0x00290c3701007387 */ /* 0x000fe80000100800 */
[----:B------:R1:W-:Y:S04]  /*29340*/  STL [R1+0x2908], R54 ;  /* 0x0029083601007387 */ /* 0x0003e80000100800 */
[----:B------:R-:W-:Y:S04]  /*29350*/  STL [R1+0x2904], R51 ;  /* 0x0029043301007387 */ /* 0x000fe80000100800 */
[----:B------:R-:W-:Y:S04]  /*29360*/  STL [R1+0x2900], R50 ;  /* 0x0029003201007387 */ /* 0x000fe80000100800 */
[----:B------:R-:W4:Y:S04]  /*29370*/  LDL.LU.64 R52, [R1+0x180] ;  /* 0x0001800001347983 */ /* 0x000f280000300a00 */
[----:B------:R3:W-:Y:S04]  /*29380*/  STL.64 [R1+0x7e0], R84 ;  /* 0x0007e05401007387 */ /* 0x0007e80000100a00 */
[----:B------:R2:W-:Y:S04]  /*29390*/  STL.64 [R1+0x7e8], R86 ;  /* 0x0007e85601007387 */ /* 0x0005e80000100a00 */
[----:B-1----:R-:W4:Y:S01]  /*293a0*/  LDL.LU.64 R54, [R1+0x188] ;  /* 0x0001880001367983 */ /* 0x002f220000300a00 */
[-C--:B------:R-:W-:Y:S08]  /*293b0*/  HMMA.1688.F32.TF32 R80, R236, R48.reuse, R80 ;  /* 0x00000030ec50723c */ /* 0x080ff00000081050 */
[-C--:B------:R-:W-:Y:S11]  /*293c0*/  HMMA.1688.F32.TF32 R72, R232, R48.reuse, R72 ;  /* 0x00000030e848723c */ /* 0x080ff60000081048 */
[----:B------:R1:W-:Y:S04]  /*293d0*/  STL.64 [R1+0x510], R80 ;  /* 0x0005105001007387 */ /* 0x0003e80000100a00 */
[----:B------:R1:W-:Y:S04]  /*293e0*/  STL.64 [R1+0x518], R82 ;  /* 0x0005185201007387 */ /* 0x0003e80000100a00 */
[----:B------:R-:W4:Y:S04]  /*293f0*/  LDL.LU.64 R96, [R1+0x11c0] ;  /* 0x0011c00001607983 */ /* 0x000f280000300a00 */
[----:B------:R1:W-:Y:S04]  /*29400*/  STL.64 [R1+0xa30], R72 ;  /* 0x000a304801007387 */ /* 0x0003e80000100a00 */
[----:B------:R1:W-:Y:S04]  /*29410*/  STL.64 [R1+0xa38], R74 ;  /* 0x000a384a01007387 */ /* 0x0003e80000100a00 */
[----:B------:R-:W4:Y:S01]  /*29420*/  LDL.LU.64 R98, [R1+0x11c8] ;  /* 0x0011c80001627983 */ /* 0x000f220000300a00 */
[----:B---3--:R-:W-:-:S15]  /*29430*/  HMMA.1688.F32.TF32 R64, R228, R48, R64 ;  /* 0x00000030e440723c */ /* 0x008fde0000081040 */
[----:B------:R-:W-:-:S04]  /*29440*/  NOP ;  /* 0x0000000000007918 */ /* 0x000fc80000000000 */
[----:B------:R-:W-:Y:S04]  /*29450*/  STL.64 [R1+0x5f0], R64 ;  /* 0x0005f04001007387 */ /* 0x000fe80000100a00 */
[----:B------:R-:W-:Y:S04]  /*29460*/  STL.64 [R1+0x5f8], R66 ;  /* 0x0005f84201007387 */ /* 0x000fe80000100a00 */
[----:B------:R-:W3:Y:S01]  /*29470*/  LDL.LU.64 R84, [R1+0xf90] ;  /* 0x000f900001547983 */ /* 0x000ee20000300a00 */
[-C--:B--2---:R-:W-:Y:S03]  /*29480*/  HMMA.1688.F32.TF32 R56, R224, R48.reuse, R56 ;  /* 0x00000030e038723c */ /* 0x084fe60000081038 */
[----:B------:R-:W3:Y:S05]  /*29490*/  LDL.LU.64 R86, [R1+0xf98] ;  /* 0x000f980001567983 */ /* 0x000eea0000300a00 */
[-C--:B------:R-:W-:Y:S11]  /*294a0*/  HMMA.1688.F32.TF32 R40, R220, R48.reuse, R40 ;  /* 0x00000030dc28723c */ /* 0x080ff60000081028 */
[----:B------:R-:W-:Y:S04]  /*294b0*/  STL.64 [R1+0xd70], R56 ;  /* 0x000d703801007387 */ /* 0x000fe80000100a00 */
[----:B------:R-:W-:Y:S04]  /*294c0*/  STL.64 [R1+0xd78], R58 ;  /* 0x000d783a01007387 */ /* 0x000fe80000100a00 */
[----:B-1----:R-:W2:Y:S04]  /*294d0*/  LDL.LU.64 R80, [R1+0xd20] ;  /* 0x000d200001507983 */ /* 0x002ea80000300a00 */
[----:B------:R-:W2:Y:S04]  /*294e0*/  LDL.LU.64 R82, [R1+0xd28] ;  /* 0x000d280001527983 */ /* 0x000ea80000300a00 */
[----:B------:R-:W2:Y:S04]  /*294f0*/  LDL.LU.64 R72, [R1+0xad0] ;  /* 0x000ad00001487983 */ /* 0x000ea80000300a00 */
[----:B------:R-:W2:Y:S04]  /*29500*/  LDL.LU.64 R74, [R1+0xad8] ;  /* 0x000ad800014a7983 */ /* 0x000ea80000300a00 */
[----:B------:R1:W-:Y:S04]  /*29510*/  STL.64 [R1+0x6d0], R40 ;  /* 0x0006d02801007387 */ /* 0x0003e80000100a00 */
[----:B------:R1:W-:Y:S04]  /*29520*/  STL.64 [R1+0x6d8], R42 ;  /* 0x0006d82a01007387 */ /* 0x0003e80000100a00 */
[----:B-1----:R-:W2:Y:S04]  /*29530*/  LDL.LU.64 R40, [R1+0x940] ;  /* 0x0009400001287983 */ /* 0x002ea80000300a00 */
[----:B------:R-:W2:Y:S04]  /*29540*/  LDL.LU.64 R42, [R1+0x948] ;  /* 0x00094800012a7983 */ /* 0x000ea80000300a00 */
[----:B------:R-:W2:Y:S04]  /*29550*/  LDL.LU.64 R64, [R1+0x860] ;  /* 0x0008600001407983 */ /* 0x000ea80000300a00 */
[----:B------:R-:W2:Y:S01]  /*29560*/  LDL.LU.64 R66, [R1+0x868] ;  /* 0x0008680001427983 */ /* 0x000ea20000300a00 */
[----:B----4-:R-:W-:-:S15]  /*29570*/  HMMA.1688.F32.TF32 R56, R216, R48, R52 ;  /* 0x00000030d838723c */ /* 0x010fde0000081034 */
[----:B------:R-:W-:-:S04]  /*29580*/  NOP ;  /* 0x0000000000007918 */ /* 0x000fc80000000000 */
[----:B------:R-:W-:Y:S02]  /*29590*/  IMAD.MOV.U32 R53, RZ, RZ, R56 ;  /* 0x000000ffff357224 */ /* 0x000fe400078e0038 */
[----:B------:R-:W-:Y:S02]  /*295a0*/  IMAD.MOV.U32 R52, RZ, RZ, R57 ;  /* 0x000000ffff347224 */ /* 0x000fe400078e0039 */
[----:B------:R-:W-:Y:S01]  /*295b0*/  IMAD.MOV.U32 R49, RZ, RZ, R58 ;  /* 0x000000ffff317224 */ /* 0x000fe200078e003a */
[----:B------:R-:W4:Y:S01]  /*295c0*/  LDL.LU.64 R56, [R1+0x760] ;  /* 0x0007600001387983 */ /* 0x000f220000300a00 */
[----:B------:R-:W-:-:S03]  /*295d0*/  IMAD.MOV.U32 R48, RZ, RZ, R59 ;  /* 0x000000ffff307224 */ /* 0x000fc600078e003b */
[----:B------:R-:W4:Y:S01]  /*295e0*/  LDL.LU.64 R58, [R1+0x768] ;  /* 0x00076800013a7983 */ /* 0x000f220000300a00 */
[----:B------:R-:W-:Y:S03]  /*295f0*/  HMMA.1688.F32.TF32 R96, R164, R44, R96 ;  /* 0x0000002ca460723c */ /* 0x000fe60000081060 */
[----:B------:R-:W-:Y:S04]  /*29600*/  STL [R1+0x26a8], R48 ;  /* 0x0026a83001007387 */ /* 0x000fe80000100800 */
[----:B------:R-:W-:Y:S04]  /*29610*/  STL [R1+0x26a4], R49 ;  /* 0x0026a43101007387 */ /* 0x000fe80000100800 */
[----:B------:R-:W-:Y:S04]  /*29620*/  STL [R1+0x26a0], R52 ;  /* 0x0026a03401007387 */ /* 0x000fe80000100800 */
[----:B------:R-:W-:Y:S04]  /*29630*/  STL [R1+0x269c], R53 ;  /* 0x00269c3501007387 */ /* 0x000fe80000100800 */
[----:B------:R-:W-:-:S02]  /*29640*/  IMAD.MOV.U32 R55, RZ, RZ, R96 ;  /* 0x000000ffff377224 */ /* 0x000fc400078e0060 */
[----:B------:R-:W-:Y:S02]  /*29650*/  IMAD.MOV.U32 R54, RZ, RZ, R97 ;  /* 0x000000ffff367224 */ /* 0x000fe400078e0061 */
[----:B------:R-:W-:Y:S02]  /*29660*/  IMAD.MOV.U32 R51, RZ, RZ, R98 ;  /* 0x000000ffff337224 */ /* 0x000fe400078e0062 */
[----:B------:R-:W-:Y:S01]  /*29670*/  IMAD.MOV.U32 R50, RZ, RZ, R99 ;  /* 0x000000ffff327224 */ /* 0x000fe200078e0063 */
[----:B------:R-:W-:Y:S04]  /*29680*/  STL [R1+0x2924], R55 ;  /* 0x0029243701007387 */ /* 0x000fe80000100800 */
[----:B------:R-:W-:Y:S04]  /*29690*/  STL [R1+0x2920], R54 ;  /* 0x0029203601007387 */ /* 0x000fe80000100800 */
[----:B------:R-:W-:Y:S04]  /*296a0*/  STL [R1+0x291c], R51 ;  /* 0x00291c3301007387 */ /* 0x000fe80000100800 */
[----:B------:R3:W-:Y:S02]  /*296b0*/  STL [R1+0x2918], R50 ;  /* 0x0029183201007387 */ /* 0x0007e40000100800 */
[----:B---3--:R-:W-:-:S15]  /*296c0*/  HMMA.1688.F32.TF32 R48, R240, R44, R84 ;  /* 0x0000002cf030723c */ /* 0x008fde0000081054 */
[----:B------:R-:W-:-:S04]  /*296d0*/  NOP ;  /* 0x0000000000007918 */ /* 0x000fc80000000000 */
[----:B------:R-:W-:Y:S04]  /*296e0*/  STL.64 [R1+0x7d0], R48 ;  /* 0x0007d03001007387 */ /* 0x000fe80000100a00 */
[----:B------:R1:W-:Y:S01]  /*296f0*/  STL.64 [R1+0x7d8], R50 ;  /* 0x0007d83201007387 */ /* 0x0003e20000100a00 */
[-C--:B--2---:R-:W-:Y:S08]  /*29700*/  HMMA.1688.F32.TF32 R80, R236, R44.reuse, R80 ;  /* 0x0000002cec50723c */ /* 0x084ff00000081050 */
[-C--:B------:R-:W-:Y:S08]  /*29710*/  HMMA.1688.F32.TF32 R52, R232, R44.reuse, R72 ;  /* 0x0000002ce834723c */ /* 0x080ff00000081048 */
[-C--:B-1----:R-:W-:Y:S03]  /*29720*/  HMMA.1688.F32.TF32 R48, R228, R44.reuse, R40 ;  /* 0x0000002ce430723c */ /* 0x082fe60000081028 */
[----:B------:R-:W-:Y:S04]  /*29730*/  STL.64 [R1+0x500], R80 ;  /* 0x0005005001007387 */ /* 0x000fe80000100a00 */
[----:B------:R-:W-:Y:S04]  /*29740*/  STL.64 [R1+0x508], R82 ;  /* 0x0005085201007387 */ /* 0x000fe80000100a00 */
[----:B------:R-:W2:Y:S04]  /*29750*/  LDL R43, [R1+0x1fa8] ;  /* 0x001fa800012b7983 */ /* 0x000ea80000100800 */
[----:B------:R-:W-:Y:S04]  /*29760*/  STL.64 [R1+0x9b0], R52 ;  /* 0x0009b03401007387 */ /* 0x000fe80000100a00 */
[----:B------:R-:W-:Y:S04]  /*29770*/  STL.64 [R1+0x9b8], R54 ;  /* 0x0009b83601007387 */ /* 0x000fe80000100a00 */
[----:B------:R-:W3:Y:S04]  /*29780*/  LDL R187, [R1+0x1fa4] ;  /* 0x001fa40001bb7983 */ /* 0x000ee80000100800 */
[----:B------:R-:W-:Y:S04]  /*29790*/  STL.64 [R1+0x5e0], R48 ;  /* 0x0005e03001007387 */ /* 0x000fe80000100a00 */
[----:B------:R1:W-:Y:S02]  /*297a0*/  STL.64 [R1+0x5e8], R50 ;  /* 0x0005e83201007387 */ /* 0x0003e40000100a00 */
[----:B-1----:R-:W-:-:S15]  /*297b0*/  HMMA.1688.F32.TF32 R48, R224, R44, R64 ;  /* 0x0000002ce030723c */ /* 0x002fde0000081040 */
[----:B------:R-:W-:-:S04]  /*297c0*/  NOP ;  /* 0x0000000000007918 */ /* 0x000fc80000000000 */
[----:B------:R-:W-:Y:S02]  /*297d0*/  IMAD.MOV.U32 R64, RZ, RZ, R48 ;  /* 0x000000ffff407224 */ /* 0x000fe400078e0030 */
[----:B------:R-:W-:Y:S02]  /*297e0*/  IMAD.MOV.U32 R65, RZ, RZ, R49 ;  /* 0x000000ffff417224 */ /* 0x000fe400078e0031 */
[----:B------:R-:W-:Y:S02]  /*297f0*/  IMAD.MOV.U32 R68, RZ, RZ, R50 ;  /* 0x000000ffff447224 */ /* 0x000fe400078e0032 */
[----:B------:R-:W-:Y:S02]  /*29800*/  IMAD.MOV.U32 R69, RZ, RZ, R51 ;  /* 0x000000ffff457224 */ /* 0x000fe400078e0033 */
[-C--:B------:R-:W-:Y:S01]  /*29810*/  HMMA.1688.F32.TF32 R48, R216, R44.reuse, R208 ;  /* 0x0000002cd830723c */ /* 0x080fe200000810d0 */
[----:B------:R-:W-:Y:S07]  /*29820*/  LDS R209, [R32+UR11+0x21080] ;  /* 0x0210800b20d17984 */ /* 0x000fee0008000800 */
[----:B----4-:R-:W-:Y:S01]  /*29830*/  HMMA.1688.F32.TF32 R52, R220, R44, R56 ;  /* 0x0000002cdc34723c */ /* 0x010fe20000081038 */
[----:B------:R-:W-:Y:S04]  /*29840*/  STL [R1+0x26b8], R69 ;  /* 0x0026b84501007387 */ /* 0x000fe80000100800 */
[----:B------:R-:W-:Y:S04]  /*29850*/  STL [R1+0x26b4], R68 ;  /* 0x0026b44401007387 */ /* 0x000fe80000100800 */
[----:B------:R-:W-:Y:S02]  /*29860*/  STL [R1+0x26b0], R65 ;  /* 0x0026b04101007387 */ /* 0x000fe40000100800 */
[----:B------:R-:W-:-:S02]  /*29870*/  IMAD.MOV.U32 R29, RZ, RZ, R49 ;  /* 0x000000ffff1d7224 */ /* 0x000fc400078e0031 */
[----:B------:R-:W-:Y:S01]  /*29880*/  STL [R1+0x26ac], R64 ;  /* 0x0026ac4001007387 */ /* 0x000fe20000100800 */
[----:B------:R-:W-:-:S03]  /*29890*/  IMAD.MOV.U32 R28, RZ, RZ, R48 ;  /* 0x000000ffff1c7224 */ /* 0x000fc600078e0030 */
[----:B------:R-:W-:Y:S04]  /*298a0*/  LDS R211, [R32+UR11+0x21880] ;  /* 0x0218800b20d37984 */ /* 0x000fe80008000800 */
[----:B------:R-:W-:Y:S04]  /*298b0*/  STL.64 [R1+0x6c0], R52 ;  /* 0x0006c03401007387 */ /* 0x000fe80000100a00 */
[----:B------:R-:W-:Y:S04]  /*298c0*/  STL.64 [R1+0x6c8], R54 ;  /* 0x0006c83601007387 */ /* 0x000fe80000100a00 */
[----:B------:R1:W-:Y:S04]  /*298d0*/  STL.64 [R1+0xea8], R50 ;  /* 0x000ea83201007387 */ /* 0x0003e80000100a00 */
[----:B------:R-:W-:Y:S04]  /*298e0*/  STL [R1+0x2720], R29 ;  /* 0x0027201d01007387 */ /* 0x000fe80000100800 */
[----:B------:R-:W-:Y:S04]  /*298f0*/  STL [R1+0x271c], R28 ;  /* 0x00271c1c01007387 */ /* 0x000fe80000100800 */
[----:B------:R-:W-:Y:S04]  /*29900*/  STL [R1+0x26bc], R0 ;  /* 0x0026bc0001007387 */ /* 0x000fe80000100800 */
[----:B------:R-:W4:Y:S04]  /*29910*/  LDL.LU R244, [R1+0x1d0] ;  /* 0x0001d00001f47983 */ /* 0x000f280000300800 */
        /* <DEDUP_REMOVED lines=11> */
[----:B------:R-:W4:Y:S04]  /*299d0*/  LDL.LU.64 R48, [R1+0x1240] ;  /* 0x0012400001307983 */ /* 0x000f280000300a00 */
[----:B-1----:R-:W4:Y:S04]  /*299e0*/  LDL.LU.64 R50, [R1+0x1248] ;  /* 0x0012480001327983 */ /* 0x002f280000300a00 */
[----:B------:R-:W4:Y:S04]  /*299f0*/  LDSM.16.M88.4 R32, [R79+UR15+0xa000] ;  /* 0x00a0000f4f20783b */ /* 0x000f280008000200 */
        /* <DEDUP_REMOVED lines=13> */
[----:B------:R-:W4:Y:S01]  /*29ad0*/  LDL.LU R149, [R1+0x274] ;  /* 0x0002740001957983 */ /* 0x000f220000300800 */
[----:B------:R-:W-:-:S03]  /*29ae0*/  IMAD.MOV.U32 R42, RZ, RZ, R38 ;  /* 0x000000ffff2a7224 */ /* 0x000fc600078e0026 */
[----:B------:R-:W4:Y:S04]  /*29af0*/  LDL.LU R150, [R1+0x278] ;  /* 0x0002780001967983 */ /* 0x000f280000300800 */
[----:B------:R-:W4:Y:S04]  /*29b00*/  LDL.LU R151, [R1+0x27c] ;  /* 0x00027c0001977983 */ /* 0x000f280000300800 */
[----:B------:R-:W4:Y:S04]  /*29b10*/  LDL.LU R40, [R1+0x170] ;  /* 0x0001700001287983 */ /* 0x000f280000300800 */
[----:B------:R-:W4:Y:S04]  /*29b20*/  LDL.LU R41, [R1+0x174] ;  /* 0x0001740001297983 */ /* 0x000f280000300800 */
[----:B------:R-:W4:Y:S04]  /*29b30*/  LDL.LU R38, [R1+0x2a84] ;  /* 0x002a840001267983 */ /* 0x000f280000300800 */
[----:B------:R-:W-:Y:S04]  /*29b40*/  LDS R208, [R0+UR11+0x21080] ;  /* 0x0210800b00d07984 */ /* 0x000fe80008000800 */
[----:B------:R-:W-:Y:S04]  /*29b50*/  LDS R210, [R0+UR11+0x21880] ;  /* 0x0218800b00d27984 */ /* 0x000fe80008000800 */
[----:B--2---:R-:W-:Y:S04]  /*29b60*/  LDS R196, [R43+UR11+0x21000] ;  /* 0x0210000b2bc47984 */ /* 0x004fe80008000800 */
[----:B------:R-:W-:Y:S04]  /*29b70*/  LDS R198, [R43+UR11+0x21800] ;  /* 0x0218000b2bc67984 */ /* 0x000fe80008000800 */
[----:B------:R-:W-:Y:S04]  /*29b80*/  LDS R192, [R43+UR11+0x21080] ;  /* 0x0210800b2bc07984 */ /* 0x000fe80008000800 */
[----:B------:R-:W-:Y:S04]  /*29b90*/  LDS R194, [R43+UR11+0x21880] ;  /* 0x0218800b2bc27984 */ /* 0x000fe80008000800 */
[----:B------:R-:W-:Y:S04]  /*29ba0*/  LDS R188, [R43+UR11+0x21100] ;  /* 0x0211000b2bbc7984 */ /* 0x000fe80008000800 */
[----:B------:R-:W-:Y:S04]  /*29bb0*/  LDS R190, [R43+UR11+0x21900] ;  /* 0x0219000b2bbe7984 */ /* 0x000fe80008000800 */
[----:B------:R-:W-:Y:S04]  /*29bc0*/  LDS R184, [R43+UR11+0x21180] ;  /* 0x0211800b2bb87984 */ /* 0x000fe80008000800 */
[----:B------:R1:W-:Y:S04]  /*29bd0*/  LDS R186, [R43+UR11+0x21980] ;  /* 0x0219800b2bba7984 */ /* 0x0003e80008000800 */
[----:B---3--:R-:W-:Y:S01]  /*29be0*/  LDS R197, [R187+UR11+0x21000] ;  /* 0x0210000bbbc57984 */ /* 0x008fe20008000800 */
[----:B-1----:R-:W-:-:S03]  /*29bf0*/  IMAD.MOV.U32 R43, RZ, RZ, R39 ;  /* 0x000000ffff2b7224 */ /* 0x002fc600078e0027 */
[----:B------:R-:W-:Y:S04]  /*29c00*/  LDS R199, [R187+UR11+0x21800] ;  /* 0x0218000bbbc77984 */ /* 0x000fe80008000800 */
[----:B------:R-:W2:Y:S04]  /*29c10*/  LDL.LU R39, [R1+0x2a80] ;  /* 0x002a800001277983 */ /* 0x000ea80000300800 */
[----:B------:R-:W3:Y:S04]  /*29c20*/  LDL.LU.64 R120, [R1+0xe70] ;  /* 0x000e700001787983 */ /* 0x000ee80000300a00 */
[----:B------:R-:W3:Y:S04]  /*29c30*/  LDL.LU.64 R122, [R1+0xe78] ;  /* 0x000e7800017a7983 */ /* 0x000ee80000300a00 */
        /* <DEDUP_REMOVED lines=8> */
[----:B------:R-:W-:Y:S04]  /*29cc0*/  LDS R193, [R187+UR11+0x21080] ;  /* 0x0210800bbbc17984 */ /* 0x000fe80008000800 */
[----:B------:R-:W-:Y:S04]  /*29cd0*/  LDS R195, [R187+UR11+0x21880] ;  /* 0x0218800bbbc37984 */ /* 0x000fe80008000800 */
[----:B------:R-:W-:Y:S04]  /*29ce0*/  LDS R189, [R187+UR11+0x21100] ;  /* 0x0211000bbbbd7984 */ /* 0x000fe80008000800 */
[----:B------:R-:W-:Y:S04]  /*29cf0*/  LDS R191, [R187+UR11+0x21900] ;  /* 0x0219000bbbbf7984 */ /* 0x000fe80008000800 */
[----:B------:R-:W-:Y:S04]  /*29d00*/  LDS R185, [R187+UR11+0x21180] ;  /* 0x0211800bbbb97984 */ /* 0x000fe80008000800 */
[----:B------:R-:W1:Y:S01]  /*29d10*/  LDS R187, [R187+UR11+0x21980] ;  /* 0x0219800bbbbb7984 */ /* 0x000e620008000800 */
[----:B----4-:R-:W-:-:S15]  /*29d20*/  HMMA.1688.F32.TF32 R48, R164, R32, R48 ;  /* 0x00000020a430723c */ /* 0x010fde0000081030 */
[----:B------:R-:W-:-:S04]  /*29d30*/  NOP ;  /* 0x0000000000007918 */ /* 0x000fc80000000000 */
[----:B------:R-:W-:Y:S02]  /*29d40*/  IMAD.MOV.U32 R75, RZ, RZ, R48 ;  /* 0x000000ffff4b7224 */ /* 0x000fe400078e0030 */
[----:B------:R-:W-:Y:S02]  /*29d50*/  IMAD.MOV.U32 R63, RZ, RZ, R49 ;  /* 0x000000ffff3f7224 */ /* 0x000fe400078e0031 */
[----:B------:R-:W-:Y:S01]  /*29d60*/  IMAD.MOV.U32 R66, RZ, RZ, R50 ;  /* 0x000000ffff427224 */ /* 0x000fe200078e0032 */
[----:B------:R-:W4:Y:S01]  /*29d70*/  LDL.LU.64 R48, [R1+0x290] ;  /* 0x0002900001307983 */ /* 0x000f220000300a00 */
[----:B------:R-:W-:-:S03]  /*29d80*/  IMAD.MOV.U32 R67, RZ, RZ, R51 ;  /* 0x000000ffff437224 */ /* 0x000fc600078e0033 */
[----:B------:R-:W4:Y:S04]  /*29d90*/  LDL.LU.64 R50, [R1+0x298] ;  /* 0x0002980001327983 */ /* 0x000f280000300a00 */
[----:B------:R1:W-:Y:S04]  /*29da0*/  STL [R1+0x2910], R75 ;  /* 0x0029104b01007387 */ /* 0x0003e80000100800 */
[----:B------:R-:W4:Y:S04]  /*29db0*/  LDL.LU.64 R72, [R1+0x1080] ;  /* 0x0010800001487983 */ /* 0x000f280000300a00 */
[----:B-1----:R-:W4:Y:S01]  /*29dc0*/  LDL.LU.64 R74, [R1+0x1088] ;  /* 0x00108800014a7983 */ /* 0x002f220000300a00 */
[-C--:B---3--:R-:W-:Y:S08]  /*29dd0*/  HMMA.1688.F32.TF32 R120, R236, R32.reuse, R120 ;  /* 0x00000020ec78723c */ /* 0x088ff00000081078 */
[-C--:B--2---:R-:W-:Y:S08]  /*29de0*/  HMMA.1688.F32.TF32 R108, R232, R32.reuse, R108 ;  /* 0x00000020e86c723c */ /* 0x084ff0000008106c */
[----:B------:R-:W-:-:S15]  /*29df0*/  HMMA.1688.F32.TF32 R56, R224, R32, R56 ;  /* 0x00000020e038723c */ /* 0x000fde0000081038 */
[----:B------:R-:W-:-:S04]  /*29e00*/  NOP ;  /* 0x0000000000007918 */ /* 0x000fc80000000000 */
[----:B------:R-:W-:Y:S02]  /*29e10*/  IMAD.MOV.U32 R76, RZ, RZ, R56 ;  /* 0x000000ffff4c7224 */ /* 0x000fe400078e0038 */
[----:B------:R-:W-:Y:S01]  /*29e20*/  IMAD.MOV.U32 R77, RZ, RZ, R57 ;  /* 0x000000ffff4d7224 */ /* 0x000fe200078e0039 */
[----:B------:R-:W-:Y:S08]  /*29e30*/  HMMA.1688.F32.TF32 R40, R184, R38, R40 ;  /* 0x00000026b828723c */ /* 0x000ff00000081028 */
[----:B----4-:R-:W-:-:S15]  /*29e40*/  HMMA.1688.F32.TF32 R72, R240, R32, R72 ;  /* 0x00000020f048723c */ /* 0x010fde0000081048 */
[----:B------:R-:W-:-:S04]  /*29e50*/  NOP ;  /* 0x0000000000007918 */ /* 0x000fc80000000000 */
[----:B------:R-:W-:Y:S04]  /*29e60*/  STL.64 [R1+0x7c0], R72 ;  /* 0x0007c04801007387 */ /* 0x000fe80000100a00 */
[----:B------:R1:W-:Y:S02]  /*29e70*/  STL.64 [R1+0x7c8], R74 ;  /* 0x0007c84a01007387 */ /* 0x0003e40000100a00 */
[----:B-1----:R-:W-:Y:S02]  /*29e80*/  HMMA.1688.F32.TF32 R72, R228, R32, R96 ;  /* 0x00000020e448723c */ /* 0x002fe40000081060 */
[----:B------:R-:W-:Y:S04]  /*29e90*/  STL.64 [R1+0x4f0], R120 ;  /* 0x0004f07801007387 */ /* 0x000fe80000100a00 */
[----:B------:R-:W-:Y:S04]  /*29ea0*/  STL.64 [R1+0x4f8], R122 ;  /* 0x0004f87a01007387 */ /* 0x000fe80000100a00 */
[----:B------:R-:W-:Y:S04]  /*29eb0*/  STL.64 [R1+0x990], R108 ;  /* 0x0009906c01007387 */ /* 0x000fe80000100a00 */
[----:B------:R-:W-:Y:S05]  /*29ec0*/  STL.64 [R1+0x998], R110 ;  /* 0x0009986e01007387 */ /* 0x000fea0000100a00 */
[----:B------:R1:W-:Y:S02]  /*29ed0*/  STL.64 [R1+0x5d0], R72 ;  /* 0x0005d04801007387 */ /* 0x0003e40000100a00 */
[----:B-1----:R-:W-:-:S02]  /*29ee0*/  IMAD.MOV.U32 R73, RZ, RZ, R58 ;  /* 0x000000ffff497224 */ /* 0x002fc400078e003a */
[----:B------:R-:W-:Y:S02]  /*29ef0*/  IMAD.MOV.U32 R72, RZ, RZ, R59 ;  /* 0x000000ffff487224 */ /* 0x000fe400078e003b */
[-C--:B------:R-:W-:Y:S08]  /*29f00*/  HMMA.1688.F32.TF32 R56, R220, R32.reuse, R52 ;  /* 0x00000020dc38723c */ /* 0x080ff00000081034 */
[----:B------:R-:W-:Y:S08]  /*29f10*/  HMMA.1688.F32.TF32 R52, R216, R32, R48 ;  /* 0x00000020d834723c */ /* 0x000ff00000081030 */
[-C--:B------:R-:W-:Y:S01]  /*29f20*/  HMMA.1688.F32.TF32 R48, R212, R38.reuse, R84 ;  /* 0x00000026d430723c */ /* 0x080fe20000081054 */
[----:B------:R-:W-:Y:S04]  /*29f30*/  STL.64 [R1+0x5d8], R74 ;  /* 0x0005d84a01007387 */ /* 0x000fe80000100a00 */
[----:B------:R-:W-:Y:S04]  /*29f40*/  STL [R1+0x26cc], R72 ;  /* 0x0026cc4801007387 */ /* 0x000fe80000100800 */
[----:B------:R-:W-:Y:S04]  /*29f50*/  STL [R1+0x26c8], R73 ;  /* 0x0026c84901007387 */ /* 0x000fe80000100800 */
[----:B------:R-:W-:Y:S04]  /*29f60*/  STL [R1+0x26c4], R77 ;  /* 0x0026c44d01007387 */ /* 0x000fe80000100800 */
[----:B------:R-:W-:Y:S04]  /*29f70*/  STL [R1+0x26c0], R76 ;  /* 0x0026c04c01007387 */ /* 0x000fe80000100800 */
[----:B------:R-:W-:Y:S04]  /*29f80*/  STL.64 [R1+0x6b0], R56 ;  /* 0x0006b03801007387 */ /* 0x000fe80000100a00 */
[----:B------:R1:W-:Y:S04]  /*29f90*/  STL.64 [R1+0x6b8], R58 ;  /* 0x0006b83a01007387 */ /* 0x0003e80000100a00 */
[----:B------:R-:W-:Y:S04]  /*29fa0*/  STL.64 [R1+0xfb0], R52 ;  /* 0x000fb03401007387 */ /* 0x000fe80000100a00 */
[----:B------:R2:W-:Y:S01]  /*29fb0*/  STL.64 [R1+0xfb8], R54 ;  /* 0x000fb83601007387 */ /* 0x0005e20000100a00 */
[-C--:B-1----:R-:W-:Y:S03]  /*29fc0*/  HMMA.1688.F32.TF32 R56, R196, R38.reuse, R172 ;  /* 0x00000026c438723c */ /* 0x082fe600000810ac */
[----:B------:R-:W-:Y:S04]  /*29fd0*/  STL.64 [R1+0x1090], R48 ;  /* 0x0010903001007387 */ /* 0x000fe80000100a00 */
[----:B------:R1:W-:Y:S01]  /*29fe0*/  STL.64 [R1+0x1098], R50 ;  /* 0x0010983201007387 */ /* 0x0003e20000100a00 */
[-C--:B--2---:R-:W-:Y:S08]  /*29ff0*/  HMMA.1688.F32.TF32 R52, R208, R38.reuse, R248 ;  /* 0x00000026d034723c */ /* 0x084ff000000810f8 */
[-C--:B-1----:R-:W-:Y:S03]  /*2a000*/  HMMA.1688.F32.TF32 R48, R192, R38.reuse, R148 ;  /* 0x00000026c030723c */ /* 0x082fe60000081094 */
        /* <DEDUP_REMOVED lines=8> */
[----:B-1----:R-:W-:Y:S03]  /*2a090*/  HMMA.1688.F32.TF32 R48, R200, R38, R244 ;  /* 0x00000026c830723c */ /* 0x002fe600000810f4 */
[----:B------:R-:W-:Y:S04]  /*2a0a0*/  STL.64 [R1+0x1050], R56 ;  /* 0x0010503801007387 */ /* 0x000fe80000100a00 */
[----:B------:R-:W-:Y:S04]  /*2a0b0*/  STL.64 [R1+0x1058], R58 ;  /* 0x0010583a01007387 */ /* 0x000fe80000100a00 */
[----:B------:R1:W-:Y:S04]  /*2a0c0*/  STL.64 [R1+0x1060], R52 ;  /* 0x0010603401007387 */ /* 0x0003e80000100a00 */
[----:B------:R2:W-:Y:S04]  /*2a0d0*/  STL.64 [R1+0x1068], R54 ;  /* 0x0010683601007387 */ /* 0x0005e80000100a00 */
[----:B------:R-:W3:Y:S04]  /*2a0e0*/  LDL.LU R132, [R1+0xd0] ;  /* 0x0000d00001847983 */ /* 0x000ee80000300800 */
[----:B------:R-:W-:Y:S04]  /*2a0f0*/  STL.64 [R1+0x1020], R48 ;  /* 0x0010203001007387 */ /* 0x000fe80000100a00 */
[----:B------:R-:W-:Y:S04]  /*2a100*/  STL.64 [R1+0x1028], R50 ;  /* 0x0010283201007387 */ /* 0x000fe80000100a00 */
[----:B------:R4:W-:Y:S04]  /*2a110*/  STL.64 [R1+0x1010], R40 ;  /* 0x0010102801007387 */ /* 0x0009e80000100a00 */
[----:B------:R1:W-:Y:S04]  /*2a120*/  STL.64 [R1+0x1018], R42 ;  /* 0x0010182a01007387 */ /* 0x0003e80000100a00 */
[----:B------:R-:W3:Y:S04]  /*2a130*/  LDL.LU R133, [R1+0xd4] ;  /* 0x0000d40001857983 */ /* 0x000ee80000300800 */
        /* <DEDUP_REMOVED lines=10> */
[----:B-1----:R-:W3:Y:S04]  /*2a1e0*/  LDL.LU.64 R52, [R1+0x12d0] ;  /* 0x0012d00001347983 */ /* 0x002ee80000300a00 */
[----:B--2---:R-:W3:Y:S04]  /*2a1f0*/  LDL.LU.64 R54, [R1+0x12d8] ;  /* 0x0012d80001367983 */ /* 0x004ee80000300a00 */
        /* <DEDUP_REMOVED lines=18> */
[----:B----4-:R-:W4:Y:S04]  /*2a320*/  LDL.LU.64 R40, [R1+0x11b0] ;  /* 0x0011b00001287983 */ /* 0x010f280000300a00 */
[----:B------:R-:W4:Y:S01]  /*2a330*/  LDL.LU.64 R42, [R1+0x11b8] ;  /* 0x0011b800012a7983 */ /* 0x000f220000300a00 */
[----:B------:R-:W-:-:S02]  /*2a340*/  IMAD.MOV.U32 R246, RZ, RZ, R37 ;  /* 0x000000fffff67224 */ /* 0x000fc400078e0025 */
[----:B------:R-:W-:Y:S01]  /*2a350*/  IMAD.MOV.U32 R247, RZ, RZ, R36 ;  /* 0x000000fffff77224 */ /* 0x000fe200078e0024 */
[----:B------:R-:W2:Y:S04]  /*2a360*/  LDL.LU.64 R120, [R1+0xc70] ;  /* 0x000c700001787983 */ /* 0x000ea80000300a00 */
[----:B------:R-:W1:Y:S04]  /*2a370*/  LDSM.16.M88.4 R36, [R79+UR15+0xa800] ;  /* 0x00a8000f4f24783b */ /* 0x000e680008000200 */
[----:B------:R-:W2:Y:S04]  /*2a380*/  LDL.LU.64 R122, [R1+0xc78] ;  /* 0x000c7800017a7983 */ /* 0x000ea80000300a00 */
[----:B------:R-:W2:Y:S04]  /*2a390*/  LDL.LU.64 R108, [R1+0xaa0] ;  /* 0x000aa000016c7983 */ /* 0x000ea80000300a00 */
[----:B------:R-:W2:Y:S04]  /*2a3a0*/  LDL.LU.64 R110, [R1+0xaa8] ;  /* 0x000aa800016e7983 */ /* 0x000ea80000300a00 */
[----:B------:R-:W2:Y:S04]  /*2a3b0*/  LDL.LU.64 R48, [R1+0x9a0] ;  /* 0x0009a00001307983 */ /* 0x000ea80000300a00 */
[----:B------:R-:W2:Y:S04]  /*2a3c0*/  LDL.LU.64 R50, [R1+0x9a8] ;  /* 0x0009a80001327983 */ /* 0x000ea80000300a00 */
[----:B-1----:R-:W-:Y:S04]  /*2a3d0*/  STL [R1+0x2928], R38 ;  /* 0x0029282601007387 */ /* 0x002fe80000100800 */
[----:B------:R-:W-:Y:S01]  /*2a3e0*/  STL [R1+0x2914], R39 ;  /* 0x0029142701007387 */ /* 0x000fe20000100800 */
[----:B---3--:R-:W-:-:S15]  /*2a3f0*/  HMMA.1688.F32.TF32 R56, R164, R36, R52 ;  /* 0x00000024a438723c */ /* 0x008fde0000081034 */
[----:B------:R-:W-:-:S04]  /*2a400*/  NOP ;  /* 0x0000000000007918 */ /* 0x000fc80000000000 */
[----:B------:R-:W-:Y:S01]  /*2a410*/  IMAD.MOV.U32 R55, RZ, RZ, R58 ;  /* 0x000000ffff377224 */ /* 0x000fe200078e003a */
[----:B------:R1:W-:Y:S01]  /*2a420*/  STL.64 [R1+0x1b0], R56 ;  /* 0x0001b03801007387 */ /* 0x0003e20000100a00 */
[----:B------:R-:W-:-:S03]  /*2a430*/  IMAD.MOV.U32 R54, RZ, RZ, R59 ;  /* 0x000000ffff367224 */ /* 0x000fc600078e003b */
[----:B------:R-:W3:Y:S04]  /*2a440*/  LDL.LU.64 R72, [R1+0x890] ;  /* 0x0008900001487983 */ /* 0x000ee80000300a00 */
[----:B------:R-:W3:Y:S04]  /*2a450*/  LDL.LU.64 R74, [R1+0x898] ;  /* 0x00089800014a7983 */ /* 0x000ee80000300a00 */
[----:B-1----:R-:W3:Y:S04]  /*2a460*/  LDL.LU.64 R56, [R1+0x580] ;  /* 0x0005800001387983 */ /* 0x002ee80000300a00 */
[----:B------:R-:W3:Y:S04]  /*2a470*/  LDL.LU.64 R58, [R1+0x588] ;  /* 0x00058800013a7983 */ /* 0x000ee80000300a00 */
[----:B------:R-:W-:Y:S04]  /*2a480*/  STL [R1+0x2934], R55 ;  /* 0x0029343701007387 */ /* 0x000fe80000100800 */
[----:B------:R1:W-:Y:S04]  /*2a490*/  STL [R1+0x2930], R54 ;  /* 0x0029303601007387 */ /* 0x0003e80000100800 */
[----:B------:R-:W3:Y:S04]  /*2a4a0*/  LDL.LU.64 R52, [R1+0xef0] ;  /* 0x000ef00001347983 */ /* 0x000ee80000300a00 */
[----:B-1----:R-:W3:Y:S01]  /*2a4b0*/  LDL.LU.64 R54, [R1+0xef8] ;  /* 0x000ef80001367983 */ /* 0x002ee20000300a00 */
[----:B----4-:R-:W-:-:S15]  /*2a4c0*/  HMMA.1688.F32.TF32 R40, R240, R36, R40 ;  /* 0x00000024f028723c */ /* 0x010fde0000081028 */
[----:B------:R-:W-:-:S04]  /*2a4d0*/  NOP ;  /* 0x0000000000007918 */ /* 0x000fc80000000000 */
[----:B------:R-:W-:Y:S04]  /*2a4e0*/  STL.64 [R1+0x760], R40 ;  /* 0x0007602801007387 */ /* 0x000fe80000100a00 */
[----:B------:R1:W-:Y:S04]  /*2a4f0*/  STL.64 [R1+0x768], R42 ;  /* 0x0007682a01007387 */ /* 0x0003e80000100a00 */
[----:B-1----:R-:W4:Y:S04]  /*2a500*/  LDL.LU.64 R42, [R1+0x2a78] ;  /* 0x002a7800012a7983 */ /* 0x002f280000300a00 */
[----:B------:R-:W4:Y:S01]  /*2a510*/  LDL.LU.64 R40, [R1+0x2a70] ;  /* 0x002a700001287983 */ /* 0x000f220000300a00 */
[-C--:B--2---:R-:W-:Y:S08]  /*2a520*/  HMMA.1688.F32.TF32 R120, R232, R36.reuse, R120 ;  /* 0x00000024e878723c */ /* 0x084ff00000081078 */
[----:B---3--:R-:W-:-:S15]  /*2a530*/  HMMA.1688.F32.TF32 R52, R236, R36, R52 ;  /* 0x00000024ec34723c */ /* 0x008fde0000081034 */
[----:B------:R-:W-:-:S04]  /*2a540*/  NOP ;  /* 0x0000000000007918 */ /* 0x000fc80000000000 */
[----:B------:R-:W-:Y:S04]  /*2a550*/  STL.64 [R1+0x1c0], R52 ;  /* 0x0001c03401007387 */ /* 0x000fe80000100a00 */
[----:B------:R1:W-:Y:S02]  /*2a560*/  STL.64 [R1+0x1c8], R54 ;  /* 0x0001c83601007387 */ /* 0x0003e40000100a00 */
[-C--:B-1----:R-:W-:Y:S08]  /*2a570*/  HMMA.1688.F32.TF32 R52, R228, R36.reuse, R108 ;  /* 0x00000024e434723c */ /* 0x082ff0000008106c */
[----:B------:R-:W-:Y:S01]  /*2a580*/  HMMA.1688.F32.TF32 R108, R224, R36, R48 ;  /* 0x00000024e06c723c */ /* 0x000fe20000081030 */
[----:B------:R-:W-:Y:S04]  /*2a590*/  STL.64 [R1+0x880], R120 ;  /* 0x0008807801007387 */ /* 0x000fe80000100a00 */
[----:B------:R-:W-:Y:S06]  /*2a5a0*/  STL.64 [R1+0x888], R122 ;  /* 0x0008887a01007387 */ /* 0x000fec0000100a00 */
[----:B------:R1:W-:Y:S04]  /*2a5b0*/  STL.64 [R1+0x2b0], R52 ;  /* 0x0002b03401007387 */ /* 0x0003e80000100a00 */
[----:B------:R-:W-:Y:S04]  /*2a5c0*/  STL.64 [R1+0x2b8], R54 ;  /* 0x0002b83601007387 */ /* 0x000fe80000100a00 */
[----:B------:R-:W-:-:S02]  /*2a5d0*/  IMAD.MOV.U32 R49, RZ, RZ, R109 ;  /* 0x000000ffff317224 */ /* 0x000fc400078e006d */
[----:B-1----:R-:W-:Y:S02]  /*2a5e0*/  IMAD.MOV.U32 R53, RZ, RZ, R111 ;  /* 0x000000ffff357224 */ /* 0x002fe400078e006f */
[----:B------:R-:W-:Y:S02]  /*2a5f0*/  IMAD.MOV.U32 R52, RZ, RZ, R110 ;  /* 0x000000ffff347224 */ /* 0x000fe400078e006e */
[----:B------:R-:W-:Y:S01]  /*2a600*/  IMAD.MOV.U32 R48, RZ, RZ, R108 ;  /* 0x000000ffff307224 */ /* 0x000fe200078e006c */
[----:B------:R-:W-:Y:S04]  /*2a610*/  STL [R1+0x26dc], R53 ;  /* 0x0026dc3501007387 */ /* 0x000fe80000100800 */
[----:B------:R-:W-:Y:S04]  /*2a620*/  STL [R1+0x26d8], R52 ;  /* 0x0026d83401007387 */ /* 0x000fe80000100800 */
[----:B------:R-:W-:Y:S04]  /*2a630*/  STL [R1+0x26d4], R49 ;  /* 0x0026d43101007387 */ /* 0x000fe80000100800 */
[----:B------:R1:W-:Y:S02]  /*2a640*/  STL [R1+0x26d0], R48 ;  /* 0x0026d03001007387 */ /* 0x0003e40000100800 */
[-C--:B-1----:R-:W-:Y:S08]  /*2a650*/  HMMA.1688.F32.TF32 R48, R220, R36.reuse, R72 ;  /* 0x00000024dc30723c */ /* 0x082ff00000081048 */
[----:B------:R-:W-:Y:S08]  /*2a660*/  HMMA.1688.F32.TF32 R36, R216, R36, R56 ;  /* 0x00000024d824723c */ /* 0x000ff00000081038 */
[-C--:B----4-:R-:W-:Y:S03]  /*2a670*/  HMMA.1688.F32.TF32 R52, R212, R42.reuse, R96 ;  /* 0x0000002ad434723c */ /* 0x090fe60000081060 */
[----:B------:R-:W-:Y:S04]  /*2a680*/  STL.64 [R1+0x630], R48 ;  /* 0x0006303001007387 */ /* 0x000fe80000100a00 */
[----:B------:R1:W-:Y:S02]  /*2a690*/  STL.64 [R1+0x638], R50 ;  /* 0x0006383201007387 */ /* 0x0003e40000100a00 */
[-C--:B-1----:R-:W-:Y:S02]  /*2a6a0*/  HMMA.1688.F32.TF32 R48, R196, R42.reuse, R84 ;  /* 0x0000002ac430723c */ /* 0x082fe40000081054 */
[----:B------:R-:W-:Y:S04]  /*2a6b0*/  STL.64 [R1+0xe30], R36 ;  /* 0x000e302401007387 */ /* 0x000fe80000100a00 */
[----:B------:R1:W-:Y:S04]  /*2a6c0*/  STL.64 [R1+0xe38], R38 ;  /* 0x000e382601007387 */ /* 0x0003e80000100a00 */
[----:B------:R-:W-:Y:S04]  /*2a6d0*/  STL.64 [R1+0xfa0], R52 ;  /* 0x000fa03401007387 */ /* 0x000fe80000100a00 */
[----:B------:R2:W-:Y:S01]  /*2a6e0*/  STL.64 [R1+0xfa8], R54 ;  /* 0x000fa83601007387 */ /* 0x0005e20000100a00 */
[-C--:B-1----:R-:W-:Y:S04]  /*2a6f0*/  HMMA.1688.F32.TF32 R36, R208, R42.reuse, R172 ;  /* 0x0000002ad024723c */ /* 0x082fe800000810ac */
[----:B------:R-:W-:Y:S04]  /*2a700*/  STL.64 [R1+0xf90], R48 ;  /* 0x000f903001007387 */ /* 0x000fe80000100a00 */
[----:B------:R1:W-:Y:S01]  /*2a710*/  STL.64 [R1+0xf98], R50 ;  /* 0x000f983201007387 */ /* 0x0003e20000100a00 */
[-C--:B--2---:R-:W-:Y:S08]  /*2a720*/  HMMA.1688.F32.TF32 R52, R192, R42.reuse, R248 ;  /* 0x0000002ac034723c */ /* 0x084ff000000810f8 */
[-C--:B-1----:R-:W-:Y:S02]  /*2a730*/  HMMA.1688.F32.TF32 R48, R204, R42.reuse, R148 ;  /* 0x0000002acc30723c */ /* 0x082fe40000081094 */
[----:B------:R-:W-:Y:S04]  /*2a740*/  STL.64 [R1+0xf80], R36 ;  /* 0x000f802401007387 */ /* 0x000fe80000100a00 */
[----:B------:R1:W-:Y:S05]  /*2a750*/  STL.64 [R1+0xf88], R38 ;  /* 0x000f882601007387 */ /* 0x0003ea0000100a00 */
[----:B------:R-:W-:Y:S04]  /*2a760*/  STL.64 [R1+0xf70], R52 ;  /* 0x000f703401007387 */ /* 0x000fe80000100a00 */
[----:B------:R2:W-:Y:S01]  /*2a770*/  STL.64 [R1+0xf78], R54 ;  /* 0x000f783601007387 */ /* 0x0005e20000100a00 */
[-C--:B-1----:R-:W-:Y:S03]  /*2a780*/  HMMA.1688.F32.TF32 R36, R188, R42.reuse, R80 ;  /* 0x0000002abc24723c */ /* 0x082fe60000081050 */
[----:B------:R-:W-:Y:S04]  /*2a790*/  STL.64 [R1+0xf60], R48 ;  /* 0x000f603001007387 */ /* 0x000fe80000100a00 */
[----:B------:R1:W-:Y:S01]  /*2a7a0*/  STL.64 [R1+0xf68], R50 ;  /* 0x000f683201007387 */ /* 0x0003e20000100a00 */
[-C--:B--2---:R-:W-:Y:S08]  /*2a7b0*/  HMMA.1688.F32.TF32 R52, R200, R42.reuse, R132 ;  /* 0x0000002ac834723c */ /* 0x084ff00000081084 */
[----:B-1----:R-:W-:Y:S03]  /*2a7c0*/  HMMA.1688.F32.TF32 R48, R184, R42, R244 ;  /* 0x0000002ab830723c */ /* 0x002fe600000810f4 */
[----:B------:R1:W-:Y:S04]  /*2a7d0*/  STL.64 [R1+0xf50], R36 ;  /* 0x000f502401007387 */ /* 0x0003e80000100a00 */
[----:B------:R2:W-:Y:S01]  /*2a7e0*/  STL.64 [R1+0xf58], R38 ;  /* 0x000f582601007387 */ /* 0x0005e20000100a00 */
[----:B------:R-:W-:-:S03]  /*2a7f0*/  IMAD.MOV.U32 R134, RZ, RZ, R40 ;  /* 0x000000ffff867224 */ /* 0x000fc600078e0028 */
[----:B-1----:R-:W3:Y:S04]  /*2a800*/  LDL.LU.64 R36, [R1+0x1320] ;  /* 0x0013200001247983 */ /* 0x002ee80000300a00 */
[----:B------:R-:W-:Y:S04]  /*2a810*/  STL.64 [R1+0xf40], R52 ;  /* 0x000f403401007387 */ /* 0x000fe80000100a00 */
[----:B------:R-:W-:Y:S04]  /*2a820*/  STL.64 [R1+0xf48], R54 ;  /* 0x000f483601007387 */ /* 0x000fe80000100a00 */
[----:B--2---:R-:W3:Y:S04]  /*2a830*/  LDL.LU.64 R38, [R1+0x1328] ;  /* 0x0013280001267983 */ /* 0x004ee80000300a00 */
[----:B------:R-:W-:Y:S01]  /*2a840*/  STL.64 [R1+0xf10], R48 ;  /* 0x000f103001007387 */ /* 0x000fe20000100a00 */
[----:B------:R-:W-:-:S03]  /*2a850*/  IMAD.MOV.U32 R135, RZ, RZ, R41 ;  /* 0x000000ffff877224 */ /* 0x000fc600078e0029 */
[----:B------:R-:W-:Y:S04]  /*2a860*/  STL.64 [R1+0xf18], R50 ;  /* 0x000f183201007387 */ /* 0x000fe80000100a00 */
[----:B------:R-:W2:Y:S04]  /*2a870*/  LDL.LU R132, [R1+0x20] ;  /* 0x0000200001847983 */ /* 0x000ea80000300800 */
[----:B------:R-:W2:Y:S04]  /*2a880*/  LDL.LU R133, [R1+0x24] ;  /* 0x0000240001857983 */ /* 0x000ea80000300800 */
[----:B------:R-:W4:Y:S04]  /*2a890*/  LDL.LU R40, [R1+0x2a6c] ;  /* 0x002a6c0001287983 */ /* 0x000f280000300800 */
[----:B------:R-:W2:Y:S04]  /*2a8a0*/  LDL.LU R41, [R1+0x2a68] ;  /* 0x002a680001297983 */ /* 0x000ea80000300800 */
        /* <DEDUP_REMOVED lines=26> */
[----:B------:R-:W3:Y:S04]  /*2aa50*/  LDL.LU.64 R120, [R1+0x1230] ;  /* 0x0012300001787983 */ /* 0x000ee80000300a00 */
[----:B------:R-:W3:Y:S04]  /*2aa60*/  LDL.LU.64 R122, [R1+0x1238] ;  /* 0x00123800017a7983 */ /* 0x000ee80000300a00 */
[----:B------:R-:W3:Y:S04]  /*2aa70*/  LDL.LU.64 R244, [R1+0x1100] ;  /* 0x0011000001f47983 */ /* 0x000ee80000300a00 */
[----:B------:R-:W3:Y:S04]  /*2aa80*/  LDL.LU.64 R246, [R1+0x1108] ;  /* 0x0011080001f67983 */ /* 0x000ee80000300a00 */
[----:B------:R-:W3:Y:S04]  /*2aa90*/  LDL.LU.64 R56, [R1+0x8c0] ;  /* 0x0008c00001387983 */ /* 0x000ee80000300a00 */
[----:B------:R-:W3:Y:S01]  /*2aaa0*/  LDL.LU.64 R58, [R1+0x8c8] ;  /* 0x0008c800013a7983 */ /* 0x000ee20000300a00 */
[----:B----4-:R-:W-:-:S02]  /*2aab0*/  IMAD.MOV.U32 R151, RZ, RZ, R40 ;  /* 0x000000ffff977224 */ /* 0x010fc400078e0028 */
[----:B--2---:R-:W-:Y:S02]  /*2aac0*/  IMAD.MOV.U32 R150, RZ, RZ, R41 ;  /* 0x000000ffff967224 */ /* 0x004fe400078e0029 */
[----:B------:R-:W3:Y:S02]  /*2aad0*/  LDSM.16.M88.4 R40, [R79+UR15+0xb000] ;  /* 0x00b0000f4f28783b */ /* 0x000ee40008000200 */
[----:B---3--:R-:W-:-:S15]  /*2aae0*/  HMMA.1688.F32.TF32 R52, R164, R40, R36 ;  /* 0x00000028a434723c */ /* 0x008fde0000081024 */
[----:B------:R-:W-:-:S04]  /*2aaf0*/  NOP ;  /* 0x0000000000007918 */ /* 0x000fc80000000000 */
[----:B------:R-:W-:Y:S02]  /*2ab00*/  IMAD.MOV.U32 R75, RZ, RZ, R55 ;  /* 0x000000ffff4b7224 */ /* 0x000fe400078e0037 */
[----:B------:R-:W-:Y:S02]  /*2ab10*/  IMAD.MOV.U32 R51, RZ, RZ, R52 ;  /* 0x000000ffff337224 */ /* 0x000fe400078e0034 */
[----:B------:R-:W-:Y:S02]  /*2ab20*/  IMAD.MOV.U32 R50, RZ, RZ, R53 ;  /* 0x000000ffff327224 */ /* 0x000fe400078e0035 */
[----:B------:R-:W-:Y:S01]  /*2ab30*/  IMAD.MOV.U32 R39, RZ, RZ, R54 ;  /* 0x000000ffff277224 */ /* 0x000fe200078e0036 */
[----:B------:R-:W2:Y:S04]  /*2ab40*/  LDL.LU.64 R52, [R1+0x670] ;  /* 0x0006700001347983 */ /* 0x000ea80000300a00 */
[----:B------:R-:W2:Y:S04]  /*2ab50*/  LDL.LU.64 R54, [R1+0x678] ;  /* 0x0006780001367983 */ /* 0x000ea80000300a00 */
[----:B------:R1:W-:Y:S04]  /*2ab60*/  STL [R1+0x2940], R75 ;  /* 0x0029404b01007387 */ /* 0x0003e80000100800 */
[----:B------:R-:W3:Y:S04]  /*2ab70*/  LDL.LU.64 R72, [R1+0x9e0] ;  /* 0x0009e00001487983 */ /* 0x000ee80000300a00 */
[----:B-1----:R-:W3:Y:S04]  /*2ab80*/  LDL.LU.64 R74, [R1+0x9e8] ;  /* 0x0009e800014a7983 */ /* 0x002ee80000300a00 */
[----:B------:R1:W-:Y:S04]  /*2ab90*/  STL [R1+0x293c], R39 ;  /* 0x00293c2701007387 */ /* 0x0003e80000100800 */
[----:B------:R-:W4:Y:S04]  /*2aba0*/  LDL.LU.64 R36, [R1+0xb10] ;  /* 0x000b100001247983 */ /* 0x000f280000300a00 */
[----:B-1----:R-:W4:Y:S04]  /*2abb0*/  LDL.LU.64 R38, [R1+0xb18] ;  /* 0x000b180001267983 */ /* 0x002f280000300a00 */
[----:B------:R-:W-:Y:S04]  /*2abc0*/  STL [R1+0x2938], R50 ;  /* 0x0029383201007387 */ /* 0x000fe80000100800 */
[----:B------:R1:W-:Y:S04]  /*2abd0*/  STL [R1+0x292c], R51 ;  /* 0x00292c3301007387 */ /* 0x0003e80000100800 */
[----:B------:R-:W2:Y:S04]  /*2abe0*/  LDL.LU.64 R48, [R1+0xce0] ;  /* 0x000ce00001307983 */ /* 0x000ea80000300a00 */
[----:B-1----:R-:W2:Y:S01]  /*2abf0*/  LDL.LU.64 R50, [R1+0xce8] ;  /* 0x000ce80001327983 */ /* 0x002ea20000300a00 */
[-C--:B------:R-:W-:Y:S08]  /*2ac00*/  HMMA.1688.F32.TF32 R120, R240, R40.reuse, R120 ;  /* 0x00000028f078723c */ /* 0x080ff00000081078 */
[-C--:B------:R-:W-:Y:S11]  /*2ac10*/  HMMA.1688.F32.TF32 R244, R236, R40.reuse, R244 ;  /* 0x00000028ecf4723c */ /* 0x080ff600000810f4 */
[----:B------:R-:W-:Y:S04]  /*2ac20*/  STL.64 [R1+0x6a0], R120 ;  /* 0x0006a07801007387 */ /* 0x000fe80000100a00 */
[----:B------:R1:W-:Y:S04]  /*2ac30*/  STL.64 [R1+0x6a8], R122 ;  /* 0x0006a87a01007387 */ /* 0x0003e80000100a00 */
[----:B-1----:R-:W3:Y:S04]  /*2ac40*/  LDL.LU.64 R122, [R1+0x2a60] ;  /* 0x002a6000017a7983 */ /* 0x002ee80000300a00 */
[----:B------:R-:W3:Y:S04]  /*2ac50*/  LDL.LU.64 R120, [R1+0x2a58] ;  /* 0x002a580001787983 */ /* 0x000ee80000300a00 */
[----:B------:R-:W-:Y:S04]  /*2ac60*/  STL.64 [R1+0x170], R244 ;  /* 0x000170f401007387 */ /* 0x000fe80000100a00 */
[----:B------:R1:W-:Y:S04]  /*2ac70*/  STL.64 [R1+0x178], R246 ;  /* 0x000178f601007387 */ /* 0x0003e80000100a00 */
[----:B-1----:R-:W3:Y:S04]  /*2ac80*/  LDL.LU.64 R246, [R1+0x2a50] ;  /* 0x002a500001f67983 */ /* 0x002ee80000300a00 */
[----:B------:R-:W3:Y:S01]  /*2ac90*/  LDL.LU.64 R244, [R1+0x2a48] ;  /* 0x002a480001f47983 */ /* 0x000ee20000300a00 */
[----:B--2---:R-:W-:-:S15]  /*2aca0*/  HMMA.1688.F32.TF32 R48, R232, R40, R48 ;  /* 0x00000028e830723c */ /* 0x004fde0000081030 */
[----:B------:R-:W-:-:S04]  /*2acb0*/  NOP ;  /* 0x0000000000007918 */ /* 0x000fc80000000000 */
[----:B------:R-:W-:Y:S04]  /*2acc0*/  STL.64 [R1+0x790], R48 ;  /* 0x0007903001007387 */ /* 0x000fe80000100a00 */
[----:B------:R4:W-:Y:S02]  /*2acd0*/  STL.64 [R1+0x798], R50 ;  /* 0x0007983201007387 */ /* 0x0009e40000100a00 */
[-C--:B----4-:R-:W-:Y:S08]  /*2ace0*/  HMMA.1688.F32.TF32 R48, R228, R40.reuse, R36 ;  /* 0x00000028e430723c */ /* 0x090ff00000081024 */
[-C--:B---3--:R-:W-:Y:S11]  /*2acf0*/  HMMA.1688.F32.TF32 R36, R224, R40.reuse, R72 ;  /* 0x00000028e024723c */ /* 0x088ff60000081048 */
[----:B------:R-:W-:Y:S04]  /*2ad00*/  STL.64 [R1+0x1a0], R48 ;  /* 0x0001a03001007387 */ /* 0x000fe80000100a00 */
[----:B------:R1:W-:Y:S02]  /*2ad10*/  STL.64 [R1+0x1a8], R50 ;  /* 0x0001a83201007387 */ /* 0x0003e40000100a00 */
[----:B-1----:R-:W-:Y:S02]  /*2ad20*/  HMMA.1688.F32.TF32 R48, R220, R40, R56 ;  /* 0x00000028dc30723c */ /* 0x002fe40000081038 */
[----:B------:R-:W-:-:S02]  /*2ad30*/  IMAD.MOV.U32 R64, RZ, RZ, R39 ;  /* 0x000000ffff407224 */ /* 0x000fc400078e0027 */
[----:B------:R-:W-:Y:S02]  /*2ad40*/  IMAD.MOV.U32 R65, RZ, RZ, R38 ;  /* 0x000000ffff417224 */ /* 0x000fe400078e0026 */
[----:B------:R-:W-:Y:S02]  /*2ad50*/  IMAD.MOV.U32 R68, RZ, RZ, R37 ;  /* 0x000000ffff447224 */ /* 0x000fe400078e0025 */
[----:B------:R-:W-:Y:S01]  /*2ad60*/  IMAD.MOV.U32 R69, RZ, RZ, R36 ;  /* 0x000000ffff457224 */ /* 0x000fe200078e0024 */
[----:B------:R-:W-:Y:S01]  /*2ad70*/  STL [R1+0x26ec], R64 ;  /* 0x0026ec4001007387 */ /* 0x000fe20000100800 */
[----:B------:R-:W-:Y:S03]  /*2ad80*/  HMMA.1688.F32.TF32 R36, R216, R40, R52 ;  /* 0x00000028d824723c */ /* 0x000fe60000081034 */
[----:B------:R-:W-:Y:S04]  /*2ad90*/  STL [R1+0x26e8], R65 ;  /* 0x0026e84101007387 */ /* 0x000fe80000100800 */
[----:B------:R-:W-:Y:S01]  /*2ada0*/  STL [R1+0x26e4], R68 ;  /* 0x0026e44401007387 */ /* 0x000fe20000100800 */
[-C--:B------:R-:W-:Y:S03]  /*2adb0*/  HMMA.1688.F32.TF32 R52, R212, R246.reuse, R108 ;  /* 0x000000f6d434723c */ /* 0x080fe6000008106c */
[----:B------:R-:W-:Y:S04]  /*2adc0*/  STL [R1+0x26e0], R69 ;  /* 0x0026e04501007387 */ /* 0x000fe80000100800 */
        /* <DEDUP_REMOVED lines=27> */
[----:B--2---:R-:W3:Y:S01]  /*2af80*/  LDL.LU.64 R38, [R1+0x13e8] ;  /* 0x0013e80001267983 */ /* 0x004ee20000300a00 */
[----:B------:R-:W-:-:S03]  /*2af90*/  IMAD.MOV.U32 R250, RZ, RZ, R3 ;  /* 0x000000fffffa7224 */ /* 0x000fc600078e0003 */
[----:B------:R-:W-:Y:S01]  /*2afa0*/  STL.64 [R1+0xe60], R48 ;  /* 0x000e603001007387 */ /* 0x000fe20000100a00 */
[----:B------:R-:W-:-:S03]  /*2afb0*/  IMAD.MOV.U32 R251, RZ, RZ, R252 ;  /* 0x000000fffffb7224 */ /* 0x000fc600078e00fc */
[----:B------:R-:W-:Y:S01]  /*2afc0*/  STL.64 [R1+0xe68], R50 ;  /* 0x000e683201007387 */ /* 0x000fe20000100a00 */
[----:B------:R-:W-:-:S03]  /*2afd0*/  IMAD.MOV.U32 R172, RZ, RZ, R244 ;  /* 0x000000ffffac7224 */ /* 0x000fc600078e00f4 */
[----:B------:R-:W2:Y:S01]  /*2afe0*/  LDL.LU R248, [R1] ;  /* 0x0000000001f87983 */ /* 0x000ea20000300800 */
[----:B------:R-:W-:-:S03]  /*2aff0*/  IMAD.MOV.U32 R173, RZ, RZ, R245 ;  /* 0x000000ffffad7224 */ /* 0x000fc600078e00f5 */
[----:B------:R-:W4:Y:S04]  /*2b000*/  LDL.LU R2, [R1+0x2a40] ;  /* 0x002a400001027983 */ /* 0x000f280000300800 */
[----:B------:R-:W2:Y:S04]  /*2b010*/  LDL.LU R3, [R1+0x2a3c] ;  /* 0x002a3c0001037983 */ /* 0x000ea80000300800 */
[----:B------:R-:W2:Y:S04]  /*2b020*/  LDL.LU R252, [R1+0x2a38] ;  /* 0x002a380001fc7983 */ /* 0x000ea80000300800 */
[----:B------:R-:W2:Y:S04]  /*2b030*/  LDL.LU R244, [R1+0x2a34] ;  /* 0x002a340001f47983 */ /* 0x000ea80000300800 */
[----:B------:R-:W3:Y:S04]  /*2b040*/  LDL.LU R245, [R1+0x2a30] ;  /* 0x002a300001f57983 */ /* 0x000ee80000300800 */
[----:B------:R-:W4:Y:S04]  /*2b050*/  LDL.LU R174, [R1+0x38] ;  /* 0x0000380001ae7983 */ /* 0x000f280000300800 */
[----:B------:R-:W4:Y:S04]  /*2b060*/  LDL.LU R175, [R1+0x3c] ;  /* 0x00003c0001af7983 */ /* 0x000f280000300800 */
[----:B------:R-:W4:Y:S04]  /*2b070*/  LDL.LU R132, [R1+0x60] ;  /* 0x0000600001847983 */ /* 0x000f280000300800 */
[----:B------:R-:W4:Y:S01]  /*2b080*/  LDL.LU R133, [R1+0x64] ;  /* 0x0000640001857983 */ /* 0x000f220000300800 */
[----:B--2---:R-:W-:-:S03]  /*2b090*/  IMAD.MOV.U32 R134, RZ, RZ, R244 ;  /* 0x000000ffff867224 */ /* 0x004fc600078e00f4 */
[----:B------:R-:W2:Y:S01]  /*2b0a0*/  LDL.LU R244, [R1+0x2a2c] ;  /* 0x002a2c0001f47983 */ /* 0x000ea20000300800 */
[----:B---3--:R-:W-:-:S03]  /*2b0b0*/  IMAD.MOV.U32 R135, RZ, RZ, R245 ;  /* 0x000000ffff877224 */ /* 0x008fc600078e00f5 */
[----:B------:R-:W3:Y:S04]  /*2b0c0*/  LDL.LU R245, [R1+0x2a28] ;  /* 0x002a280001f57983 */ /* 0x000ee80000300800 */
[----:B------:R-:W4:Y:S04]  /*2b0d0*/  LDL.LU R148, [R1+0x70] ;  /* 0x0000700001947983 */ /* 0x000f280000300800 */
[----:B------:R-:W4:Y:S04]  /*2b0e0*/  LDL.LU R149, [R1+0x74] ;  /* 0x0000740001957983 */ /* 0x000f280000300800 */
[----:B------:R-:W4:Y:S04]  /*2b0f0*/  LDL.LU R150, [R1+0x78] ;  /* 0x0000780001967983 */ /* 0x000f280000300800 */
[----:B------:R-:W4:Y:S04]  /*2b100*/  LDL.LU R151, [R1+0x7c] ;  /* 0x00007c0001977983 */ /* 0x000f280000300800 */
[----:B------:R-:W4:Y:S04]  /*2b110*/  LDL.LU.64 R108, [R1+0x12c0] ;  /* 0x0012c000016c7983 */ /* 0x000f280000300a00 */
[----:B------:R-:W4:Y:S04]  /*2b120*/  LDL.LU.64 R110, [R1+0x12c8] ;  /* 0x0012c800016e7983 */ /* 0x000f280000300a00 */
[----:B------:R-:W4:Y:S04]  /*2b130*/  LDL.LU.64 R96, [R1+0x11a0] ;  /* 0x0011a00001607983 */ /* 0x000f280000300a00 */
[----:B------:R-:W4:Y:S04]  /*2b140*/  LDL.LU.64 R98, [R1+0x11a8] ;  /* 0x0011a80001627983 */ /* 0x000f280000300a00 */
[----:B------:R-:W4:Y:S04]  /*2b150*/  LDL.LU.64 R72, [R1+0xdf0] ;  /* 0x000df00001487983 */ /* 0x000f280000300a00 */
[----:B------:R-:W4:Y:S04]  /*2b160*/  LDL.LU.64 R74, [R1+0xdf8] ;  /* 0x000df800014a7983 */ /* 0x000f280000300a00 */
[----:B------:R-:W4:Y:S04]  /*2b170*/  LDL.LU R84, [R1+0x80] ;  /* 0x0000800001547983 */ /* 0x000f280000300800 */
[----:B------:R-:W4:Y:S04]  /*2b180*/  LDL.LU R85, [R1+0x84] ;  /* 0x0000840001557983 */ /* 0x000f280000300800 */
[----:B------:R-:W4:Y:S04]  /*2b190*/  LDL.LU.64 R80, [R1+0xb80] ;  /* 0x000b800001507983 */ /* 0x000f280000300a00 */
[----:B------:R-:W4:Y:S04]  /*2b1a0*/  LDL.LU.64 R82, [R1+0xb88] ;  /* 0x000b880001527983 */ /* 0x000f280000300a00 */
[----:B------:R-:W4:Y:S04]  /*2b1b0*/  LDL.LU.64 R56, [R1+0xa70] ;  /* 0x000a700001387983 */ /* 0x000f280000300a00 */
[----:B------:R-:W4:Y:S01]  /*2b1c0*/  LDL.LU.64 R58, [R1+0xa78] ;  /* 0x000a7800013a7983 */ /* 0x000f220000300a00 */
[----:B--2---:R-:W-:-:S02]  /*2b1d0*/  IMAD.MOV.U32 R87, RZ, RZ, R244 ;  /* 0x000000ffff577224 */ /* 0x004fc400078e00f4 */
[----:B---3--:R-:W-:Y:S02]  /*2b1e0*/  IMAD.MOV.U32 R86, RZ, RZ, R245 ;  /* 0x000000ffff567224 */ /* 0x008fe400078e00f5 */
[----:B------:R-:W4:Y:S02]  /*2b1f0*/  LDSM.16.M88.4 R244, [R79+UR15+0xb800] ;  /* 0x00b8000f4ff4783b */ /* 0x000f240008000200 */
[-C--:B----4-:R-:W-:Y:S08]  /*2b200*/  HMMA.1688.F32.TF32 R108, R240, R244.reuse, R108 ;  /* 0x000000f4f06c723c */ /* 0x090ff0000008106c */
[-C--:B------:R-:W-:Y:S08]  /*2b210*/  HMMA.1688.F32.TF32 R96, R236, R244.reuse, R96 ;  /* 0x000000f4ec60723c */ /* 0x080ff00000081060 */
[-C--:B------:R-:W-:Y:S01]  /*2b220*/  HMMA.1688.F32.TF32 R72, R232, R244.reuse, R72 ;  /* 0x000000f4e848723c */ /* 0x080fe20000081048 */
[----:B------:R-:W-:Y:S07]  /*2b230*/  STL [R1+0x2944], R247 ;  /* 0x002944f701007387 */ /* 0x000fee0000100800 */
[----:B------:R-:W-:Y:S01]  /*2b240*/  HMMA.1688.F32.TF32 R80, R228, R244, R80 ;  /* 0x000000f4e450723c */ /* 0x000fe20000081050 */
[----:B------:R-:W-:Y:S04]  /*2b250*/  STL.64 [R1+0x5c0], R108 ;  /* 0x0005c06c01007387 */ /* 0x000fe80000100a00 */
[----:B------:R1:W-:Y:S06]  /*2b260*/  STL.64 [R1+0x5c8], R110 ;  /* 0x0005c86e01007387 */ /* 0x0003ec0000100a00 */
[----:B------:R-:W-:Y:S01]  /*2b270*/  IMAD.MOV.U32 R28, RZ, RZ, R75 ;  /* 0x000000ffff1c7224 */ /* 0x000fe200078e004b */
[----:B-1----:R-:W2:Y:S04]  /*2b280*/  LDL.LU.64 R110, [R1+0x2a20] ;  /* 0x002a2000016e7983 */ /* 0x002ea80000300a00 */
[----:B------:R-:W2:Y:S01]  /*2b290*/  LDL.LU.64 R108, [R1+0x2a18] ;  /* 0x002a1800016c7983 */ /* 0x000ea20000300a00 */
[----:B------:R-:W-:-:S03]  /*2b2a0*/  IMAD.MOV.U32 R29, RZ, RZ, R74 ;  /* 0x000000ffff1d7224 */ /* 0x000fc600078e004a */
[----:B------:R-:W-:Y:S04]  /*2b2b0*/  STL.64 [R1+0x110], R96 ;  /* 0x0001106001007387 */ /* 0x000fe80000100a00 */
[----:B------:R1:W-:Y:S04]  /*2b2c0*/  STL.64 [R1+0x118], R98 ;  /* 0x0001186201007387 */ /* 0x0003e80000100a00 */
[----:B-1----:R-:W3:Y:S04]  /*2b2d0*/  LDL.LU.64 R98, [R1+0x2a10] ;  /* 0x002a100001627983 */ /* 0x002ee80000300a00 */
[----:B------:R-:W3:Y:S04]  /*2b2e0*/  LDL.LU.64 R96, [R1+0x2a08] ;  /* 0x002a080001607983 */ /* 0x000ee80000300a00 */
[----:B------:R1:W-:Y:S04]  /*2b2f0*/  STL.64 [R1+0x730], R72 ;  /* 0x0007304801007387 */ /* 0x0003e80000100a00 */
[----:B-1----:R-:W4:Y:S04]  /*2b300*/  LDL.LU.64 R72, [R1+0x900] ;  /* 0x0009000001487983 */ /* 0x002f280000300a00 */
[----:B------:R-:W4:Y:S04]  /*2b310*/  LDL.LU.64 R74, [R1+0x908] ;  /* 0x00090800014a7983 */ /* 0x000f280000300a00 */
[----:B------:R-:W-:Y:S04]  /*2b320*/  STL [R1+0x2728], R28 ;  /* 0x0027281c01007387 */ /* 0x000fe80000100800 */
[----:B------:R-:W-:Y:S04]  /*2b330*/  STL [R1+0x2724], R29 ;  /* 0x0027241d01007387 */ /* 0x000fe80000100800 */
[----:B------:R-:W-:Y:S04]  /*2b340*/  STL.64 [R1+0x100], R80 ;  /* 0x0001005001007387 */ /* 0x000fe80000100a00 */
[----:B------:R1:W-:Y:S02]  /*2b350*/  STL.64 [R1+0x108], R82 ;  /* 0x0001085201007387 */ /* 0x0003e40000100a00 */
[----:B-1----:R-:W-:-:S15]  /*2b360*/  HMMA.1688.F32.TF32 R80, R224, R244, R56 ;  /* 0x000000f4e050723c */ /* 0x002fde0000081038 */
[----:B------:R-:W-:-:S04]  /*2b370*/  NOP ;  /* 0x0000000000007918 */ /* 0x000fc80000000000 */
[----:B------:R-:W-:Y:S02]  /*2b380*/  IMAD.MOV.U32 R61, RZ, RZ, R80 ;  /* 0x000000ffff3d7224 */ /* 0x000fe400078e0050 */
[----:B------:R-:W-:Y:S02]  /*2b390*/  IMAD.MOV.U32 R60, RZ, RZ, R81 ;  /* 0x000000ffff3c7224 */ /* 0x000fe400078e0051 */
[----:B------:R-:W-:Y:S01]  /*2b3a0*/  IMAD.MOV.U32 R57, RZ, RZ, R82 ;  /* 0x000000ffff397224 */ /* 0x000fe200078e0052 */
[----:B------:R-:W2:Y:S01]  /*2b3b0*/  LDL.LU.64 R80, [R1+0x740] ;  /* 0x0007400001507983 */ /* 0x000ea20000300a00 */
[----:B------:R-:W-:-:S03]  /*2b3c0*/  IMAD.MOV.U32 R56, RZ, RZ, R83 ;  /* 0x000000ffff387224 */ /* 0x000fc600078e0053 */
[----:B------:R-:W2:Y:S04]  /*2b3d0*/  LDL.LU.64 R82, [R1+0x748] ;  /* 0x0007480001527983 */ /* 0x000ea80000300a00 */
[----:B------:R1:W-:Y:S04]  /*2b3e0*/  STL [R1+0x26fc], R56 ;  /* 0x0026fc3801007387 */ /* 0x0003e80000100800 */
[----:B------:R1:W-:Y:S04]  /*2b3f0*/  STL [R1+0x26f8], R57 ;  /* 0x0026f83901007387 */ /* 0x0003e80000100800 */
[----:B-1----:R-:W3:Y:S01]  /*2b400*/  LDL.LU R56, [R1+0x50] ;  /* 0x0000500001387983 */ /* 0x002ee20000300800 */
[----:B------:R-:W-:-:S03]  /*2b410*/  IMAD.MOV.U32 R57, RZ, RZ, R252 ;  /* 0x000000ffff397224 */ /* 0x000fc600078e00fc */
[----:B------:R-:W-:Y:S04]  /*2b420*/  STL [R1+0x26f4], R60 ;  /* 0x0026f43c01007387 */ /* 0x000fe80000100800 */
[----:B------:R-:W-:Y:S01]  /*2b430*/  STL [R1+0x26f0], R61 ;  /* 0x0026f03d01007387 */ /* 0x000fe20000100800 */
[----:B----4-:R-:W-:-:S15]  /*2b440*/  HMMA.1688.F32.TF32 R72, R220, R244, R72 ;  /* 0x000000f4dc48723c */ /* 0x010fde0000081048 */
[----:B------:R-:W-:-:S04]  /*2b450*/  NOP ;  /* 0x0000000000007918 */ /* 0x000fc80000000000 */
[----:B------:R-:W-:Y:S01]  /*2b460*/  IMAD.MOV.U32 R252, RZ, RZ, R75 ;  /* 0x000000fffffc7224 */ /* 0x000fe200078e004b */
[----:B------:R1:W-:Y:S04]  /*2b470*/  STL.64 [R1+0x1f0], R72 ;  /* 0x0001f04801007387 */ /* 0x0003e80000100a00 */
[----:B------:R4:W-:Y:S04]  /*2b480*/  STL [R1+0x1f8], R74 ;  /* 0x0001f84a01007387 */ /* 0x0009e80000100800 */
[----:B-1----:R-:W3:Y:S04]  /*2b490*/  LDL.LU.64 R72, [R1+0x1450] ;  /* 0x0014500001487983 */ /* 0x002ee80000300a00 */
[----:B----4-:R-:W4:Y:S01]  /*2b4a0*/  LDL.LU.64 R74, [R1+0x1458] ;  /* 0x00145800014a7983 */ /* 0x010f220000300a00 */
[----:B--2---:R-:W-:Y:S03]  /*2b4b0*/  HMMA.1688.F32.TF32 R80, R216, R244, R80 ;  /* 0x000000f4d850723c */ /* 0x004fe60000081050 */
[----:B------:R-:W-:-:S15]  /*2b4c0*/  STL [R1+0x2740], R252 ;  /* 0x002740fc01007387 */ /* 0x000fde0000100800 */
[----:B------:R-:W-:Y:S01]  /*2b4d0*/  NOP ;  /* 0x0000000000007918 */ /* 0x000fe20000000000 */
[----:B------:R-:W-:Y:S04]  /*2b4e0*/  STL.64 [R1+0xbf0], R80 ;  /* 0x000bf05001007387 */ /* 0x000fe80000100a00 */
[----:B------:R1:W-:Y:S04]  /*2b4f0*/  STL.64 [R1+0xbf8], R82 ;  /* 0x000bf85201007387 */ /* 0x0003e80000100a00 */
[----:B-1----:R-:W2:Y:S02]  /*2b500*/  LDL.LU.64 R82, [R1+0x2a00] ;  /* 0x002a000001527983 */ /* 0x002ea40000300a00 */
[-C--:B--2---:R-:W-:Y:S08]  /*2b510*/  HMMA.1688.F32.TF32 R84, R212, R82.reuse, R84 ;  /* 0x00000052d454723c */ /* 0x084ff00000081054 */
[-C--:B------:R-:W-:Y:S08]  /*2b520*/  HMMA.1688.F32.TF32 R148, R196, R82.reuse, R148 ;  /* 0x00000052c494723c */ /* 0x080ff00000081094 */
[----:B------:R-:W-:Y:S03]  /*2b530*/  HMMA.1688.F32.TF32 R132, R208, R82, R132 ;  /* 0x00000052d084723c */ /* 0x000fe60000081084 */
[----:B------:R-:W-:Y:S04]  /*2b540*/  STL.64 [R1+0xe10], R84 ;  /* 0x000e105401007387 */ /* 0x000fe80000100a00 */
[----:B------:R1:W-:Y:S04]  /*2b550*/  STL.64 [R1+0xe18], R86 ;  /* 0x000e185601007387 */ /* 0x0003e80000100a00 */
[----:B-1----:R-:W2:Y:S04]  /*2b560*/  LDL.LU.64 R86, [R1+0x29f8] ;  /* 0x0029f80001567983 */ /* 0x002ea80000300a00 */
[----:B------:R-:W2:Y:S04]  /*2b570*/  LDL.LU.64 R84, [R1+0x29f0] ;  /* 0x0029f00001547983 */ /* 0x000ea80000300a00 */
[----:B------:R-:W-:Y:S04]  /*2b580*/  STL.64 [R1+0xe00], R148 ;  /* 0x000e009401007387 */ /* 0x000fe80000100a00 */
[----:B------:R1:W-:Y:S04]  /*2b590*/  STL.64 [R1+0xe08], R150 ;  /* 0x000e089601007387 */ /* 0x0003e80000100a00 */
[----:B-1----:R-:W2:Y:S04]  /*2b5a0*/  LDL.LU.64 R150, [R1+0x29e8] ;  /* 0x0029e80001967983 */ /* 0x002ea80000300a00 */
[----:B------:R-:W2:Y:S04]  /*2b5b0*/  LDL.LU.64 R148, [R1+0x29e0] ;  /* 0x0029e00001947983 */ /* 0x000ea80000300a00 */
[----:B------:R-:W-:Y:S04]  /*2b5c0*/  STL.64 [R1+0xdf0], R132 ;  /* 0x000df08401007387 */ /* 0x000fe80000100a00 */
[----:B------:R1:W-:Y:S04]  /*2b5d0*/  STL.64 [R1+0xdf8], R134 ;  /* 0x000df88601007387 */ /* 0x0003e80000100a00 */
[----:B-1----:R-:W4:Y:S04]  /*2b5e0*/  LDL.LU.64 R134, [R1+0x29d8] ;  /* 0x0029d80001867983 */ /* 0x002f280000300a00 */
[----:B------:R-:W4:Y:S01]  /*2b5f0*/  LDL.LU.64 R132, [R1+0x29d0] ;  /* 0x0029d00001847983 */ /* 0x000f220000300a00 */
[----:B------:R-:W-:-:S02]  /*2b600*/  IMAD.MOV.U32 R58, RZ, RZ, R3 ;  /* 0x000000ffff3a7224 */ /* 0x000fc400078e0003 */
[----:B------:R-:W-:-:S07]  /*2b610*/  IMAD.MOV.U32 R59, RZ, RZ, R2 ;  /* 0x000000ffff3b7224 */ /* 0x000fce00078e0002 */
[-C--:B---3--:R-:W-:Y:S08]  /*2b620*/  HMMA.1688.F32.TF32 R56, R192, R82.reuse, R56 ;  /* 0x00000052c038723c */ /* 0x088ff00000081038 */
[-C--:B------:R-:W-:Y:S11]  /*2b630*/  HMMA.1688.F32.TF32 R172, R204, R82.reuse, R172 ;  /* 0x00000052ccac723c */ /* 0x080ff600000810ac */
[----:B------:R-:W-:Y:S04]  /*2b640*/  STL.64 [R1+0xde0], R56 ;  /* 0x000de03801007387 */ /* 0x000fe80000100a00 */
[----:B------:R1:W-:Y:S02]  /*2b650*/  STL.64 [R1+0xde8], R58 ;  /* 0x000de83a01007387 */ /* 0x0003e40000100a00 */
[----:B-1----:R-:W-:Y:S02]  /*2b660*/  HMMA.1688.F32.TF32 R56, R188, R82, R248 ;  /* 0x00000052bc38723c */ /* 0x002fe400000810f8 */
[----:B------:R1:W-:Y:S04]  /*2b670*/  STL.64 [R1+0xdd0], R172 ;  /* 0x000dd0ac01007387 */ /* 0x0003e80000100a00 */
[----:B------:R3:W-:Y:S04]  /*2b680*/  STL.64 [R1+0xdd8], R174 ;  /* 0x000dd8ae01007387 */ /* 0x0007e80000100a00 */
[----:B-1----:R-:W4:Y:S04]  /*2b690*/  LDL.LU.64 R172, [R1+0x1310] ;  /* 0x0013100001ac7983 */ /* 0x002f280000300a00 */
[----:B---3--:R-:W3:Y:S05]  /*2b6a0*/  LDL.LU.64 R174, [R1+0x1318] ;  /* 0x0013180001ae7983 */ /* 0x008eea0000300a00 */
[----:B------:R1:W-:Y:S04]  /*2b6b0*/  STL.64 [R1+0xdb0], R56 ;  /* 0x000db03801007387 */ /* 0x0003e80000100a00 */
[----:B------:R1:W-:Y:S01]  /*2b6c0*/  STL.64 [R1+0xdb8], R58 ;  /* 0x000db83a01007387 */ /* 0x0003e20000100a00 */
[----:B------:R-:W-:Y:S03]  /*2b6d0*/  HMMA.1688.F32.TF32 R36, R164, R244, R36 ;  /* 0x000000f4a424723c */ /* 0x000fe60000081024 */
[----:B-1----:R-:W3:Y:S04]  /*2b6e0*/  LDL.LU.64 R56, [R1+0x10f0] ;  /* 0x0010f00001387983 */ /* 0x002ee80000300a00 */
[----:B------:R-:W3:-:S12]  /*2b6f0*/  LDL.LU.64 R58, [R1+0x10f8] ;  /* 0x0010f800013a7983 */ /* 0x000ed80000300a00 */
[----:B------:R-:W-:Y:S02]  /*2b700*/  IMAD.MOV.U32 R51, RZ, RZ, R38 ;  /* 0x000000ffff337224 */ /* 0x000fe400078e0026 */
[----:B------:R-:W-:Y:S01]  /*2b710*/  IMAD.MOV.U32 R38, RZ, RZ, R39 ;  /* 0x000000ffff267224 */ /* 0x000fe200078e0027 */
[-C--:B--2---:R-:W-:Y:S08]  /*2b720*/  HMMA.1688.F32.TF32 R148, R184, R82.reuse, R148 ;  /* 0x00000052b894723c */ /* 0x084ff00000081094 */
[----:B----4-:R-:W-:Y:S01]  /*2b730*/  HMMA.1688.F32.TF32 R248, R200, R82, R132 ;  /* 0x00000052c8f8723c */ /* 0x010fe20000081084 */
[----:B------:R-:W1:Y:S04]  /*2b740*/  LDSM.16.M88.4 R80, [R79+UR15+0xc000] ;  /* 0x00c0000f4f50783b */ /* 0x000e680008000200 */
[----:B------:R-:W2:Y:S04]  /*2b750*/  LDL.LU.64 R132, [R1+0x1220] ;  /* 0x0012200001847983 */ /* 0x000ea80000300a00 */
[----:B------:R-:W2:Y:S10]  /*2b760*/  LDL.LU.64 R134, [R1+0x1228] ;  /* 0x0012280001867983 */ /* 0x000eb40000300a00 */
[----:B------:R-:W-:Y:S04]  /*2b770*/  STL.64 [R1+0xd90], R248 ;  /* 0x000d90f801007387 */ /* 0x000fe80000100a00 */
[----:B------:R1:W-:Y:S02]  /*2b780*/  STL.64 [R1+0xd98], R250 ;  /* 0x000d98fa01007387 */ /* 0x0003e40000100a00 */
[----:B-1----:R-:W-:Y:S02]  /*2b790*/  HMMA.1688.F32.TF32 R248, R164, R80, R72 ;  /* 0x00000050a4f8723c */ /* 0x002fe40000081048 */
[----:B------:R1:W-:Y:S04]  /*2b7a0*/  STL.64 [R1+0xd60], R148 ;  /* 0x000d609401007387 */ /* 0x0003e80000100a00 */
[----:B------:R4:W-:-:S13]  /*2b7b0*/  STL.64 [R1+0xd68], R150 ;  /* 0x000d689601007387 */ /* 0x0009da0000100a00 */
[----:B------:R-:W-:Y:S02]  /*2b7c0*/  IMAD.MOV.U32 R247, RZ, RZ, R248 ;  /* 0x000000fffff77224 */ /* 0x000fe400078e00f8 */
[----:B------:R-:W-:Y:S02]  /*2b7d0*/  IMAD.MOV.U32 R75, RZ, RZ, R249 ;  /* 0x000000ffff4b7224 */ /* 0x000fe400078e00f9 */
[----:B------:R-:W-:Y:S01]  /*2b7e0*/  IMAD.MOV.U32 R39, RZ, RZ, R250 ;  /* 0x000000ffff277224 */ /* 0x000fe200078e00fa */
[----:B------:R-:W2:Y:S01]  /*2b7f0*/  LDL.LU.64 R248, [R1+0xc00] ;  /* 0x000c000001f87983 */ /* 0x000ea20000300a00 */
[----:B------:R-:W-:-:S03]  /*2b800*/  IMAD.MOV.U32 R50, RZ, RZ, R251 ;  /* 0x000000ffff327224 */ /* 0x000fc600078e00fb */
[----:B------:R-:W2:Y:S01]  /*2b810*/  LDL.LU.64 R250, [R1+0xc08] ;  /* 0x000c080001fa7983 */ /* 0x000ea20000300a00 */
[-C--:B---3--:R-:W-:Y:S03]  /*2b820*/  HMMA.1688.F32.TF32 R172, R240, R80.reuse, R172 ;  /* 0x00000050f0ac723c */ /* 0x088fe600000810ac */
[----:B-1----:R-:W3:Y:S04]  /*2b830*/  LDL.LU.64 R148, [R1+0xae0] ;  /* 0x000ae00001947983 */ /* 0x002ee80000300a00 */
[----:B----4-:R-:W3:Y:S01]  /*2b840*/  LDL.LU.64 R150, [R1+0xae8] ;  /* 0x000ae80001967983 */ /* 0x010ee20000300a00 */
[----:B------:R-:W-:Y:S11]  /*2b850*/  HMMA.1688.F32.TF32 R56, R232, R80, R56 ;  /* 0x00000050e838723c */ /* 0x000ff60000081038 */
[----:B------:R-:W-:Y:S04]  /*2b860*/  STL.64 [R1+0x240], R172 ;  /* 0x000240ac01007387 */ /* 0x000fe80000100a00 */
[----:B------:R1:W-:Y:S04]  /*2b870*/  STL.64 [R1+0x248], R174 ;  /* 0x000248ae01007387 */ /* 0x0003e80000100a00 */
[----:B-1----:R-:W4:Y:S04]  /*2b880*/  LDL.LU.64 R174, [R1+0x29c8] ;  /* 0x0029c80001ae7983 */ /* 0x002f280000300a00 */
[----:B------:R-:W4:Y:S01]  /*2b890*/  LDL.LU.64 R172, [R1+0x29c0] ;  /* 0x0029c00001ac7983 */ /* 0x000f220000300a00 */
[----:B------:R-:W-:-:S02]  /*2b8a0*/  IMAD.MOV.U32 R28, RZ, RZ, R58 ;  /* 0x000000ffff1c7224 */ /* 0x000fc400078e003a */
[----:B------:R-:W-:Y:S01]  /*2b8b0*/  IMAD.MOV.U32 R29, RZ, RZ, R59 ;  /* 0x000000ffff1d7224 */ /* 0x000fe200078e003b */
[----:B--2---:R-:W-:-:S15]  /*2b8c0*/  HMMA.1688.F32.TF32 R132, R236, R80, R132 ;  /* 0x00000050ec84723c */ /* 0x004fde0000081084 */
[----:B------:R-:W-:-:S04]  /*2b8d0*/  NOP ;  /* 0x0000000000007918 */ /* 0x000fc80000000000 */
[----:B------:R1:W-:Y:S01]  /*2b8e0*/  STL.64 [R1+0xe0], R132 ;  /* 0x0000e08401007387 */ /* 0x0003e20000100a00 */
[----:B------:R-:W-:Y:S02]  /*2b8f0*/  IMAD.MOV.U32 R3, RZ, RZ, R134 ;  /* 0x000000ffff037224 */ /* 0x000fe400078e0086 */
[----:B------:R-:W-:Y:S01]  /*2b900*/  IMAD.MOV.U32 R2, RZ, RZ, R135 ;  /* 0x000000ffff027224 */ /* 0x000fe200078e0087 */
[----:B------:R2:W-:Y:S04]  /*2b910*/  STL.64 [R1+0x690], R56 ;  /* 0x0006903801007387 */ /* 0x0005e80000100a00 */
[----:B-1----:R-:W4:Y:S04]  /*2b920*/  LDL.LU.64 R132, [R1+0x970] ;  /* 0x0009700001847983 */ /* 0x002f280000300a00 */
[----:B------:R-:W4:Y:S04]  /*2b930*/  LDL.LU.64 R134, [R1+0x978] ;  /* 0x0009780001867983 */ /* 0x000f280000300a00 */
[----:B--2---:R-:W2:Y:S04]  /*2b940*/  LDL.LU.64 R56, [R1+0x830] ;  /* 0x0008300001387983 */ /* 0x004ea80000300a00 */
[----:B------:R-:W2:Y:S01]  /*2b950*/  LDL.LU.64 R58, [R1+0x838] ;  /* 0x00083800013a7983 */ /* 0x000ea20000300a00 */
[----:B------:R-:W-:Y:S03]  /*2b960*/  HMMA.1688.F32.TF32 R248, R228, R80, R248 ;  /* 0x00000050e4f8723c */ /* 0x000fe600000810f8 */
[----:B------:R-:W-:Y:S04]  /*2b970*/  STL [R1+0x2730], R28 ;  /* 0x0027301c01007387 */ /* 0x000fe80000100800 */
[----:B------:R-:W-:-:S12]  /*2b980*/  STL [R1+0x272c], R29 ;  /* 0x00272c1d01007387 */ /* 0x000fd80000100800 */
[----:B------:R-:W-:Y:S04]  /*2b990*/  STL.64 [R1+0xd0], R248 ;  /* 0x0000d0f801007387 */ /* 0x000fe80000100a00 */
[----:B------:R1:W-:Y:S04]  /*2b9a0*/  STL.64 [R1+0xd8], R250 ;  /* 0x0000d8fa01007387 */ /* 0x0003e80000100a00 */
[----:B-1----:R-:W2:Y:S04]  /*2b9b0*/  LDL.LU.64 R250, [R1+0x29b8] ;  /* 0x0029b80001fa7983 */ /* 0x002ea80000300a00 */
[----:B------:R-:W2:Y:S01]  /*2b9c0*/  LDL.LU.64 R248, [R1+0x29b0] ;  /* 0x0029b00001f87983 */ /* 0x000ea20000300a00 */
[----:B---3--:R-:W-:-:S15]  /*2b9d0*/  HMMA.1688.F32.TF32 R148, R224, R80, R148 ;  /* 0x00000050e094723c */ /* 0x008fde0000081094 */
[----:B------:R-:W-:-:S04]  /*2b9e0*/  NOP ;  /* 0x0000000000007918 */ /* 0x000fc80000000000 */
[----:B------:R-:W-:Y:S02]  /*2b9f0*/  IMAD.MOV.U32 R0, RZ, RZ, R151 ;  /* 0x000000ffff007224 */ /* 0x000fe400078e0097 */
[----:B------:R-:W-:Y:S02]  /*2ba00*/  IMAD.MOV.U32 R76, RZ, RZ, R150 ;  /* 0x000000ffff4c7224 */ /* 0x000fe400078e0096 */
[----:B------:R-:W-:Y:S02]  /*2ba10*/  IMAD.MOV.U32 R77, RZ, RZ, R149 ;  /* 0x000000ffff4d7224 */ /* 0x000fe400078e0095 */
[----:B------:R-:W-:Y:S01]  /*2ba20*/  IMAD.MOV.U32 R73, RZ, RZ, R148 ;  /* 0x000000ffff497224 */ /* 0x000fe200078e0094 */
[----:B------:R-:W-:Y:S04]  /*2ba30*/  STL [R1+0x270c], R0 ;  /* 0x00270c0001007387 */ /* 0x000fe80000100800 */
[----:B------:R-:W-:Y:S04]  /*2ba40*/  STL [R1+0x2708], R76 ;  /* 0x0027084c01007387 */ /* 0x000fe80000100800 */
[----:B------:R-:W-:Y:S04]  /*2ba50*/  STL [R1+0x2704], R77 ;  /* 0x0027044d01007387 */ /* 0x000fe80000100800 */
[----:B------:R-:W-:Y:S01]  /*2ba60*/  STL [R1+0x2700], R73 ;  /* 0x0027004901007387 */ /* 0x000fe20000100800 */
[----:B----4-:R-:W-:-:S15]  /*2ba70*/  HMMA.1688.F32.TF32 R132, R220, R80, R132 ;  /* 0x00000050dc84723c */ /* 0x010fde0000081084 */
[----:B------:R-:W-:-:S04]  /*2ba80*/  NOP ;  /* 0x0000000000007918 */ /* 0x000fc80000000000 */
[----:B------:R-:W-:Y:S01]  /*2ba90*/  STL.64 [R1+0xa0], R132 ;  /* 0x0000a08401007387 */ /* 0x000fe20000100a00 */
[----:B------:R-:W-:-:S03]  /*2baa0*/  IMAD.MOV.U32 R252, RZ, RZ, R135 ;  /* 0x000000fffffc7224 */ /* 0x000fc600078e0087 */
[----:B------:R2:W-:Y:S02]  /*2bab0*/  STL [R1+0xa8], R134 ;  /* 0x0000a88601007387 */ /* 0x0005e40000100800 */
[----:B--2---:R-:W-:Y:S02]  /*2bac0*/  HMMA.1688.F32.TF32 R132, R216, R80, R56 ;  /* 0x00000050d884723c */ /* 0x004fe40000081038 */
[----:B------:R-:W-:Y:S06]  /*2bad0*/  STL [R1+0x2744], R252 ;  /* 0x002744fc01007387 */ /* 0x000fec0000100800 */
[-C--:B------:R-:W-:Y:S01]  /*2bae0*/  HMMA.1688.F32.TF32 R56, R212, R6.reuse, R248 ;  /* 0x00000006d438723c */ /* 0x080fe200000810f8 */
[----:B------:R-:W2:Y:S10]  /*2baf0*/  LDL.LU.64 R248, [R1+0x14b0] ;  /* 0x0014b00001f87983 */ /* 0x000eb40000300a00 */
[----:B------:R-:W-:Y:S04]  /*2bb00*/  STL.64 [R1+0xa10], R132 ;  /* 0x000a108401007387 */ /* 0x000fe80000100a00 */
[----:B------:R-:W-:Y:S04]  /*2bb10*/  STL.64 [R1+0xa18], R134 ;  /* 0x000a188601007387 */ /* 0x000fe80000100a00 */
[----:B------:R-:W2:Y:S04]  /*2bb20*/  LDL.LU.64 R250, [R1+0x14b8] ;  /* 0x0014b80001fa7983 */ /* 0x000ea80000300a00 */
[----:B------:R-:W-:Y:S04]  /*2bb30*/  STL.64 [R1+0xd10], R56 ;  /* 0x000d103801007387 */ /* 0x000fe80000100a00 */
[----:B------:R1:W-:Y:S02]  /*2bb40*/  STL.64 [R1+0xd18], R58 ;  /* 0x000d183a01007387 */ /* 0x0003e40000100a00 */
[-C--:B-1----:R-:W-:Y:S08]  /*2bb50*/  HMMA.1688.F32.TF32 R56, R196, R6.reuse, R172 ;  /* 0x00000006c438723c */ /* 0x082ff000000810ac */
[-C--:B------:R-:W-:Y:S08]  /*2bb60*/  HMMA.1688.F32.TF32 R132, R208, R6.reuse, R84 ;  /* 0x00000006d084723c */ /* 0x080ff00000081054 */
[-C--:B------:R-:W-:Y:S03]  /*2bb70*/  HMMA.1688.F32.TF32 R84, R192, R6.reuse, R96 ;  /* 0x00000006c054723c */ /* 0x080fe60000081060 */
[----:B------:R-:W-:Y:S04]  /*2bb80*/  STL.64 [R1+0xd00], R56 ;  /* 0x000d003801007387 */ /* 0x000fe80000100a00 */
[----:B------:R1:W-:Y:S02]  /*2bb90*/  STL.64 [R1+0xd08], R58 ;  /* 0x000d083a01007387 */ /* 0x0003e40000100a00 */
[-C--:B-1----:R-:W-:Y:S02]  /*2bba0*/  HMMA.1688.F32.TF32 R56, R204, R6.reuse, R108 ;  /* 0x00000006cc38723c */ /* 0x082fe4000008106c */
[----:B------:R-:W-:Y:S04]  /*2bbb0*/  STL.64 [R1+0xcf0], R132 ;  /* 0x000cf08401007387 */ /* 0x000fe80000100a00 */
[----:B------:R-:W-:Y:S04]  /*2bbc0*/  STL.64 [R1+0xcf8], R134 ;  /* 0x000cf88601007387 */ /* 0x000fe80000100a00 */
[----:B------:R-:W3:Y:S04]  /*2bbd0*/  LDL.LU.64 R148, [R1+0x13d0] ;  /* 0x0013d00001947983 */ /* 0x000ee80000300a00 */
[----:B------:R-:W-:Y:S04]  /*2bbe0*/  STL.64 [R1+0xce0], R84 ;  /* 0x000ce05401007387 */ /* 0x000fe80000100a00 */
[----:B------:R-:W-:Y:S04]  /*2bbf0*/  STL.64 [R1+0xce8], R86 ;  /* 0x000ce85601007387 */ /* 0x000fe80000100a00 */
[----:B------:R-:W3:Y:S04]  /*2bc00*/  LDL.LU.64 R150, [R1+0x13d8] ;  /* 0x0013d80001967983 */ /* 0x000ee80000300a00 */
[----:B------:R1:W-:Y:S04]  /*2bc10*/  STL.64 [R1+0xcd0], R56 ;  /* 0x000cd03801007387 */ /* 0x0003e80000100a00 */
[----:B------:R4:W-:Y:S04]  /*2bc20*/  STL.64 [R1+0xcd8], R58 ;  /* 0x000cd83a01007387 */ /* 0x0009e80000100a00 */
[----:B-1----:R-:W3:Y:S04]  /*2bc30*/  LDL.LU.64 R56, [R1+0x12b0] ;  /* 0x0012b00001387983 */ /* 0x002ee80000300a00 */
[----:B----4-:R-:W4:Y:S01]  /*2bc40*/  LDL.LU.64 R58, [R1+0x12b8] ;  /* 0x0012b800013a7983 */ /* 0x010f220000300a00 */
[-C--:B------:R-:W-:Y:S08]  /*2bc50*/  HMMA.1688.F32.TF32 R96, R188, R6.reuse, R120 ;  /* 0x00000006bc60723c */ /* 0x080ff00000081078 */
[----:B------:R-:W-:Y:S11]  /*2bc60*/  HMMA.1688.F32.TF32 R84, R200, R6, R136 ;  /* 0x00000006c854723c */ /* 0x000ff60000081088 */
[----:B------:R-:W-:Y:S04]  /*2bc70*/  STL.64 [R1+0xcc0], R96 ;  /* 0x000cc06001007387 */ /* 0x000fe80000100a00 */
[----:B------:R-:W-:Y:S04]  /*2bc80*/  STL.64 [R1+0xcc8], R98 ;  /* 0x000cc86201007387 */ /* 0x000fe80000100a00 */
[----:B------:R-:W4:Y:S04]  /*2bc90*/  LDL.LU.64 R132, [R1+0x1190] ;  /* 0x0011900001847983 */ /* 0x000f280000300a00 */
[----:B------:R-:W-:Y:S04]  /*2bca0*/  STL.64 [R1+0xcb0], R84 ;  /* 0x000cb05401007387 */ /* 0x000fe80000100a00 */
[----:B------:R-:W-:Y:S04]  /*2bcb0*/  STL.64 [R1+0xcb8], R86 ;  /* 0x000cb85601007387 */ /* 0x000fe80000100a00 */
[----:B------:R-:W2:Y:S01]  /*2bcc0*/  LDSM.16.M88.4 R84, [R79+UR15+0xc800] ;  /* 0x00c8000f4f54783b */ /* 0x000ea20008000200 */
[----:B------:R-:W-:Y:S03]  /*2bcd0*/  HMMA.1688.F32.TF32 R152, R216, R4, R152 ;  /* 0x00000004d898723c */ /* 0x000fe60000081098 */
[----:B------:R-:W4:-:S15]  /*2bce0*/  LDL.LU.64 R134, [R1+0x1198] ;  /* 0x0011980001867983 */ /* 0x000f1e0000300a00 */
[----:B------:R-:W-:Y:S02]  /*2bcf0*/  NOP ;  /* 0x0000000000007918 */ /* 0x000fe40000000000 */
[----:B------:R-:W-:-:S15]  /*2bd00*/  HMMA.1688.F32.TF32 R4, R184, R6, R152 ;  /* 0x00000006b804723c */ /* 0x000fde0000081098 */
[----:B------:R-:W-:-:S04]  /*2bd10*/  NOP ;  /* 0x0000000000007918 */ /* 0x000fc80000000000 */
[----:B------:R-:W-:Y:S04]  /*2bd20*/  STL.64 [R1+0xca0], R4 ;  /* 0x000ca00401007387 */ /* 0x000fe80000100a00 */
[----:B------:R4:W-:Y:S04]  /*2bd30*/  STL.64 [R1+0xca8], R6 ;  /* 0x000ca80601007387 */ /* 0x0009e80000100a00 */
[----:B------:R-:W4:Y:S04]  /*2bd40*/  LDL.LU.64 R120, [R1+0xc60] ;  /* 0x000c600001787983 */ /* 0x000f280000300a00 */
[----:B------:R-:W4:Y:S01]  /*2bd50*/  LDL.LU.64 R122, [R1+0xc68] ;  /* 0x000c6800017a7983 */ /* 0x000f220000300a00 */
[----:B--2---:R-:W-:-:S15]  /*2bd60*/  HMMA.1688.F32.TF32 R96, R164, R84, R248 ;  /* 0x00000054a460723c */ /* 0x004fde00000810f8 */
[----:B------:R-:W-:-:S04]  /*2bd70*/  NOP ;  /* 0x0000000000007918 */ /* 0x000fc80000000000 */
[----:B------:R-:W-:Y:S02]  /*2bd80*/  IMAD.MOV.U32 R111, RZ, RZ, R96 ;  /* 0x000000ffff6f7224 */ /* 0x000fe400078e0060 */
[----:B------:R-:W-:Y:S02]  /*2bd90*/  IMAD.MOV.U32 R110, RZ, RZ, R97 ;  /* 0x000000ffff6e7224 */ /* 0x000fe400078e0061 */
[----:B------:R-:W-:Y:S01]  /*2bda0*/  IMAD.MOV.U32 R109, RZ, RZ, R98 ;  /* 0x000000ffff6d7224 */ /* 0x000fe200078e0062 */
[----:B------:R-:W2:Y:S01]  /*2bdb0*/  LDL.LU.64 R96, [R1+0xb20] ;  /* 0x000b200001607983 */ /* 0x000ea20000300a00 */
[----:B------:R-:W-:-:S03]  /*2bdc0*/  IMAD.MOV.U32 R108, RZ, RZ, R99 ;  /* 0x000000ffff6c7224 */ /* 0x000fc600078e0063 */
[----:B------:R-:W2:Y:S01]  /*2bdd0*/  LDL.LU.64 R98, [R1+0xb28] ;  /* 0x000b280001627983 */ /* 0x000ea20000300a00 */
[-C--:B---3--:R-:W-:Y:S08]  /*2bde0*/  HMMA.1688.F32.TF32 R136, R240, R84.reuse, R148 ;  /* 0x00000054f088723c */ /* 0x088ff00000081094 */
[-C--:B----4-:R-:W-:Y:S01]  /*2bdf0*/  HMMA.1688.F32.TF32 R4, R236, R84.reuse, R56 ;  /* 0x00000054ec04723c */ /* 0x090fe20000081038 */
[----:B------:R-:W3:Y:S10]  /*2be00*/  LDL.LU.64 R56, [R1+0xa90] ;  /* 0x000a900001387983 */ /* 0x000ef40000300a00 */
[----:B------:R-:W-:Y:S04]  /*2be10*/  STL.64 [R1+0xc0], R136 ;  /* 0x0000c08801007387 */ /* 0x000fe80000100a00 */
[----:B------:R-:W-:Y:S04]  /*2be20*/  STL.64 [R1+0xc8], R138 ;  /* 0x0000c88a01007387 */ /* 0x000fe80000100a00 */
[----:B------:R-:W3:Y:S04]  /*2be30*/  LDL.LU.64 R58, [R1+0xa98] ;  /* 0x000a9800013a7983 */ /* 0x000ee80000300a00 */
[----:B------:R1:W-:Y:S04]  /*2be40*/  STL.64 [R1+0x80], R4 ;  /* 0x0000800401007387 */ /* 0x0003e80000100a00 */
[----:B------:R4:W-:Y:S04]  /*2be50*/  STL.64 [R1+0x88], R6 ;  /* 0x0000880601007387 */ /* 0x0009e80000100a00 */
[----:B-1----:R-:W3:Y:S04]  /*2be60*/  LDL.LU.64 R4, [R1+0x870] ;  /* 0x0008700001047983 */ /* 0x002ee80000300a00 */
[----:B----4-:R-:W4:Y:S01]  /*2be70*/  LDL.LU.64 R6, [R1+0x878] ;  /* 0x0008780001067983 */ /* 0x010f220000300a00 */
[----:B------:R-:W-:-:S15]  /*2be80*/  HMMA.1688.F32.TF32 R132, R232, R84, R132 ;  /* 0x00000054e884723c */ /* 0x000fde0000081084 */
[----:B------:R-:W-:-:S04]  /*2be90*/  NOP ;  /* 0x0000000000007918 */ /* 0x000fc80000000000 */
[----:B------:R-:W-:Y:S02]  /*2bea0*/  IMAD.MOV.U32 R29, RZ, RZ, R133 ;  /* 0x000000ffff1d7224 */ /* 0x000fe400078e0085 */
[----:B------:R-:W-:Y:S01]  /*2beb0*/  IMAD.MOV.U32 R28, RZ, RZ, R132 ;  /* 0x000000ffff1c7224 */ /* 0x000fe200078e0084 */
[----:B------:R-:W-:Y:S04]  /*2bec0*/  STL.64 [R1+0x5b8], R134 ;  /* 0x0005b88601007387 */ /* 0x000fe80000100a00 */
[----:B------:R-:W-:Y:S04]  /*2bed0*/  STL [R1+0x273c], R29 ;  /* 0x00273c1d01007387 */ /* 0x000fe80000100800 */
[----:B------:R-:W-:Y:S01]  /*2bee0*/  STL [R1+0x2738], R28 ;  /* 0x0027381c01007387 */ /* 0x000fe20000100800 */
[----:B------:R-:W-:-:S15]  /*2bef0*/  HMMA.1688.F32.TF32 R120, R228, R84, R120 ;  /* 0x00000054e478723c */ /* 0x000fde0000081078 */
[----:B------:R-:W-:-:S04]  /*2bf00*/  NOP ;  /* 0x0000000000007918 */ /* 0x000fc80000000000 */
[----:B------:R-:W-:Y:S04]  /*2bf10*/  STL.64 [R1+0x70], R120 ;  /* 0x0000707801007387 */ /* 0x000fe80000100a00 */
[----:B------:R-:W-:Y:S01]  /*2bf20*/  STL.64 [R1+0x78], R122 ;  /* 0x0000787a01007387 */ /* 0x000fe20000100a00 */
[----:B--2---:R-:W-:-:S15]  /*2bf30*/  HMMA.1688.F32.TF32 R96, R224, R84, R96 ;  /* 0x00000054e060723c */ /* 0x004fde0000081060 */
[----:B------:R-:W-:-:S04]  /*2bf40*/  NOP ;  /* 0x0000000000007918 */ /* 0x000fc80000000000 */
[----:B------:R-:W-:Y:S02]  /*2bf50*/  IMAD.MOV.U32 R52, RZ, RZ, R96 ;  /* 0x000000ffff347224 */ /* 0x000fe400078e0060 */
[----:B------:R-:W-:Y:S02]  /*2bf60*/  IMAD.MOV.U32 R49, RZ, RZ, R97 ;  /* 0x000000ffff317224 */ /* 0x000fe400078e0061 */
[----:B------:R-:W-:Y:S02]  /*2bf70*/  IMAD.MOV.U32 R48, RZ, RZ, R98 ;  /* 0x000000ffff307224 */ /* 0x000fe400078e0062 */
[----:B------:R-:W-:-:S05]  /*2bf80*/  IMAD.MOV.U32 R72, RZ, RZ, R99 ;  /* 0x000000ffff487224 */ /* 0x000fca00078e0063 */
[----:B------:R-:W-:Y:S04]  /*2bf90*/  STL [R1+0x2734], R72 ;  /* 0x0027344801007387 */ /* 0x000fe80000100800 */
[----:B------:R-:W-:Y:S04]  /*2bfa0*/  STL [R1+0x2718], R48 ;  /* 0x0027183001007387 */ /* 0x000fe80000100800 */
[----:B------:R-:W-:Y:S04]  /*2bfb0*/  STL [R1+0x2714], R49 ;  /* 0x0027143101007387 */ /* 0x000fe80000100800 */
[----:B------:R-:W-:Y:S01]  /*2bfc0*/  STL [R1+0x2710], R52 ;  /* 0x0027103401007387 */ /* 0x000fe20000100800 */
[-C--:B---3--:R-:W-:Y:S08]  /*2bfd0*/  HMMA.1688.F32.TF32 R56, R220, R84.reuse, R56 ;  /* 0x00000054dc38723c */ /* 0x088ff00000081038 */
[----:B----4-:R-:W-:Y:S11]  /*2bfe0*/  HMMA.1688.F32.TF32 R96, R216, R84, R4 ;  /* 0x00000054d860723c */ /* 0x010ff60000081004 */
[----:B------:R-:W-:Y:S01]  /*2bff0*/  IMAD.MOV.U32 R252, RZ, RZ, R57 ;  /* 0x000000fffffc7224 */ /* 0x000fe200078e0039 */
[----:B------:R1:W-:Y:S04]  /*2c000*/  STL [R1+0x60], R56 ;  /* 0x0000603801007387 */ /* 0x0003e80000100800 */
[----:B------:R2:W-:Y:S01]  /*2c010*/  STL.64 [R1+0x68], R58 ;  /* 0x0000683a01007387 */ /* 0x0005e20000100a00 */
[-C--:B------:R-:W-:Y:S03]  /*2c020*/  HMMA.1688.F32.TF32 R4, R212, R10.reuse, R168 ;  /* 0x0000000ad404723c */ /* 0x080fe600000810a8 */
[----:B------:R-:W-:Y:S04]  /*2c030*/  STL [R1+0x2778], R252 ;  /* 0x002778fc01007387 */ /* 0x000fe80000100800 */
[----:B-1----:R-:W3:Y:S04]  /*2c040*/  LDL.LU.64 R56, [R1+0x1500] ;  /* 0x0015000001387983 */ /* 0x002ee80000300a00 */
[----:B------:R-:W-:Y:S04]  /*2c050*/  STL.64 [R1+0x960], R96 ;  /* 0x0009606001007387 */ /* 0x000fe80000100a00 */
[----:B------:R1:W-:Y:S04]  /*2c060*/  STL.64 [R1+0x968], R98 ;  /* 0x0009686201007387 */ /* 0x0003e80000100a00 */
[----:B--2---:R-:W3:Y:S01]  /*2c070*/  LDL.LU.64 R58, [R1+0x1508] ;  /* 0x00150800013a7983 */ /* 0x004ee20000300a00 */
[-C--:B-1----:R-:W-:Y:S03]  /*2c080*/  HMMA.1688.F32.TF32 R96, R196, R10.reuse, R176 ;  /* 0x0000000ac460723c */ /* 0x082fe600000810b0 */
[----:B------:R-:W-:Y:S04]  /*2c090*/  STL.64 [R1+0xc70], R4 ;  /* 0x000c700401007387 */ /* 0x000fe80000100a00 */
[----:B------:R1:W-:Y:S04]  /*2c0a0*/  STL.64 [R1+0xc78], R6 ;  /* 0x000c780601007387 */ /* 0x0003e80000100a00 */
[----:B------:R-:W2:Y:S08]  /*2c0b0*/  LDL.LU.64 R120, [R1+0x1440] ;  /* 0x0014400001787983 */ /* 0x000eb00000300a00 */
[----:B------:R-:W-:Y:S01]  /*2c0c0*/  STL.64 [R1+0xc60], R96 ;  /* 0x000c606001007387 */ /* 0x000fe20000100a00 */
[----:B-1----:R-:W-:Y:S03]  /*2c0d0*/  HMMA.1688.F32.TF32 R4, R208, R10, R88 ;  /* 0x0000000ad004723c */ /* 0x002fe60000081058 */
[----:B------:R-:W-:Y:S04]  /*2c0e0*/  STL.64 [R1+0xc68], R98 ;  /* 0x000c686201007387 */ /* 0x000fe80000100a00 */
[----:B------:R-:W2:-:S12]  /*2c0f0*/  LDL.LU.64 R122, [R1+0x1448] ;  /* 0x00144800017a7983 */ /* 0x000e980000300a00 */
[----:B------:R1:W-:Y:S04]  /*2c100*/  STL.64 [R1+0xc50], R4 ;  /* 0x000c500401007387 */ /* 0x0003e80000100a00 */
[----:B------:R4:W-:Y:S04]  /*2c110*/  STL.64 [R1+0xc58], R6 ;  /* 0x000c580601007387 */ /* 0x0009e80000100a00 */
[----:B-1----:R-:W3:Y:S04]  /*2c120*/  LDL.LU.64 R4, [R1+0x1300] ;  /* 0x0013000001047983 */ /* 0x002ee80000300a00 */
[----:B----4-:R-:W3:Y:S01]  /*2c130*/  LDL.LU.64 R6, [R1+0x1308] ;  /* 0x0013080001067983 */ /* 0x010ee20000300a00 */
[-C--:B------:R-:W-:Y:S08]  /*2c140*/  HMMA.1688.F32.TF32 R88, R192, R10.reuse, R100 ;  /* 0x0000000ac058723c */ /* 0x080ff00000081064 */
[-C--:B------:R-:W-:Y:S11]  /*2c150*/  HMMA.1688.F32.TF32 R96, R204, R10.reuse, R112 ;  /* 0x0000000acc60723c */ /* 0x080ff60000081070 */
[----:B------:R-:W-:Y:S04]  /*2c160*/  STL.64 [R1+0xc40], R88 ;  /* 0x000c405801007387 */ /* 0x000fe80000100a00 */
[----:B------:R1:W-:Y:S04]  /*2c170*/  STL.64 [R1+0xc48], R90 ;  /* 0x000c485a01007387 */ /* 0x0003e80000100a00 */
[----:B------:R-:W4:Y:S01]  /*2c180*/  LDL.LU.64 R112, [R1+0x1210] ;  /* 0x0012100001707983 */ /* 0x000f220000300a00 */
[-C--:B-1----:R-:W-:Y:S03]  /*2c190*/  HMMA.1688.F32.TF32 R88, R188, R10.reuse, R124 ;  /* 0x0000000abc58723c */ /* 0x082fe6000008107c */
[----:B------:R-:W-:Y:S04]  /*2c1a0*/  STL.64 [R1+0xc30], R96 ;  /* 0x000c306001007387 */ /* 0x000fe80000100a00 */
[----:B------:R-:W-:Y:S04]  /*2c1b0*/  STL.64 [R1+0xc38], R98 ;  /* 0x000c386201007387 */ /* 0x000fe80000100a00 */
[----:B------:R-:W4:Y:S08]  /*2c1c0*/  LDL.LU.64 R114, [R1+0x1218] ;  /* 0x0012180001727983 */ /* 0x000f300000300a00 */
[----:B------:R-:W-:Y:S04]  /*2c1d0*/  STL.64 [R1+0xc20], R88 ;  /* 0x000c205801007387 */ /* 0x000fe80000100a00 */
[----:B------:R1:W-:Y:S04]  /*2c1e0*/  STL.64 [R1+0xc28], R90 ;  /* 0x000c285a01007387 */ /* 0x0003e80000100a00 */
[----:B------:R-:W4:Y:S04]  /*2c1f0*/  LDL.LU.64 R100, [R1+0x10e0] ;  /* 0x0010e00001647983 */ /* 0x000f280000300a00 */
[----:B------:R-:W4:Y:S01]  /*2c200*/  LDL.LU.64 R102, [R1+0x10e8] ;  /* 0x0010e80001667983 */ /* 0x000f220000300a00 */
[----:B-1----:R-:W-:Y:S03]  /*2c210*/  HMMA.1688.F32.TF32 R88, R200, R10, R140 ;  /* 0x0000000ac858723c */ /* 0x002fe6000008108c */
[----:B------:R-:W4:Y:S04]  /*2c220*/  LDL.LU.64 R96, [R1+0xba0] ;  /* 0x000ba00001607983 */ /* 0x000f280000300a00 */
[----:B------:R-:W4:-:S12]  /*2c230*/  LDL.LU.64 R98, [R1+0xba8] ;  /* 0x000ba80001627983 */ /* 0x000f180000300a00 */
[----:B------:R-:W-:Y:S04]  /*2c240*/  STL.64 [R1+0xc00], R88 ;  /* 0x000c005801007387 */ /* 0x000fe80000100a00 */
[----:B------:R-:W-:Y:S04]  /*2c250*/  STL.64 [R1+0xc08], R90 ;  /* 0x000c085a01007387 */ /* 0x000fe80000100a00 */
[----:B------:R-:W2:Y:S01]  /*2c260*/  LDSM.16.M88.4 R88, [R79+UR15+0xd000] ;  /* 0x00d0000f4f58783b */ /* 0x000ea20008000200 */
[----:B------:R-:W-:-:S15]  /*2c270*/  HMMA.1688.F32.TF32 R132, R184, R10, R156 ;  /* 0x0000000ab884723c */ /* 0x000fde000008109c */
[----:B------:R-:W-:-:S04]  /*2c280*/  NOP ;  /* 0x0000000000007918 */ /* 0x000fc80000000000 */
[----:B------:R-:W-:Y:S04]  /*2c290*/  STL.64 [R1+0xb80], R132 ;  /* 0x000b808401007387 */ /* 0x000fe80000100a00 */
[----:B------:R1:W-:Y:S02]  /*2c2a0*/  STL.64 [R1+0xb88], R134 ;  /* 0x000b888601007387 */ /* 0x0003e40000100a00 */
[----:B-1----:R-:W-:Y:S02]  /*2c2b0*/  IMAD.MOV.U32 R134, RZ, RZ, R9 ;  /* 0x000000ffff867224 */ /* 0x002fe400078e0009 */
[----:B------:R-:W-:Y:S02]  /*2c2c0*/  IMAD.MOV.U32 R135, RZ, RZ, R8 ;  /* 0x000000ffff877224 */ /* 0x000fe400078e0008 */
[----:B------:R-:W-:-:S02]  /*2c2d0*/  IMAD.MOV.U32 R132, RZ, RZ, R14 ;  /* 0x000000ffff847224 */ /* 0x000fc400078e000e */
[----:B------:R-:W4:Y:S01]  /*2c2e0*/  LDL.LU R14, [R1+0x29ac] ;  /* 0x0029ac00010e7983 */ /* 0x000f220000300800 */
[----:B------:R-:W-:-:S03]  /*2c2f0*/  IMAD.MOV.U32 R133, RZ, RZ, R15 ;  /* 0x000000ffff857224 */ /* 0x000fc600078e000f */
[----:B------:R-:W4:Y:S01]  /*2c300*/  LDL.LU R15, [R1+0x29a8] ;  /* 0x0029a800010f7983 */ /* 0x000f220000300800 */
[----:B--2---:R-:W-:-:S15]  /*2c310*/  HMMA.1688.F32.TF32 R8, R240, R88, R120 ;  /* 0x00000058f008723c */ /* 0x004fde0000081078 */
[----:B------:R-:W-:-:S04]  /*2c320*/  NOP ;  /* 0x0000000000007918 */ /* 0x000fc80000000000 */
[----:B------:R-:W-:Y:S01]  /*2c330*/  IMAD.MOV.U32 R29, RZ, RZ, R10 ;  /* 0x000000ffff1d7224 */ /* 0x000fe200078e000a */
[----:B------:R1:W-:Y:S01]  /*2c340*/  STL.64 [R1+0x40], R8 ;  /* 0x0000400801007387 */ /* 0x0003e20000100a00 */
[----:B------:R-:W-:-:S03]  /*2c350*/  IMAD.MOV.U32 R28, RZ, RZ, R11 ;  /* 0x000000ffff1c7224 */ /* 0x000fc600078e000b */
[----:B------:R-:W-:Y:S01]  /*2c360*/  STL [R1+0x277c], R29 ;  /* 0x00277c1d01007387 */ /* 0x000fe20000100800 */
[----:B---3--:R-:W-:Y:S03]  /*2c370*/  HMMA.1688.F32.TF32 R4, R236, R88, R4 ;  /* 0x00000058ec04723c */ /* 0x008fe60000081004 */
[----:B-1----:R-:W2:Y:S04]  /*2c380*/  LDL.LU.64 R8, [R1+0xb00] ;  /* 0x000b000001087983 */ /* 0x002ea80000300a00 */
[----:B------:R-:W2:-:S12]  /*2c390*/  LDL.LU.64 R10, [R1+0xb08] ;  /* 0x000b0800010a7983 */ /* 0x000e980000300a00 */
[----:B------:R1:W-:Y:S04]  /*2c3a0*/  STL.64 [R1+0x30], R4 ;  /* 0x0000300401007387 */ /* 0x0003e80000100a00 */
[----:B------:R3:W-:Y:S04]  /*2c3b0*/  STL.64 [R1+0x38], R6 ;  /* 0x0000380601007387 */ /* 0x0007e80000100a00 */
[----:B-1----:R-:W2:Y:S04]  /*2c3c0*/  LDL.LU.64 R4, [R1+0x8b0] ;  /* 0x0008b00001047983 */ /* 0x002ea80000300a00 */
[----:B---3--:R-:W3:Y:S01]  /*2c3d0*/  LDL.LU.64 R6, [R1+0x8b8] ;  /* 0x0008b80001067983 */ /* 0x008ee20000300a00 */
[-C--:B----4-:R-:W-:Y:S08]  /*2c3e0*/  HMMA.1688.F32.TF32 R112, R232, R88.reuse, R112 ;  /* 0x00000058e870723c */ /* 0x090ff00000081070 */
[-C--:B------:R-:W-:Y:S08]  /*2c3f0*/  HMMA.1688.F32.TF32 R100, R228, R88.reuse, R100 ;  /* 0x00000058e464723c */ /* 0x080ff00000081064 */
[----:B------:R-:W-:Y:S03]  /*2c400*/  HMMA.1688.F32.TF32 R96, R224, R88, R96 ;  /* 0x00000058e060723c */ /* 0x000fe60000081060 */
[----:B------:R-:W-:Y:S04]  /*2c410*/  STL.64 [R1+0x130], R112 ;  /* 0x0001307001007387 */ /* 0x000fe80000100a00 */
[----:B------:R-:W-:Y:S04]  /*2c420*/  STL [R1+0x138], R114 ;  /* 0x0001387201007387 */ /* 0x000fe80000100800 */
[----:B------:R-:W-:-:S02]  /*2c430*/  IMAD.MOV.U32 R85, RZ, RZ, R102 ;  /* 0x000000ffff557224 */ /* 0x000fc400078e0066 */
[----:B------:R-:W-:Y:S01]  /*2c440*/  IMAD.MOV.U32 R84, RZ, RZ, R103 ;  /* 0x000000ffff547224 */ /* 0x000fe200078e0067 */
[----:B------:R-:W-:Y:S05]  /*2c450*/  STL.64 [R1+0x27b8], R86 ;  /* 0x0027b85601007387 */ /* 0x000fea0000100a00 */
[----:B------:R-:W-:Y:S02]  /*2c460*/  IMAD.MOV.U32 R68, RZ, RZ, R97 ;  /* 0x000000ffff447224 */ /* 0x000fe400078e0061 */
[----:B------:R-:W-:Y:S01]  /*2c470*/  IMAD.MOV.U32 R69, RZ, RZ, R98 ;  /* 0x000000ffff457224 */ /* 0x000fe200078e0062 */
[----:B------:R-:W-:Y:S04]  /*2c480*/  STL.64 [R1+0x27b0], R84 ;  /* 0x0027b05401007387 */ /* 0x000fe80000100a00 */
[----:B------:R-:W-:Y:S04]  /*2c490*/  STL.64 [R1+0x2820], R70 ;  /* 0x0028204601007387 */ /* 0x000fe80000100a00 */
[----:B------:R-:W-:Y:S04]  /*2c4a0*/  STL.64 [R1+0x2818], R68 ;  /* 0x0028184401007387 */ /* 0x000fe80000100a00 */
[----:B------:R-:W-:Y:S01]  /*2c4b0*/  STL.64 [R1+0x27d8], R42 ;  /* 0x0027d82a01007387 */ /* 0x000fe20000100a00 */
[----:B--2---:R-:W-:-:S15]  /*2c4c0*/  HMMA.1688.F32.TF32 R8, R220, R88, R8 ;  /* 0x00000058dc08723c */ /* 0x004fde0000081008 */
[----:B------:R-:W-:-:S04]  /*2c4d0*/  NOP ;  /* 0x0000000000007918 */ /* 0x000fc80000000000 */
[----:B------:R-:W-:Y:S02]  /*2c4e0*/  IMAD.MOV.U32 R81, RZ, RZ, R8 ;  /* 0x000000ffff517224 */ /* 0x000fe400078e0008 */
[----:B------:R-:W-:Y:S02]  /*2c4f0*/  IMAD.MOV.U32 R80, RZ, RZ, R9 ;  /* 0x000000ffff507224 */ /* 0x000fe400078e0009 */
[----:B------:R-:W-:Y:S02]  /*2c500*/  IMAD.MOV.U32 R41, RZ, RZ, R10 ;  /* 0x000000ffff297224 */ /* 0x000fe400078e000a */
[----:B------:R-:W-:Y:S02]  /*2c510*/  IMAD.MOV.U32 R40, RZ, RZ, R11 ;  /* 0x000000ffff287224 */ /* 0x000fe400078e000b */
[----:B---3--:R-:W-:Y:S08]  /*2c520*/  HMMA.1688.F32.TF32 R8, R216, R88, R4 ;  /* 0x00000058d808723c */ /* 0x008ff00000081004 */
[----:B------:R-:W-:Y:S01]  /*2c530*/  HMMA.1688.F32.TF32 R4, R212, R14, R132 ;  /* 0x0000000ed404723c */ /* 0x000fe20000081084 */
[----:B------:R-:W-:Y:S04]  /*2c540*/  STL.64 [R1+0x27d0], R40 ;  /* 0x0027d02801007387 */ /* 0x000fe80000100a00 */
[----:B------:R-:W-:Y:S04]  /*2c550*/  STL.64 [R1+0x27c8], R82 ;  /* 0x0027c85201007387 */ /* 0x000fe80000100a00 */
[----:B------:R1:W-:Y:S04]  /*2c560*/  STL.64 [R1+0x27c0], R80 ;  /* 0x0027c05001007387 */ /* 0x0003e80000100a00 */
[----:B------:R-:W-:Y:S04]  /*2c570*/  STL.64 [R1+0x27e0], R90 ;  /* 0x0027e05a01007387 */ /* 0x000fe80000100a00 */
[----:B------:R-:W-:Y:S04]  /*2c580*/  STL.64 [R1+0x8a0], R8 ;  /* 0x0008a00801007387 */ /* 0x000fe80000100a00 */
[----:B------:R-:W-:Y:S04]  /*2c590*/  STL.64 [R1+0x8a8], R10 ;  /* 0x0008a80a01007387 */ /* 0x000fe80000100a00 */
[----:B-1----:R-:W2:Y:S04]  /*2c5a0*/  LDL.LU.64 R80, [R1+0x1530] ;  /* 0x0015300001507983 */ /* 0x002ea80000300a00 */
[----:B------:R-:W2:Y:S04]  /*2c5b0*/  LDL.LU.64 R82, [R1+0x1538] ;  /* 0x0015380001527983 */ /* 0x000ea80000300a00 */
[----:B------:R1:W-:Y:S04]  /*2c5c0*/  STL.64 [R1+0xbe0], R4 ;  /* 0x000be00401007387 */ /* 0x0003e80000100a00 */
[----:B------:R3:W-:Y:S04]  /*2c5d0*/  STL.64 [R1+0xbe8], R6 ;  /* 0x000be80601007387 */ /* 0x0007e80000100a00 */
[----:B-1----:R-:W4:Y:S04]  /*2c5e0*/  LDL.LU.64 R4, [R1+0x14a0] ;  /* 0x0014a00001047983 */ /* 0x002f280000300a00 */
[----:B---3--:R-:W4:Y:S04]  /*2c5f0*/  LDL.LU.64 R6, [R1+0x14a8] ;  /* 0x0014a80001067983 */ /* 0x008f280000300a00 */
[----:B------:R-:W3:Y:S04]  /*2c600*/  LDL.LU.64 R8, [R1+0x13c0] ;  /* 0x0013c00001087983 */ /* 0x000ee80000300a00 */
[----:B------:R-:W3:Y:S04]  /*2c610*/  LDL.LU.64 R10, [R1+0x13c8] ;  /* 0x0013c800010a7983 */ /* 0x000ee80000300a00 */
[----:B------:R-:W3:Y:S04]  /*2c620*/  LDL.LU.64 R68, [R1+0x12a0] ;  /* 0x0012a00001447983 */ /* 0x000ee80000300a00 */
[----:B------:R-:W3:Y:S01]  /*2c630*/  LDL.LU.64 R70, [R1+0x12a8] ;  /* 0x0012a80001467983 */ /* 0x000ee20000300a00 */
[----:B------:R-:W-:-:S02]  /*2c640*/  IMAD.MOV.U32 R65, RZ, RZ, R96 ;  /* 0x000000ffff417224 */ /* 0x000fc400078e0060 */
[----:B------:R-:W-:Y:S01]  /*2c650*/  IMAD.MOV.U32 R53, RZ, RZ, R99 ;  /* 0x000000ffff357224 */ /* 0x000fe200078e0063 */
[----:B------:R-:W-:Y:S01]  /*2c660*/  HMMA.1688.F32.TF32 R124, R164, R88, R56 ;  /* 0x00000058a47c723c */ /* 0x000fe20000081038 */
[----:B------:R-:W3:Y:S04]  /*2c670*/  LDL.LU.64 R40, [R1+0x1180] ;  /* 0x0011800001287983 */ /* 0x000ee80000300a00 */
[----:B------:R-:W3:Y:S03]  /*2c680*/  LDL.LU.64 R42, [R1+0x1188] ;  /* 0x00118800012a7983 */ /* 0x000ee60000300a00 */
[-C--:B------:R-:W-:Y:S08]  /*2c690*/  HMMA.1688.F32.TF32 R96, R196, R14.reuse, R180 ;  /* 0x0000000ec460723c */ /* 0x080ff000000810b4 */
[-C--:B------:R-:W-:Y:S08]  /*2c6a0*/  HMMA.1688.F32.TF32 R88, R208, R14.reuse, R92 ;  /* 0x0000000ed058723c */ /* 0x080ff0000008105c */
[-C--:B------:R-:W-:Y:S08]  /*2c6b0*/  HMMA.1688.F32.TF32 R84, R192, R14.reuse, R104 ;  /* 0x0000000ec054723c */ /* 0x080ff00000081068 */
[-C--:B------:R-:W-:Y:S01]  /*2c6c0*/  HMMA.1688.F32.TF32 R92, R204, R14.reuse, R116 ;  /* 0x0000000ecc5c723c */ /* 0x080fe20000081074 */
[----:B------:R-:W-:Y:S04]  /*2c6d0*/  STL.64 [R1+0xbd0], R96 ;  /* 0x000bd06001007387 */ /* 0x000fe80000100a00 */
[----:B------:R-:W-:Y:S04]  /*2c6e0*/  STL.64 [R1+0xbd8], R98 ;  /* 0x000bd86201007387 */ /* 0x000fe80000100a00 */
[----:B------:R-:W-:Y:S04]  /*2c6f0*/  STL.64 [R1+0xbc0], R88 ;  /* 0x000bc05801007387 */ /* 0x000fe80000100a00 */
[----:B------:R1:W-:Y:S04]  /*2c700*/  STL.64 [R1+0xbc8], R90 ;  /* 0x000bc85a01007387 */ /* 0x0003e80000100a00 */
[----:B------:R-:W-:Y:S04]  /*2c710*/  STL.64 [R1+0xbb0], R84 ;  /* 0x000bb05401007387 */ /* 0x000fe80000100a00 */
[----:B------:R1:W-:Y:S04]  /*2c720*/  STL.64 [R1+0xbb8], R86 ;  /* 0x000bb85601007387 */ /* 0x0003e80000100a00 */
[----:B------:R-:W-:Y:S04]  /*2c730*/  STL.64 [R1+0xba0], R92 ;  /* 0x000ba05c01007387 */ /* 0x000fe80000100a00 */
[----:B------:R-:W-:Y:S04]  /*2c740*/  STL.64 [R1+0xba8], R94 ;  /* 0x000ba85e01007387 */ /* 0x000fe80000100a00 */
[----:B------:R-:W2:Y:S01]  /*2c750*/  LDSM.16.M88.4 R92, [R79+UR15+0xd800] ;  /* 0x00d8000f4f5c783b */ /* 0x000ea20008000200 */
[-C--:B-1----:R-:W-:Y:S08]  /*2c760*/  HMMA.1688.F32.TF32 R88, R188, R14.reuse, R128 ;  /* 0x0000000ebc58723c */ /* 0x082ff00000081080 */
[-C--:B------:R-:W-:Y:S08]  /*2c770*/  HMMA.1688.F32.TF32 R84, R200, R14.reuse, R144 ;  /* 0x0000000ec854723c */ /* 0x080ff00000081090 */
[----:B------:R-:W-:Y:S03]  /*2c780*/  HMMA.1688.F32.TF32 R12, R184, R14, R160 ;  /* 0x0000000eb80c723c */ /* 0x000fe600000810a0 */
[----:B------:R-:W-:Y:S04]  /*2c790*/  STL.64 [R1+0xb90], R88 ;  /* 0x000b905801007387 */ /* 0x000fe80000100a00 */
[----:B------:R-:W-:Y:S04]  /*2c7a0*/  STL.64 [R1+0xb98], R90 ;  /* 0x000b985a01007387 */ /* 0x000fe80000100a00 */
[----:B------:R-:W-:Y:S04]  /*2c7b0*/  STL.64 [R1+0xb70], R84 ;  /* 0x000b705401007387 */ /* 0x000fe80000100a00 */
[----:B------:R-:W-:Y:S04]  /*2c7c0*/  STL.64 [R1+0xb78], R86 ;  /* 0x000b785601007387 */ /* 0x000fe80000100a00 */
[----:B------:R-:W-:Y:S04]  /*2c7d0*/  STL.64 [R1+0xb40], R12 ;  /* 0x000b400c01007387 */ /* 0x000fe80000100a00 */
[----:B------:R1:W-:Y:S01]  /*2c7e0*/  STL.64 [R1+0xb48], R14 ;  /* 0x000b480e01007387 */ /* 0x0003e20000100a00 */
[----:B------:R-:W-:-:S02]  /*2c7f0*/  IMAD.MOV.U32 R150, RZ, RZ, R19 ;  /* 0x000000ffff967224 */ /* 0x000fc400078e0013 */
[----:B------:R-:W-:Y:S01]  /*2c800*/  IMAD.MOV.U32 R151, RZ, RZ, R18 ;  /* 0x000000ffff977224 */ /* 0x000fe200078e0012 */
[-C--:B--2---:R-:W-:Y:S08]  /*2c810*/  HMMA.1688.F32.TF32 R248, R164, R92.reuse, R80 ;  /* 0x0000005ca4f8723c */ /* 0x084ff00000081050 */
[-C--:B----4-:R-:W-:Y:S08]  /*2c820*/  HMMA.1688.F32.TF32 R4, R240, R92.reuse, R4 ;  /* 0x0000005cf004723c */ /* 0x090ff00000081004 */
[-C--:B---3--:R-:W-:Y:S08]  /*2c830*/  HMMA.1688.F32.TF32 R8, R236, R92.reuse, R8 ;  /* 0x0000005cec08723c */ /* 0x088ff00000081008 */
[----:B-1----:R-:W-:Y:S01]  /*2c840*/  HMMA.1688.F32.TF32 R12, R232, R92, R68 ;  /* 0x0000005ce80c723c */ /* 0x002fe20000081044 */
        /* <DEDUP_REMOVED lines=8> */
[----:B------:R-:W2:Y:S04]  /*2c8d0*/  LDL.LU R132, [R1+0x150] ;  /* 0x0001500001847983 */ /* 0x000ea80000300800 */
[----:B------:R-:W2:Y:S04]  /*2c8e0*/  LDL.LU R133, [R1+0x154] ;  /* 0x0001540001857983 */ /* 0x000ea80000300800 */
[----:B------:R-:W3:Y:S04]  /*2c8f0*/  LDL.LU R148, [R1+0x160] ;  /* 0x0001600001947983 */ /* 0x000ee80000300800 */
[----:B------:R-:W3:Y:S04]  /*2c900*/  LDL.LU R149, [R1+0x164] ;  /* 0x0001640001957983 */ /* 0x000ee80000300800 */
[----:B------:R-:W4:Y:S04]  /*2c910*/  LDL.LU R19, [R1+0x29a4] ;  /* 0x0029a40001137983 */ /* 0x000f280000300800 */
[----:B------:R-:W2:Y:S04]  /*2c920*/  LDL.LU R18, [R1+0x29a0] ;  /* 0x0029a00001127983 */ /* 0x000ea80000300800 */
[----:B-1----:R-:W3:Y:S04]  /*2c930*/  LDL.LU.64 R12, [R1+0x1040] ;  /* 0x00104000010c7983 */ /* 0x002ee80000300a00 */
[----:B------:R-:W3:Y:S04]  /*2c940*/  LDL.LU.64 R14, [R1+0x1048] ;  /* 0x00104800010e7983 */ /* 0x000ee80000300a00 */
[----:B------:R-:W3:Y:S04]  /*2c950*/  LDL.LU R152, [R1+0x310] ;  /* 0x0003100001987983 */ /* 0x000ee80000300800 */
[----:B------:R-:W3:Y:S04]  /*2c960*/  LDL.LU R153, [R1+0x314] ;  /* 0x0003140001997983 */ /* 0x000ee80000300800 */
[----:B------:R-:W3:Y:S04]  /*2c970*/  LDL.LU R154, [R1+0x318] ;  /* 0x00031800019a7983 */ /* 0x000ee80000300800 */
[----:B------:R-:W3:Y:S04]  /*2c980*/  LDL.LU R155, [R1+0x31c] ;  /* 0x00031c00019b7983 */ /* 0x000ee80000300800 */
[----:B------:R-:W3:Y:S04]  /*2c990*/  LDL.LU.64 R8, [R1+0xda0] ;  /* 0x000da00001087983 */ /* 0x000ee80000300a00 */
        /* <DEDUP_REMOVED lines=20> */
[----:B------:R-:W3:Y:S01]  /*2cae0*/  LDL.LU R97, [R1+0x2e4] ;  /* 0x0002e40001617983 */ /* 0x000ee20000300800 */
[----:B----4-:R-:W-:-:S02]  /*2caf0*/  IMAD.MOV.U32 R99, RZ, RZ, R19 ;  /* 0x000000ffff637224 */ /* 0x010fc400078e0013 */
[----:B--2---:R-:W-:Y:S02]  /*2cb00*/  IMAD.MOV.U32 R98, RZ, RZ, R18 ;  /* 0x000000ffff627224 */ /* 0x004fe400078e0012 */
[----:B------:R-:W2:Y:S04]  /*2cb10*/  LDL.LU R18, [R1+0x299c] ;  /* 0x00299c0001127983 */ /* 0x000ea80000300800 */
[----:B------:R-:W2:Y:S01]  /*2cb20*/  LDL.LU R19, [R1+0x2998] ;  /* 0x0029980001137983 */ /* 0x000ea20000300800 */
[----:B------:R-:W-:Y:S01]  /*2cb30*/  IMAD.MOV.U32 R72, RZ, RZ, R115 ;  /* 0x000000ffff487224 */ /* 0x000fe200078e0073 */
[-C--:B---3--:R-:W-:Y:S08]  /*2cb40*/  HMMA.1688.F32.TF32 R12, R224, R92.reuse, R12 ;  /* 0x0000005ce00c723c */ /* 0x088ff0000008100c */
[-C--:B------:R-:W-:Y:S08]  /*2cb50*/  HMMA.1688.F32.TF32 R112, R228, R92.reuse, R40 ;  /* 0x0000005ce470723c */ /* 0x080ff00000081028 */
[----:B------:R-:W-:Y:S03]  /*2cb60*/  HMMA.1688.F32.TF32 R116, R220, R92, R8 ;  /* 0x0000005cdc74723c */ /* 0x000fe60000081008 */
[----:B------:R-:W-:-:S02]  /*2cb70*/  IMAD.MOV.U32 R33, RZ, RZ, R14 ;  /* 0x000000ffff217224 */ /* 0x000fc400078e000e */
[----:B------:R-:W-:-:S06]  /*2cb80*/  IMAD.MOV.U32 R32, RZ, RZ, R15 ;  /* 0x000000ffff207224 */ /* 0x000fcc00078e000f */
[----:B------:R-:W-:Y:S01]  /*2cb90*/  STL.64 [R1+0x2770], R114 ;  /* 0x0027707201007387 */ /* 0x000fe20000100a00 */
[----:B------:R-:W-:Y:S02]  /*2cba0*/  IMAD.MOV.U32 R45, RZ, RZ, R12 ;  /* 0x000000ffff2d7224 */ /* 0x000fe400078e000c */
[----:B------:R-:W-:Y:S01]  /*2cbb0*/  IMAD.MOV.U32 R44, RZ, RZ, R13 ;  /* 0x000000ffff2c7224 */ /* 0x000fe200078e000d */
[----:B------:R-:W-:Y:S04]  /*2cbc0*/  STL.64 [R1+0x2768], R112 ;  /* 0x0027687001007387 */ /* 0x000fe80000100a00 */
[----:B------:R-:W-:Y:S01]  /*2cbd0*/  STL.64 [R1+0x2810], R34 ;  /* 0x0028102201007387 */ /* 0x000fe20000100a00 */
[----:B------:R-:W-:Y:S03]  /*2cbe0*/  HMMA.1688.F32.TF32 R4, R216, R92, R4 ;  /* 0x0000005cd804723c */ /* 0x000fe60000081004 */
[----:B------:R-:W-:Y:S04]  /*2cbf0*/  STL.64 [R1+0x2808], R32 ;  /* 0x0028082001007387 */ /* 0x000fe80000100a00 */
[----:B------:R-:W-:Y:S04]  /*2cc00*/  STL.64 [R1+0x2800], R46 ;  /* 0x0028002e01007387 */ /* 0x000fe80000100a00 */
[----:B------:R1:W-:Y:S04]  /*2cc10*/  STL.64 [R1+0x27f8], R44 ;  /* 0x0027f82c01007387 */ /* 0x0003e80000100a00 */
[----:B------:R-:W-:Y:S04]  /*2cc20*/  STL.64 [R1+0x2798], R118 ;  /* 0x0027987601007387 */ /* 0x000fe80000100a00 */
[----:B------:R-:W-:Y:S04]  /*2cc30*/  STL.64 [R1+0x2790], R116 ;  /* 0x0027907401007387 */ /* 0x000fe80000100a00 */
[----:B------:R-:W-:Y:S04]  /*2cc40*/  STL.64 [R1+0x2828], R94 ;  /* 0x0028285e01007387 */ /* 0x000fe80000100a00 */
[----:B------:R-:W-:Y:S04]  /*2cc50*/  STL.64 [R1+0x7a0], R4 ;  /* 0x0007a00401007387 */ /* 0x000fe80000100a00 */
[----:B------:R3:W-:Y:S04]  /*2cc60*/  STL.64 [R1+0x7a8], R6 ;  /* 0x0007a80601007387 */ /* 0x0007e80000100a00 */
[----:B-1----:R-:W4:Y:S01]  /*2cc70*/  LDL.LU.64 R44, [R1+0x1550] ;  /* 0x00155000012c7983 */ /* 0x002f220000300a00 */
[-C--:B--2---:R-:W-:Y:S08]  /*2cc80*/  HMMA.1688.F32.TF32 R8, R212, R18.reuse, R168 ;  /* 0x00000012d408723c */ /* 0x084ff000000810a8 */
[-C--:B---3--:R-:W-:Y:S11]  /*2cc90*/  HMMA.1688.F32.TF32 R4, R196, R18.reuse, R152 ;  /* 0x00000012c404723c */ /* 0x088ff60000081098 */
[----:B------:R-:W-:Y:S04]  /*2cca0*/  STL.64 [R1+0xb30], R8 ;  /* 0x000b300801007387 */ /* 0x000fe80000100a00 */
[----:B------:R-:W-:Y:S04]  /*2ccb0*/  STL.64 [R1+0xb38], R10 ;  /* 0x000b380a01007387 */ /* 0x000fe80000100a00 */
[----:B------:R-:W4:Y:S04]  /*2ccc0*/  LDL.LU.64 R46, [R1+0x1558] ;  /* 0x00155800012e7983 */ /* 0x000f280000300a00 */
[----:B------:R-:W-:Y:S04]  /*2ccd0*/  STL.64 [R1+0xb20], R4 ;  /* 0x000b200401007387 */ /* 0x000fe80000100a00 */
[----:B------:R1:W-:Y:S04]  /*2cce0*/  STL.64 [R1+0xb28], R6 ;  /* 0x000b280601007387 */ /* 0x0003e80000100a00 */
[----:B------:R-:W2:Y:S04]  /*2ccf0*/  LDL.LU.64 R40, [R1+0x14f0] ;  /* 0x0014f00001287983 */ /* 0x000ea80000300a00 */
[----:B------:R-:W2:Y:S01]  /*2cd00*/  LDL.LU.64 R42, [R1+0x14f8] ;  /* 0x0014f800012a7983 */ /* 0x000ea20000300a00 */
[----:B-1----:R-:W-:Y:S03]  /*2cd10*/  HMMA.1688.F32.TF32 R4, R208, R18, R136 ;  /* 0x00000012d004723c */ /* 0x002fe60000081088 */
[----:B------:R-:W3:Y:S04]  /*2cd20*/  LDL.LU.64 R32, [R1+0x1430] ;  /* 0x0014300001207983 */ /* 0x000ee80000300a00 */
[----:B------:R-:W3:-:S12]  /*2cd30*/  LDL.LU.64 R34, [R1+0x1438] ;  /* 0x0014380001227983 */ /* 0x000ed80000300a00 */
[----:B------:R-:W-:Y:S04]  /*2cd40*/  STL.64 [R1+0xa70], R4 ;  /* 0x000a700401007387 */ /* 0x000fe80000100a00 */
[----:B------:R1:W-:Y:S04]  /*2cd50*/  STL.64 [R1+0xa78], R6 ;  /* 0x000a780601007387 */ /* 0x0003e80000100a00 */
[----:B------:R-:W3:Y:S04]  /*2cd60*/  LDL.LU.64 R12, [R1+0x12f0] ;  /* 0x0012f000010c7983 */ /* 0x000ee80000300a00 */
[----:B------:R-:W3:Y:S04]  /*2cd70*/  LDL.LU.64 R14, [R1+0x12f8] ;  /* 0x0012f800010e7983 */ /* 0x000ee80000300a00 */
[----:B------:R-:W3:Y:S04]  /*2cd80*/  LDL.LU.64 R8, [R1+0x1200] ;  /* 0x0012000001087983 */ /* 0x000ee80000300a00 */
[----:B------:R-:W3:Y:S01]  /*2cd90*/  LDL.LU.64 R10, [R1+0x1208] ;  /* 0x00120800010a7983 */ /* 0x000ee20000300a00 */
[-C--:B------:R-:W-:Y:S03]  /*2cda0*/  HMMA.1688.F32.TF32 R68, R204, R18.reuse, R96 ;  /* 0x00000012cc44723c */ /* 0x080fe60000081060 */
[----:B------:R-:W4:Y:S05]  /*2cdb0*/  LDSM.16.M88.4 R96, [R79+UR15+0xe000] ;  /* 0x00e0000f4f60783b */ /* 0x000f2a0008000200 */
[----:B-1----:R-:W-:Y:S01]  /*2cdc0*/  HMMA.1688.F32.TF32 R4, R192, R18, R120 ;  /* 0x00000012c004723c */ /* 0x002fe20000081078 */
[----:B------:R-:W-:-:S02]  /*2cdd0*/  IMAD.MOV.U32 R134, RZ, RZ, R17 ;  /* 0x000000ffff867224 */ /* 0x000fc400078e0011 */
[----:B------:R-:W-:-:S05]  /*2cde0*/  IMAD.MOV.U32 R135, RZ, RZ, R16 ;  /* 0x000000ffff877224 */ /* 0x000fca00078e0010 */
[-C--:B------:R-:W-:Y:S11]  /*2cdf0*/  HMMA.1688.F32.TF32 R84, R188, R18.reuse, R172 ;  /* 0x00000012bc54723c */ /* 0x080ff600000810ac */
[----:B------:R1:W-:Y:S04]  /*2ce00*/  STL.64 [R1+0xb10], R4 ;  /* 0x000b100401007387 */ /* 0x0003e80000100a00 */
[----:B------:R1:W-:Y:S04]  /*2ce10*/  STL.64 [R1+0xb18], R6 ;  /* 0x000b180601007387 */ /* 0x0003e80000100a00 */
[----:B-1----:R-:W3:Y:S04]  /*2ce20*/  LDL.LU.64 R4, [R1+0x1130] ;  /* 0x0011300001047983 */ /* 0x002ee80000300a00 */
[----:B------:R-:W3:Y:S01]  /*2ce30*/  LDL.LU.64 R6, [R1+0x1138] ;  /* 0x0011380001067983 */ /* 0x000ee20000300a00 */
[----:B------:R-:W-:Y:S03]  /*2ce40*/  HMMA.1688.F32.TF32 R80, R200, R18, R148 ;  /* 0x00000012c850723c */ /* 0x000fe60000081094 */
[----:B------:R-:W-:Y:S04]  /*2ce50*/  STL.64 [R1+0xb00], R68 ;  /* 0x000b004401007387 */ /* 0x000fe80000100a00 */
[----:B------:R1:W-:Y:S01]  /*2ce60*/  STL.64 [R1+0xb08], R70 ;  /* 0x000b084601007387 */ /* 0x0003e20000100a00 */
[----:B------:R-:W-:-:S02]  /*2ce70*/  IMAD.MOV.U32 R58, RZ, RZ, R124 ;  /* 0x000000ffff3a7224 */ /* 0x000fc400078e007c */
[----:B------:R-:W-:Y:S02]  /*2ce80*/  IMAD.MOV.U32 R59, RZ, RZ, R125 ;  /* 0x000000ffff3b7224 */ /* 0x000fe400078e007d */
[----:B------:R-:W-:Y:S01]  /*2ce90*/  IMAD.MOV.U32 R74, RZ, RZ, R126 ;  /* 0x000000ffff4a7224 */ /* 0x000fe200078e007e */
[----:B-1----:R-:W-:Y:S01]  /*2cea0*/  HMMA.1688.F32.TF32 R68, R184, R18, R132 ;  /* 0x00000012b844723c */ /* 0x002fe20000081084 */
[----:B------:R-:W-:Y:S01]  /*2ceb0*/  IMAD.MOV.U32 R78, RZ, RZ, R127 ;  /* 0x000000ffff4e7224 */ /* 0x000fe200078e007f */
[----:B------:R-:W-:Y:S04]  /*2cec0*/  STL.64 [R1+0xab0], R84 ;  /* 0x000ab05401007387 */ /* 0x000fe80000100a00 */
[----:B------:R-:W-:Y:S04]  /*2ced0*/  STL.64 [R1+0xab8], R86 ;  /* 0x000ab85601007387 */ /* 0x000fe80000100a00 */
[----:B------:R-:W-:Y:S04]  /*2cee0*/  STL.64 [R1+0xaa0], R80 ;  /* 0x000aa05001007387 */ /* 0x000fe80000100a00 */
[----:B------:R-:W-:Y:S05]  /*2cef0*/  STL.64 [R1+0xaa8], R82 ;  /* 0x000aa85201007387 */ /* 0x000fea0000100a00 */
[----:B------:R-:W-:Y:S04]  /*2cf00*/  STL.64 [R1+0xa90], R68 ;  /* 0x000a904401007387 */ /* 0x000fe80000100a00 */
[----:B------:R-:W-:Y:S01]  /*2cf10*/  STL.64 [R1+0xa98], R70 ;  /* 0x000a984601007387 */ /* 0x000fe20000100a00 */
[----:B------:R-:W-:-:S02]  /*2cf20*/  IMAD.MOV.U32 R148, RZ, RZ, R23 ;  /* 0x000000ffff947224 */ /* 0x000fc400078e0017 */
[----:B------:R-:W-:Y:S01]  /*2cf30*/  IMAD.MOV.U32 R149, RZ, RZ, R22 ;  /* 0x000000ffff957224 */ /* 0x000fe200078e0016 */
[-C--:B----4-:R-:W-:Y:S08]  /*2cf40*/  HMMA.1688.F32.TF32 R16, R164, R96.reuse, R44 ;  /* 0x00000060a410723c */ /* 0x090ff0000008102c */
[-C--:B--2---:R-:W-:Y:S08]  /*2cf50*/  HMMA.1688.F32.TF32 R120, R240, R96.reuse, R40 ;  /* 0x00000060f078723c */ /* 0x084ff00000081028 */
[-C--:B---3--:R-:W-:Y:S03]  /*2cf60*/  HMMA.1688.F32.TF32 R136, R236, R96.reuse, R32 ;  /* 0x00000060ec88723c */ /* 0x088fe60000081020 */
[----:B------:R-:W-:Y:S04]  /*2cf70*/  STL.64 [R1+0x2848], R18 ;  /* 0x0028481201007387 */ /* 0x000fe80000100a00 */
[----:B------:R-:W-:Y:S04]  /*2cf80*/  STL.64 [R1+0x2840], R16 ;  /* 0x0028401001007387 */ /* 0x000fe80000100a00 */
[----:B------:R-:W-:Y:S01]  /*2cf90*/  STL.64 [R1+0x27a8], R122 ;  /* 0x0027a87a01007387 */ /* 0x000fe20000100a00 */
        /* <DEDUP_REMOVED lines=9> */
[----:B------:R-:W2:Y:S04]  /*2d030*/  LDL.LU R23, [R1+0x2994] ;  /* 0x0029940001177983 */ /* 0x000ea80000300800 */
[----:B------:R-:W3:Y:S04]  /*2d040*/  LDL.LU R22, [R1+0x2990] ;  /* 0x0029900001167983 */ /* 0x000ee80000300800 */
[----:B------:R-:W4:Y:S04]  /*2d050*/  LDL.LU R156, [R1+0x380] ;  /* 0x00038000019c7983 */ /* 0x000f280000300800 */
[----:B------:R-:W4:Y:S01]  /*2d060*/  LDL.LU R157, [R1+0x384] ;  /* 0x00038400019d7983 */ /* 0x000f220000300800 */
[----:B------:R-:W-:Y:S03]  /*2d070*/  HMMA.1688.F32.TF32 R4, R224, R96, R4 ;  /* 0x00000060e004723c */ /* 0x000fe60000081004 */
[----:B------:R-:W4:Y:S04]  /*2d080*/  LDL.LU R158, [R1+0x388] ;  /* 0x00038800019e7983 */ /* 0x000f280000300800 */
[----:B------:R-:W4:Y:S04]  /*2d090*/  LDL.LU R159, [R1+0x38c] ;  /* 0x00038c00019f7983 */ /* 0x000f280000300800 */
[----:B------:R-:W4:Y:S04]  /*2d0a0*/  LDL.LU.64 R8, [R1+0xfe0] ;  /* 0x000fe00001087983 */ /* 0x000f280000300a00 */
[----:B------:R-:W4:Y:S04]  /*2d0b0*/  LDL.LU.64 R10, [R1+0xfe8] ;  /* 0x000fe800010a7983 */ /* 0x000f280000300a00 */
[----:B------:R-:W-:-:S02]  /*2d0c0*/  IMAD.MOV.U32 R57, RZ, RZ, R4 ;  /* 0x000000ffff397224 */ /* 0x000fc400078e0004 */
[----:B------:R-:W-:Y:S02]  /*2d0d0*/  IMAD.MOV.U32 R60, RZ, RZ, R5 ;  /* 0x000000ffff3c7224 */ /* 0x000fe400078e0005 */
[----:B------:R-:W-:Y:S01]  /*2d0e0*/  IMAD.MOV.U32 R61, RZ, RZ, R6 ;  /* 0x000000ffff3d7224 */ /* 0x000fe200078e0006 */
[----:B------:R-:W4:Y:S01]  /*2d0f0*/  LDL.LU.64 R4, [R1+0x8f0] ;  /* 0x0008f00001047983 */ /* 0x000f220000300a00 */
[----:B------:R-:W-:-:S03]  /*2d100*/  IMAD.MOV.U32 R64, RZ, RZ, R7 ;  /* 0x000000ffff407224 */ /* 0x000fc600078e0007 */
[----:B------:R-:W4:Y:S01]  /*2d110*/  LDL.LU.64 R6, [R1+0x8f8] ;  /* 0x0008f80001067983 */ /* 0x000f220000300a00 */
[----:B------:R-:W-:-:S03]  /*2d120*/  IMAD.MOV.U32 R29, RZ, RZ, R100 ;  /* 0x000000ffff1d7224 */ /* 0x000fc600078e0064 */
[----:B------:R-:W4:Y:S01]  /*2d130*/  LDL.LU R140, [R1+0x370] ;  /* 0x00037000018c7983 */ /* 0x000f220000300800 */
[----:B------:R-:W-:-:S03]  /*2d140*/  IMAD.MOV.U32 R252, RZ, RZ, R101 ;  /* 0x000000fffffc7224 */ /* 0x000fc600078e0065 */
        /* <DEDUP_REMOVED lines=20> */
[----:B--2---:R-:W-:-:S02]  /*2d290*/  IMAD.MOV.U32 R154, RZ, RZ, R23 ;  /* 0x000000ffff9a7224 */ /* 0x004fc400078e0017 */
[----:B---3--:R-:W-:Y:S02]  /*2d2a0*/  IMAD.MOV.U32 R153, RZ, RZ, R22 ;  /* 0x000000ffff997224 */ /* 0x008fe400078e0016 */
[----:B------:R-:W2:Y:S04]  /*2d2b0*/  LDL.LU R22, [R1+0x298c] ;  /* 0x00298c0001167983 */ /* 0x000ea80000300800 */
[----:B------:R-:W2:Y:S04]  /*2d2c0*/  LDL.LU R23, [R1+0x2988] ;  /* 0x0029880001177983 */ /* 0x000ea80000300800 */
[----:B------:R-:W3:Y:S01]  /*2d2d0*/  LDL.LU R155, [R1+0x33c] ;  /* 0x00033c00019b7983 */ /* 0x000ee20000300800 */
[-C--:B----4-:R-:W-:Y:S03]  /*2d2e0*/  HMMA.1688.F32.TF32 R132, R220, R96.reuse, R8 ;  /* 0x00000060dc84723c */ /* 0x090fe60000081008 */
[----:B------:R-:W-:Y:S05]  /*2d2f0*/  STL.64 [R1+0x2898], R66 ;  /* 0x0028984201007387 */ /* 0x000fea0000100a00 */
[----:B------:R-:W-:Y:S01]  /*2d300*/  HMMA.1688.F32.TF32 R4, R216, R96, R4 ;  /* 0x00000060d804723c */ /* 0x000fe20000081004 */
        /* <DEDUP_REMOVED lines=8> */
[----:B-1----:R-:W3:Y:S01]  /*2d390*/  LDL.LU.64 R60, [R1+0x1570] ;  /* 0x00157000013c7983 */ /* 0x002ee20000300a00 */
[-C--:B--2---:R-:W-:Y:S08]  /*2d3a0*/  HMMA.1688.F32.TF32 R8, R212, R22.reuse, R156 ;  /* 0x00000016d408723c */ /* 0x084ff0000008109c */
[-C--:B----4-:R-:W-:Y:S11]  /*2d3b0*/  HMMA.1688.F32.TF32 R4, R196, R22.reuse, R140 ;  /* 0x00000016c404723c */ /* 0x090ff6000008108c */
[----:B------:R-:W-:Y:S04]  /*2d3c0*/  STL.64 [R1+0xa00], R8 ;  /* 0x000a000801007387 */ /* 0x000fe80000100a00 */
[----:B------:R-:W-:Y:S04]  /*2d3d0*/  STL.64 [R1+0xa08], R10 ;  /* 0x000a080a01007387 */ /* 0x000fe80000100a00 */
[----:B------:R-:W2:Y:S04]  /*2d3e0*/  LDL.LU.64 R62, [R1+0x1578] ;  /* 0x00157800013e7983 */ /* 0x000ea80000300a00 */
[----:B------:R-:W-:Y:S04]  /*2d3f0*/  STL.64 [R1+0x9f0], R4 ;  /* 0x0009f00401007387 */ /* 0x000fe80000100a00 */
[----:B------:R1:W-:Y:S04]  /*2d400*/  STL.64 [R1+0x9f8], R6 ;  /* 0x0009f80601007387 */ /* 0x0003e80000100a00 */
[----:B------:R-:W4:Y:S04]  /*2d410*/  LDL.LU.64 R44, [R1+0x1520] ;  /* 0x00152000012c7983 */ /* 0x000f280000300a00 */
[----:B------:R-:W4:Y:S01]  /*2d420*/  LDL.LU.64 R46, [R1+0x1528] ;  /* 0x00152800012e7983 */ /* 0x000f220000300a00 */
[-C--:B-1----:R-:W-:Y:S03]  /*2d430*/  HMMA.1688.F32.TF32 R4, R208, R22.reuse, R100 ;  /* 0x00000016d004723c */ /* 0x082fe60000081064 */
[----:B------:R-:W2:Y:S04]  /*2d440*/  LDSM.16.M88.4 R100, [R79+UR15+0xe800] ;  /* 0x00e8000f4f64783b */ /* 0x000ea80008000200 */
[----:B------:R-:W4:Y:S04]  /*2d450*/  LDL.LU.64 R40, [R1+0x1490] ;  /* 0x0014900001287983 */ /* 0x000f280000300a00 */
[----:B------:R-:W4:Y:S08]  /*2d460*/  LDL.LU.64 R42, [R1+0x1498] ;  /* 0x00149800012a7983 */ /* 0x000f300000300a00 */
[----:B------:R-:W-:Y:S04]  /*2d470*/  STL.64 [R1+0x9e0], R4 ;  /* 0x0009e00401007387 */ /* 0x000fe80000100a00 */
[----:B------:R1:W-:Y:S04]  /*2d480*/  STL.64 [R1+0x9e8], R6 ;  /* 0x0009e80601007387 */ /* 0x0003e80000100a00 */
[----:B------:R-:W4:Y:S04]  /*2d490*/  LDL.LU.64 R32, [R1+0x13b0] ;  /* 0x0013b00001207983 */ /* 0x000f280000300a00 */
[----:B------:R-:W4:Y:S01]  /*2d4a0*/  LDL.LU.64 R34, [R1+0x13b8] ;  /* 0x0013b80001227983 */ /* 0x000f220000300a00 */
[----:B-1----:R-:W-:Y:S03]  /*2d4b0*/  HMMA.1688.F32.TF32 R4, R192, R22, R176 ;  /* 0x00000016c004723c */ /* 0x002fe600000810b0 */
[----:B------:R-:W4:Y:S04]  /*2d4c0*/  LDL.LU.64 R16, [R1+0x1290] ;  /* 0x0012900001107983 */ /* 0x000f280000300a00 */
[----:B------:R-:W4:Y:S01]  /*2d4d0*/  LDL.LU.64 R18, [R1+0x1298] ;  /* 0x0012980001127983 */ /* 0x000f220000300a00 */
[----:B------:R-:W-:-:S02]  /*2d4e0*/  IMAD.MOV.U32 R150, RZ, RZ, R21 ;  /* 0x000000ffff967224 */ /* 0x000fc400078e0015 */
[----:B------:R-:W-:Y:S01]  /*2d4f0*/  IMAD.MOV.U32 R151, RZ, RZ, R20 ;  /* 0x000000ffff977224 */ /* 0x000fe200078e0014 */
[-C--:B---3--:R-:W-:Y:S08]  /*2d500*/  HMMA.1688.F32.TF32 R68, R188, R22.reuse, R152 ;  /* 0x00000016bc44723c */ /* 0x088ff00000081098 */
[----:B------:R-:W-:Y:S04]  /*2d510*/  STL.64 [R1+0x9d0], R4 ;  /* 0x0009d00401007387 */ /* 0x000fe80000100a00 */
[----:B------:R1:W-:Y:S01]  /*2d520*/  STL.64 [R1+0x9d8], R6 ;  /* 0x0009d80601007387 */ /* 0x0003e20000100a00 */
[-C--:B------:R-:W-:Y:S03]  /*2d530*/  HMMA.1688.F32.TF32 R64, R200, R22.reuse, R172 ;  /* 0x00000016c840723c */ /* 0x080fe600000810ac */
[----:B------:R-:W3:Y:S04]  /*2d540*/  LDL.LU.64 R12, [R1+0x11d0] ;  /* 0x0011d000010c7983 */ /* 0x000ee80000300a00 */
[----:B------:R-:W3:Y:S01]  /*2d550*/  LDL.LU.64 R14, [R1+0x11d8] ;  /* 0x0011d800010e7983 */ /* 0x000ee20000300a00 */
[-C--:B-1----:R-:W-:Y:S03]  /*2d560*/  HMMA.1688.F32.TF32 R4, R204, R22.reuse, R168 ;  /* 0x00000016cc04723c */ /* 0x082fe600000810a8 */
[----:B------:R-:W3:Y:S04]  /*2d570*/  LDL.LU.64 R8, [R1+0x10c0] ;  /* 0x0010c00001087983 */ /* 0x000ee80000300a00 */
[----:B------:R-:W3:Y:S01]  /*2d580*/  LDL.LU.64 R10, [R1+0x10c8] ;  /* 0x0010c800010a7983 */ /* 0x000ee20000300a00 */
[----:B------:R-:W-:Y:S11]  /*2d590*/  HMMA.1688.F32.TF32 R20, R184, R22, R148 ;  /* 0x00000016b814723c */ /* 0x000ff60000081094 */
[----:B------:R1:W-:Y:S04]  /*2d5a0*/  STL.64 [R1+0x9c0], R4 ;  /* 0x0009c00401007387 */ /* 0x0003e80000100a00 */
[----:B------:R1:W-:Y:S04]  /*2d5b0*/  STL.64 [R1+0x9c8], R6 ;  /* 0x0009c80601007387 */ /* 0x0003e80000100a00 */
[----:B-1----:R-:W3:Y:S04]  /*2d5c0*/  LDL.LU.64 R4, [R1+0xc10] ;  /* 0x000c100001047983 */ /* 0x002ee80000300a00 */
[----:B------:R-:W3:Y:S04]  /*2d5d0*/  LDL.LU.64 R6, [R1+0xc18] ;  /* 0x000c180001067983 */ /* 0x000ee80000300a00 */
[----:B------:R-:W-:Y:S04]  /*2d5e0*/  STL.64 [R1+0x9a0], R68 ;  /* 0x0009a04401007387 */ /* 0x000fe80000100a00 */
[----:B------:R1:W-:Y:S04]  /*2d5f0*/  STL.64 [R1+0x9a8], R70 ;  /* 0x0009a84601007387 */ /* 0x0003e80000100a00 */
[----:B------:R-:W-:Y:S04]  /*2d600*/  STL.64 [R1+0x970], R64 ;  /* 0x0009704001007387 */ /* 0x000fe80000100a00 */
[----:B------:R-:W-:Y:S04]  /*2d610*/  STL.64 [R1+0x978], R66 ;  /* 0x0009784201007387 */ /* 0x000fe80000100a00 */
[----:B------:R-:W-:Y:S04]  /*2d620*/  STL.64 [R1+0x950], R20 ;  /* 0x0009501401007387 */ /* 0x000fe80000100a00 */
[----:B------:R2:W-:Y:S01]  /*2d630*/  STL.64 [R1+0x958], R22 ;  /* 0x0009581601007387 */ /* 0x0005e20000100a00 */
[----:B------:R-:W-:-:S02]  /*2d640*/  IMAD.MOV.U32 R84, RZ, RZ, R30 ;  /* 0x000000ffff547224 */ /* 0x000fc400078e001e */
[----:B------:R-:W-:Y:S02]  /*2d650*/  IMAD.MOV.U32 R85, RZ, RZ, R31 ;  /* 0x000000ffff557224 */ /* 0x000fe400078e001f */
[----:B------:R-:W-:Y:S02]  /*2d660*/  IMAD.MOV.U32 R86, RZ, RZ, R24 ;  /* 0x000000ffff567224 */ /* 0x000fe400078e0018 */
[----:B------:R-:W-:Y:S02]  /*2d670*/  IMAD.MOV.U32 R87, RZ, RZ, R25 ;  /* 0x000000ffff577224 */ /* 0x000fe400078e0019 */
[----:B-1----:R-:W-:Y:S02]  /*2d680*/  IMAD.MOV.U32 R70, RZ, RZ, R26 ;  /* 0x000000ffff467224 */ /* 0x002fe400078e001a */
[----:B------:R-:W-:Y:S01]  /*2d690*/  IMAD.MOV.U32 R71, RZ, RZ, R27 ;  /* 0x000000ffff477224 */ /* 0x000fe200078e001b */
[-C--:B--2---:R-:W-:Y:S08]  /*2d6a0*/  HMMA.1688.F32.TF32 R140, R164, R100.reuse, R60 ;  /* 0x00000064a48c723c */ /* 0x084ff0000008103c */
[-C--:B----4-:R-:W-:Y:S11]  /*2d6b0*/  HMMA.1688.F32.TF32 R144, R240, R100.reuse, R44 ;  /* 0x00000064f090723c */ /* 0x090ff6000008102c */
[----:B------:R-:W-:Y:S04]  /*2d6c0*/  STL.64 [R1+0x28c8], R142 ;  /* 0x0028c88e01007387 */ /* 0x000fe80000100a00 */
[----:B------:R-:W-:Y:S04]  /*2d6d0*/  STL.64 [R1+0x28c0], R140 ;  /* 0x0028c08c01007387 */ /* 0x000fe80000100a00 */
[----:B------:R-:W-:Y:S04]  /*2d6e0*/  STL.64 [R1+0x28d8], R146 ;  /* 0x0028d89201007387 */ /* 0x000fe80000100a00 */
[----:B------:R-:W-:Y:S04]  /*2d6f0*/  STL.64 [R1+0x28d0], R144 ;  /* 0x0028d09001007387 */ /* 0x000fe80000100a00 */
[----:B------:R-:W2:Y:S04]  /*2d700*/  LDL.LU R30, [R1+0x2984] ;  /* 0x00298400011e7983 */ /* 0x000ea80000300800 */
[----:B------:R-:W4:Y:S04]  /*2d710*/  LDL.LU R31, [R1+0x2980] ;  /* 0x00298000011f7983 */ /* 0x000f280000300800 */
[----:B------:R-:W3:Y:S04]  /*2d720*/  LDL.LU R24, [R1+0x297c] ;  /* 0x00297c0001187983 */ /* 0x000ee80000300800 */
[----:B------:R-:W3:Y:S04]  /*2d730*/  LDL.LU R25, [R1+0x2978] ;  /* 0x0029780001197983 */ /* 0x000ee80000300800 */
[----:B------:R-:W3:Y:S04]  /*2d740*/  LDL.LU R68, [R1+0x440] ;  /* 0x0004400001447983 */ /* 0x000ee80000300800 */
[----:B------:R-:W3:Y:S04]  /*2d750*/  LDL.LU R69, [R1+0x444] ;  /* 0x0004440001457983 */ /* 0x000ee80000300800 */
[----:B------:R-:W3:Y:S04]  /*2d760*/  LDL.LU R26, [R1+0x2974] ;  /* 0x00297400011a7983 */ /* 0x000ee80000300800 */
[----:B------:R-:W3:Y:S01]  /*2d770*/  LDL.LU R27, [R1+0x2970] ;  /* 0x00297000011b7983 */ /* 0x000ee20000300800 */
[----:B------:R-:W-:Y:S01]  /*2d780*/  HMMA.1688.F32.TF32 R20, R236, R100, R40 ;  /* 0x00000064ec14723c */ /* 0x000fe20000081028 */
[----:B--2---:R-:W-:-:S02]  /*2d790*/  IMAD.MOV.U32 R43, RZ, RZ, R30 ;  /* 0x000000ffff2b7224 */ /* 0x004fc400078e001e */
[----:B----4-:R-:W-:Y:S02]  /*2d7a0*/  IMAD.MOV.U32 R42, RZ, RZ, R31 ;  /* 0x000000ffff2a7224 */ /* 0x010fe400078e001f */
[----:B---3--:R-:W-:Y:S02]  /*2d7b0*/  IMAD.MOV.U32 R40, RZ, RZ, R24 ;  /* 0x000000ffff287224 */ /* 0x008fe400078e0018 */
[----:B------:R-:W2:Y:S01]  /*2d7c0*/  LDL.LU R24, [R1+0x296c] ;  /* 0x00296c0001187983 */ /* 0x000ea20000300800 */
[----:B------:R-:W-:-:S03]  /*2d7d0*/  IMAD.MOV.U32 R41, RZ, RZ, R25 ;  /* 0x000000ffff297224 */ /* 0x000fc600078e0019 */
[----:B------:R-:W3:Y:S04]  /*2d7e0*/  LDL.LU R25, [R1+0x2968] ;  /* 0x0029680001197983 */ /* 0x000ee80000300800 */
[----:B------:R-:W4:Y:S04]  /*2d7f0*/  LDL.LU R31, [R1+0x2964] ;  /* 0x00296400011f7983 */ /* 0x000f280000300800 */
[----:B------:R-:W2:Y:S01]  /*2d800*/  LDL.LU R30, [R1+0x2960] ;  /* 0x00296000011e7983 */ /* 0x000ea20000300800 */
[----:B------:R-:W-:-:S03]  /*2d810*/  IMAD.MOV.U32 R83, RZ, RZ, R26 ;  /* 0x000000ffff537224 */ /* 0x000fc600078e001a */
[----:B------:R-:W2:Y:S01]  /*2d820*/  LDL.LU R80, [R1+0x460] ;  /* 0x0004600001507983 */ /* 0x000ea20000300800 */
[----:B------:R-:W-:-:S03]  /*2d830*/  IMAD.MOV.U32 R82, RZ, RZ, R27 ;  /* 0x000000ffff527224 */ /* 0x000fc600078e001b */
[----:B------:R-:W2:Y:S04]  /*2d840*/  LDL.LU R81, [R1+0x464] ;  /* 0x0004640001517983 */ /* 0x000ea80000300800 */
[----:B------:R-:W2:Y:S04]  /*2d850*/  LDL.LU R27, [R1+0x295c] ;  /* 0x00295c00011b7983 */ /* 0x000ea80000300800 */
[----:B------:R-:W3:Y:S01]  /*2d860*/  LDL.LU R26, [R1+0x2958] ;  /* 0x00295800011a7983 */ /* 0x000ee20000300800 */
[----:B------:R-:W-:Y:S03]  /*2d870*/  HMMA.1688.F32.TF32 R4, R216, R100, R4 ;  /* 0x00000064d804723c */ /* 0x000fe60000081004 */
[----:B------:R-:W4:Y:S01]  /*2d880*/  LDL.LU R248, [R1+0x3e0] ;  /* 0x0003e00001f87983 */ /* 0x000f220000300800 */
[----:B------:R-:W-:-:S03]  /*2d890*/  IMAD.MOV.U32 R54, RZ, RZ, R37 ;  /* 0x000000ffff367224 */ /* 0x000fc600078e0025 */
[----:B------:R-:W4:Y:S01]  /*2d8a0*/  LDL.LU R249, [R1+0x3e4] ;  /* 0x0003e40001f97983 */ /* 0x000f220000300800 */
[----:B------:R-:W-:-:S03]  /*2d8b0*/  IMAD.MOV.U32 R55, RZ, RZ, R36 ;  /* 0x000000ffff377224 */ /* 0x000fc600078e0024 */
[----:B------:R-:W4:Y:S04]  /*2d8c0*/  LDL.LU R250, [R1+0x3e8] ;  /* 0x0003e80001fa7983 */ /* 0x000f280000300800 */
[----:B------:R-:W4:Y:S04]  /*2d8d0*/  LDL.LU R251, [R1+0x3ec] ;  /* 0x0003ec0001fb7983 */ /* 0x000f280000300800 */
[----:B------:R-:W-:Y:S02]  /*2d8e0*/  IMAD.MOV.U32 R245, RZ, RZ, R4 ;  /* 0x000000fffff57224 */ /* 0x000fe400078e0004 */
[----:B------:R-:W-:Y:S01]  /*2d8f0*/  IMAD.MOV.U32 R244, RZ, RZ, R5 ;  /* 0x000000fffff47224 */ /* 0x000fe200078e0005 */
[----:B------:R-:W4:Y:S01]  /*2d900*/  LDL.LU R4, [R1+0x3f0] ;  /* 0x0003f00001047983 */ /* 0x000f220000300800 */
[----:B------:R-:W-:-:S02]  /*2d910*/  IMAD.MOV.U32 R37, RZ, RZ, R6 ;  /* 0x000000ffff257224 */ /* 0x000fc400078e0006 */
[----:B------:R-:W-:Y:S01]  /*2d920*/  IMAD.MOV.U32 R36, RZ, RZ, R7 ;  /* 0x000000ffff247224 */ /* 0x000fe200078e0007 */
        /* <DEDUP_REMOVED lines=28> */
[----:B------:R-:W2:Y:S01]  /*2daf0*/  LDL.LU R27, [R1+0x2950] ;  /* 0x00295000011b7983 */ /* 0x000ea20000300800 */
[----:B------:R-:W-:Y:S01]  /*2db00*/  HMMA.1688.F32.TF32 R156, R220, R100, R8 ;  /* 0x00000064dc9c723c */ /* 0x000fe20000081008 */
[----:B------:R-:W-:Y:S02]  /*2db10*/  IMAD.MOV.U32 R88, RZ, RZ, R30 ;  /* 0x000000ffff587224 */ /* 0x000fe400078e001e */
[----:B------:R-:W3:Y:S01]  /*2db20*/  LDL.LU R30, [R1+0x294c] ;  /* 0x00294c00011e7983 */ /* 0x000ee20000300800 */
[----:B----4-:R-:W-:-:S03]  /*2db30*/  IMAD.MOV.U32 R89, RZ, RZ, R31 ;  /* 0x000000ffff597224 */ /* 0x010fc600078e001f */
[----:B------:R-:W3:Y:S01]  /*2db40*/  LDL.LU R31, [R1+0x2948] ;  /* 0x00294800011f7983 */ /* 0x000ee20000300800 */
[-C--:B------:R-:W-:Y:S03]  /*2db50*/  HMMA.1688.F32.TF32 R12, R224, R100.reuse, R12 ;  /* 0x00000064e00c723c */ /* 0x080fe6000008100c */
[----:B------:R-:W-:Y:S04]  /*2db60*/  STL [R1+0x267c], R36 ;  /* 0x00267c2401007387 */ /* 0x000fe80000100800 */
[----:B------:R-:W-:Y:S04]  /*2db70*/  STL [R1+0x2678], R37 ;  /* 0x0026782501007387 */ /* 0x000fe80000100800 */
[----:B------:R-:W-:Y:S04]  /*2db80*/  STL [R1+0x2674], R244 ;  /* 0x002674f401007387 */ /* 0x000fe80000100800 */
[----:B------:R-:W-:Y:S04]  /*2db90*/  STL [R1+0x2670], R245 ;  /* 0x002670f501007387 */ /* 0x000fe80000100800 */
[----:B------:R-:W4:Y:S01]  /*2dba0*/  LDL.LU.64 R64, [R1+0x1580] ;  /* 0x0015800001407983 */ /* 0x000f220000300a00 */
[----:B------:R-:W-:Y:S01]  /*2dbb0*/  HMMA.1688.F32.TF32 R148, R232, R100, R32 ;  /* 0x00000064e894723c */ /* 0x000fe20000081020 */
[----:B------:R-:W-:-:S02]  /*2dbc0*/  IMAD.MOV.U32 R76, RZ, RZ, R12 ;  /* 0x000000ffff4c7224 */ /* 0x000fc400078e000c */
[----:B------:R-:W-:Y:S02]  /*2dbd0*/  IMAD.MOV.U32 R77, RZ, RZ, R13 ;  /* 0x000000ffff4d7224 */ /* 0x000fe400078e000d */
[----:B------:R-:W-:-:S03]  /*2dbe0*/  IMAD.MOV.U32 R73, RZ, RZ, R14 ;  /* 0x000000ffff497224 */ /* 0x000fc600078e000e */
[----:B------:R-:W-:Y:S01]  /*2dbf0*/  HMMA.1688.F32.TF32 R152, R228, R100, R16 ;  /* 0x00000064e498723c */ /* 0x000fe20000081010 */
[----:B------:R-:W-:-:S07]  /*2dc00*/  IMAD.MOV.U32 R56, RZ, RZ, R15 ;  /* 0x000000ffff387224 */ /* 0x000fce00078e000f */
[-C--:B--2---:R-:W-:Y:S08]  /*2dc10*/  HMMA.1688.F32.TF32 R8, R212, R26.reuse, R4 ;  /* 0x0000001ad408723c */ /* 0x084ff00000081004 */
[-C--:B------:R-:W-:Y:S08]  /*2dc20*/  HMMA.1688.F32.TF32 R4, R196, R26.reuse, R248 ;  /* 0x0000001ac404723c */ /* 0x080ff000000810f8 */
[-C--:B------:R-:W-:Y:S03]  /*2dc30*/  HMMA.1688.F32.TF32 R92, R208, R26.reuse, R160 ;  /* 0x0000001ad05c723c */ /* 0x080fe600000810a0 */
[----:B------:R-:W-:Y:S04]  /*2dc40*/  STL.64 [R1+0x940], R8 ;  /* 0x0009400801007387 */ /* 0x000fe80000100a00 */
[----:B------:R-:W-:Y:S04]  /*2dc50*/  STL.64 [R1+0x948], R10 ;  /* 0x0009480a01007387 */ /* 0x000fe80000100a00 */
[----:B------:R-:W4:Y:S04]  /*2dc60*/  LDL.LU.64 R66, [R1+0x1588] ;  /* 0x0015880001427983 */ /* 0x000f280000300a00 */
[----:B------:R-:W-:Y:S04]  /*2dc70*/  STL.64 [R1+0x930], R4 ;  /* 0x0009300401007387 */ /* 0x000fe80000100a00 */
[----:B------:R1:W-:Y:S04]  /*2dc80*/  STL.64 [R1+0x938], R6 ;  /* 0x0009380601007387 */ /* 0x0003e80000100a00 */
[----:B------:R-:W2:Y:S04]  /*2dc90*/  LDL.LU.64 R60, [R1+0x1540] ;  /* 0x00154000013c7983 */ /* 0x000ea80000300a00 */
[----:B------:R-:W2:Y:S01]  /*2dca0*/  LDL.LU.64 R62, [R1+0x1548] ;  /* 0x00154800013e7983 */ /* 0x000ea20000300a00 */
[-C--:B-1----:R-:W-:Y:S03]  /*2dcb0*/  HMMA.1688.F32.TF32 R4, R192, R26.reuse, R104 ;  /* 0x0000001ac004723c */ /* 0x082fe60000081068 */
        /* <DEDUP_REMOVED lines=8> */
[----:B------:R-:W3:Y:S04]  /*2dd40*/  LDL.LU.64 R8, [R1+0x1170] ;  /* 0x0011700001087983 */ /* 0x000ee80000300a00 */
[----:B------:R-:W-:Y:S04]  /*2dd50*/  STL.64 [R1+0x920], R92 ;  /* 0x0009205c01007387 */ /* 0x000fe80000100a00 */
[----:B------:R-:W-:Y:S04]  /*2dd60*/  STL.64 [R1+0x928], R94 ;  /* 0x0009285e01007387 */ /* 0x000fe80000100a00 */
[----:B------:R-:W3:Y:S04]  /*2dd70*/  LDL.LU.64 R10, [R1+0x1178] ;  /* 0x00117800010a7983 */ /* 0x000ee80000300a00 */
[----:B------:R1:W-:Y:S04]  /*2dd80*/  STL.64 [R1+0x910], R4 ;  /* 0x0009100401007387 */ /* 0x0003e80000100a00 */
[----:B------:R1:W-:Y:S04]  /*2dd90*/  STL.64 [R1+0x918], R6 ;  /* 0x0009180601007387 */ /* 0x0003e80000100a00 */
[----:B-1----:R-:W3:Y:S04]  /*2dda0*/  LDL.LU.64 R4, [R1+0xdc0] ;  /* 0x000dc00001047983 */ /* 0x002ee80000300a00 */
[----:B------:R-:W3:Y:S01]  /*2ddb0*/  LDL.LU.64 R6, [R1+0xdc8] ;  /* 0x000dc80001067983 */ /* 0x000ee20000300a00 */
[-C--:B------:R-:W-:Y:S08]  /*2ddc0*/  HMMA.1688.F32.TF32 R92, R204, R26.reuse, R180 ;  /* 0x0000001acc5c723c */ /* 0x080ff000000810b4 */
[----:B------:R-:W-:Y:S11]  /*2ddd0*/  HMMA.1688.F32.TF32 R104, R188, R26, R176 ;  /* 0x0000001abc68723c */ /* 0x000ff600000810b0 */
[----:B------:R-:W-:Y:S04]  /*2dde0*/  STL.64 [R1+0x900], R92 ;  /* 0x0009005c01007387 */ /* 0x000fe80000100a00 */
[----:B------:R1:W-:Y:S04]  /*2ddf0*/  STL.64 [R1+0x908], R94 ;  /* 0x0009085e01007387 */ /* 0x0003e80000100a00 */
[----:B------:R-:W-:Y:S04]  /*2de00*/  STL.64 [R1+0x8d0], R104 ;  /* 0x0008d06801007387 */ /* 0x000fe80000100a00 */
[----:B------:R-:W-:Y:S04]  /*2de10*/  STL.64 [R1+0x8d8], R106 ;  /* 0x0008d86a01007387 */ /* 0x000fe80000100a00 */
[----:B------:R-:W2:Y:S01]  /*2de20*/  LDSM.16.M88.4 R104, [R79+UR15+0xf000] ;  /* 0x00f0000f4f68783b */ /* 0x000ea20008000200 */
[----:B------:R-:W-:-:S02]  /*2de30*/  IMAD.MOV.U32 R90, RZ, RZ, R25 ;  /* 0x000000ffff5a7224 */ /* 0x000fc400078e0019 */
[----:B------:R-:W-:Y:S01]  /*2de40*/  IMAD.MOV.U32 R91, RZ, RZ, R24 ;  /* 0x000000ffff5b7224 */ /* 0x000fe200078e0018 */
[-C--:B------:R-:W-:Y:S08]  /*2de50*/  HMMA.1688.F32.TF32 R96, R200, R26.reuse, R168 ;  /* 0x0000001ac860723c */ /* 0x080ff000000810a8 */
[----:B-1----:R-:W-:Y:S11]  /*2de60*/  HMMA.1688.F32.TF32 R92, R184, R26, R172 ;  /* 0x0000001ab85c723c */ /* 0x002ff600000810ac */
[----:B------:R-:W-:Y:S04]  /*2de70*/  STL.64 [R1+0x8c0], R96 ;  /* 0x0008c06001007387 */ /* 0x000fe80000100a00 */
[----:B------:R-:W-:Y:S04]  /*2de80*/  STL.64 [R1+0x8c8], R98 ;  /* 0x0008c86201007387 */ /* 0x000fe80000100a00 */
[----:B------:R-:W-:Y:S04]  /*2de90*/  STL.64 [R1+0x8b0], R92 ;  /* 0x0008b05c01007387 */ /* 0x000fe80000100a00 */
[----:B------:R-:W-:Y:S01]  /*2dea0*/  STL.64 [R1+0x8b8], R94 ;  /* 0x0008b85e01007387 */ /* 0x000fe20000100a00 */
[----:B------:R-:W-:-:S02]  /*2deb0*/  IMAD.MOV.U32 R112, RZ, RZ, R55 ;  /* 0x000000ffff707224 */ /* 0x000fc400078e0037 */
[----:B------:R-:W-:Y:S02]  /*2dec0*/  IMAD.MOV.U32 R113, RZ, RZ, R54 ;  /* 0x000000ffff717224 */ /* 0x000fe400078e0036 */
[----:B------:R-:W-:Y:S01]  /*2ded0*/  IMAD.MOV.U32 R114, RZ, RZ, R51 ;  /* 0x000000ffff727224 */ /* 0x000fe200078e0033 */
[----:B--2---:R-:W-:-:S15]  /*2dee0*/  HMMA.1688.F32.TF32 R12, R224, R104, R12 ;  /* 0x00000068e00c723c */ /* 0x004fde000008100c */
[----:B------:R-:W-:-:S04]  /*2def0*/  NOP ;  /* 0x0000000000007918 */ /* 0x000fc80000000000 */
[----:B------:R-:W-:Y:S01]  /*2df00*/  IMAD.MOV.U32 R48, RZ, RZ, R12 ;  /* 0x000000ffff307224 */ /* 0x000fe200078e000c */
[----:B---3--:R-:W-:Y:S01]  /*2df10*/  HMMA.1688.F32.TF32 R4, R216, R104, R4 ;  /* 0x00000068d804723c */ /* 0x008fe20000081004 */
[----:B------:R-:W-:Y:S02]  /*2df20*/  IMAD.MOV.U32 R49, RZ, RZ, R13 ;  /* 0x000000ffff317224 */ /* 0x000fe400078e000d */
[----:B------:R-:W-:Y:S02]  /*2df30*/  IMAD.MOV.U32 R52, RZ, RZ, R14 ;  /* 0x000000ffff347224 */ /* 0x000fe400078e000e */
[----:B------:R-:W-:-:S03]  /*2df40*/  IMAD.MOV.U32 R0, RZ, RZ, R15 ;  /* 0x000000ffff007224 */ /* 0x000fc600078e000f */
[----:B------:R-:W-:Y:S11]  /*2df50*/  HMMA.1688.F32.TF32 R12, R212, R30, R88 ;  /* 0x0000001ed40c723c */ /* 0x000ff60000081058 */
[----:B------:R-:W-:-:S02]  /*2df60*/  IMAD.MOV.U32 R36, RZ, RZ, R4 ;  /* 0x000000ffff247224 */ /* 0x000fc400078e0004 */
[----:B------:R-:W-:Y:S02]  /*2df70*/  IMAD.MOV.U32 R37, RZ, RZ, R5 ;  /* 0x000000ffff257224 */ /* 0x000fe400078e0005 */
[----:B------:R-:W-:Y:S02]  /*2df80*/  IMAD.MOV.U32 R244, RZ, RZ, R6 ;  /* 0x000000fffff47224 */ /* 0x000fe400078e0006 */
[----:B------:R-:W-:Y:S02]  /*2df90*/  IMAD.MOV.U32 R245, RZ, RZ, R7 ;  /* 0x000000fffff57224 */ /* 0x000fe400078e0007 */
[----:B------:R-:W-:Y:S03]  /*2dfa0*/  HMMA.1688.F32.TF32 R4, R196, R30, R80 ;  /* 0x0000001ec404723c */ /* 0x000fe60000081050 */
[----:B------:R-:W-:Y:S04]  /*2dfb0*/  STL [R1+0x2680], R245 ;  /* 0x002680f501007387 */ /* 0x000fe80000100800 */
[----:B------:R-:W-:Y:S01]  /*2dfc0*/  STL.64 [R1+0x8f0], R12 ;  /* 0x0008f00c01007387 */ /* 0x000fe20000100a00 */
[----:B------:R-:W-:Y:S03]  /*2dfd0*/  HMMA.1688.F32.TF32 R180, R220, R104, R8 ;  /* 0x00000068dcb4723c */ /* 0x000fe60000081008 */
[----:B------:R1:W-:Y:S05]  /*2dfe0*/  STL.64 [R1+0x8f8], R14 ;  /* 0x0008f80e01007387 */ /* 0x0003ea0000100a00 */
[-C--:B------:R-:W-:Y:S03]  /*2dff0*/  HMMA.1688.F32.TF32 R8, R208, R30.reuse, R40 ;  /* 0x0000001ed008723c */ /* 0x080fe60000081028 */
[----:B------:R-:W-:Y:S04]  /*2e000*/  STL.64 [R1+0x8e0], R4 ;  /* 0x0008e00401007387 */ /* 0x000fe80000100a00 */
[----:B------:R2:W-:Y:S01]  /*2e010*/  STL.64 [R1+0x8e8], R6 ;  /* 0x0008e80601007387 */ /* 0x0005e20000100a00 */
[-C--:B-1----:R-:W-:Y:S08]  /*2e020*/  HMMA.1688.F32.TF32 R12, R192, R30.reuse, R68 ;  /* 0x0000001ec00c723c */ /* 0x082ff00000081044 */
[----:B--2---:R-:W-:Y:S03]  /*2e030*/  HMMA.1688.F32.TF32 R4, R204, R30, R84 ;  /* 0x0000001ecc04723c */ /* 0x004fe60000081054 */
[----:B------:R-:W-:Y:S04]  /*2e040*/  STL.64 [R1+0x470], R8 ;  /* 0x0004700801007387 */ /* 0x000fe80000100a00 */
[----:B------:R-:W-:Y:S04]  /*2e050*/  STL.64 [R1+0x478], R10 ;  /* 0x0004780a01007387 */ /* 0x000fe80000100a00 */
[----:B------:R1:W-:Y:S04]  /*2e060*/  STL.64 [R1+0x460], R12 ;  /* 0x0004600c01007387 */ /* 0x0003e80000100a00 */
[----:B------:R2:W-:Y:S04]  /*2e070*/  STL.64 [R1+0x468], R14 ;  /* 0x0004680e01007387 */ /* 0x0005e80000100a00 */
[----:B------:R3:W-:Y:S01]  /*2e080*/  STL.64 [R1+0x450], R4 ;  /* 0x0004500401007387 */ /* 0x0007e20000100a00 */
[----:B-1----:R-:W-:-:S03]  /*2e090*/  IMAD.MOV.U32 R12, RZ, RZ, R247 ;  /* 0x000000ffff0c7224 */ /* 0x002fc600078e00f7 */
[----:B------:R1:W-:Y:S01]  /*2e0a0*/  STL.64 [R1+0x458], R6 ;  /* 0x0004580601007387 */ /* 0x0003e20000100a00 */
[----:B------:R-:W-:Y:S02]  /*2e0b0*/  IMAD.MOV.U32 R13, RZ, RZ, R75 ;  /* 0x000000ffff0d7224 */ /* 0x000fe400078e004b */
[----:B--2---:R-:W-:Y:S01]  /*2e0c0*/  IMAD.MOV.U32 R14, RZ, RZ, R39 ;  /* 0x000000ffff0e7224 */ /* 0x004fe200078e0027 */
[----:B------:R-:W2:Y:S01]  /*2e0d0*/  LDL.LU R247, [R1+0x2944] ;  /* 0x0029440001f77983 */ /* 0x000ea20000300800 */
[----:B------:R-:W-:-:S03]  /*2e0e0*/  IMAD.MOV.U32 R15, RZ, RZ, R50 ;  /* 0x000000ffff0f7224 */ /* 0x000fc600078e0032 */
[----:B------:R-:W2:Y:S04]  /*2e0f0*/  LDL.LU R75, [R1+0x2940] ;  /* 0x00294000014b7983 */ /* 0x000ea80000300800 */
[----:B------:R-:W2:Y:S04]  /*2e100*/  LDL.LU R39, [R1+0x293c] ;  /* 0x00293c0001277983 */ /* 0x000ea80000300800 */
[----:B------:R-:W2:Y:S04]  /*2e110*/  LDL.LU R50, [R1+0x2938] ;  /* 0x0029380001327983 */ /* 0x000ea80000300800 */
[----:B------:R-:W3:Y:S04]  /*2e120*/  LDL.LU R55, [R1+0x2934] ;  /* 0x0029340001377983 */ /* 0x000ee80000300800 */
[----:B------:R-:W4:Y:S04]  /*2e130*/  LDL.LU R54, [R1+0x2930] ;  /* 0x0029300001367983 */ /* 0x000f280000300800 */
[----:B------:R-:W4:Y:S01]  /*2e140*/  LDL.LU R51, [R1+0x292c] ;  /* 0x00292c0001337983 */ /* 0x000f220000300800 */
[----:B------:R-:W-:-:S03]  /*2e150*/  IMAD.MOV.U32 R115, RZ, RZ, R38 ;  /* 0x000000ffff737224 */ /* 0x000fc600078e0026 */
[----:B------:R-:W4:Y:S04]  /*2e160*/  LDL.LU R38, [R1+0x2928] ;  /* 0x0029280001267983 */ /* 0x000f280000300800 */
[----:B------:R-:W4:Y:S04]  /*2e170*/  LDL.LU R120, [R1+0x1b0] ;  /* 0x0001b00001787983 */ /* 0x000f280000300800 */
[----:B------:R-:W4:Y:S01]  /*2e180*/  LDL.LU R121, [R1+0x1b4] ;  /* 0x0001b40001797983 */ /* 0x000f220000300800 */
[----:B--2---:R-:W-:Y:S02]  /*2e190*/  IMAD.MOV.U32 R117, RZ, RZ, R50 ;  /* 0x000000ffff757224 */ /* 0x004fe400078e0032 */
[----:B---3--:R-:W-:-:S02]  /*2e1a0*/  IMAD.MOV.U32 R122, RZ, RZ, R55 ;  /* 0x000000ffff7a7224 */ /* 0x008fc400078e0037 */
[----:B------:R-:W2:Y:S01]  /*2e1b0*/  LDL.LU R55, [R1+0x2924] ;  /* 0x0029240001377983 */ /* 0x000ea20000300800 */
[----:B----4-:R-:W-:-:S03]  /*2e1c0*/  IMAD.MOV.U32 R123, RZ, RZ, R54 ;  /* 0x000000ffff7b7224 */ /* 0x010fc600078e0036 */
[----:B------:R-:W3:Y:S01]  /*2e1d0*/  LDL.LU R54, [R1+0x2920] ;  /* 0x0029200001367983 */ /* 0x000ee20000300800 */
[----:B------:R-:W-:-:S03]  /*2e1e0*/  IMAD.MOV.U32 R116, RZ, RZ, R51 ;  /* 0x000000ffff747224 */ /* 0x000fc600078e0033 */
[----:B------:R-:W4:Y:S04]  /*2e1f0*/  LDL.LU R51, [R1+0x291c] ;  /* 0x00291c0001337983 */ /* 0x000f280000300800 */
[----:B------:R-:W4:Y:S01]  /*2e200*/  LDL.LU R50, [R1+0x2918] ;  /* 0x0029180001327983 */ /* 0x000f220000300800 */
[----:B------:R-:W-:Y:S02]  /*2e210*/  IMAD.MOV.U32 R118, RZ, RZ, R39 ;  /* 0x000000ffff767224 */ /* 0x000fe400078e0027 */
[----:B------:R-:W-:Y:S01]  /*2e220*/  IMAD.MOV.U32 R119, RZ, RZ, R75 ;  /* 0x000000ffff777224 */ /* 0x000fe200078e004b */
[----:B------:R-:W4:Y:S04]  /*2e230*/  LDL.LU R39, [R1+0x2914] ;  /* 0x0029140001277983 */ /* 0x000f280000300800 */
[----:B------:R-:W4:Y:S01]  /*2e240*/  LDL.LU R75, [R1+0x2910] ;  /* 0x00291000014b7983 */ /* 0x000f220000300800 */
[----:B------:R-:W-:Y:S01]  /*2e250*/  HMMA.1688.F32.TF32 R172, R232, R104, R32 ;  /* 0x00000068e8ac723c */ /* 0x000fe20000081020 */
[----:B------:R-:W-:-:S02]  /*2e260*/  IMAD.MOV.U32 R11, RZ, RZ, R108 ;  /* 0x000000ffff0b7224 */ /* 0x000fc400078e006c */
[----:B------:R-:W-:Y:S02]  /*2e270*/  IMAD.MOV.U32 R10, RZ, RZ, R109 ;  /* 0x000000ffff0a7224 */ /* 0x000fe400078e006d */
[----:B------:R-:W-:Y:S02]  /*2e280*/  IMAD.MOV.U32 R9, RZ, RZ, R110 ;  /* 0x000000ffff097224 */ /* 0x000fe400078e006e */
[----:B------:R-:W-:Y:S01]  /*2e290*/  IMAD.MOV.U32 R8, RZ, RZ, R111 ;  /* 0x000000ffff087224 */ /* 0x000fe200078e006f */
[-C--:B------:R-:W-:Y:S08]  /*2e2a0*/  HMMA.1688.F32.TF32 R168, R236, R104.reuse, R44 ;  /* 0x00000068eca8723c */ /* 0x080ff0000008102c */
[-C--:B------:R-:W-:Y:S08]  /*2e2b0*/  HMMA.1688.F32.TF32 R24, R164, R104.reuse, R64 ;  /* 0x00000068a418723c */ /* 0x080ff00000081040 */
[-C--:B------:R-:W-:Y:S08]  /*2e2c0*/  HMMA.1688.F32.TF32 R160, R240, R104.reuse, R60 ;  /* 0x00000068f0a0723c */ /* 0x080ff0000008103c */
[----:B------:R-:W-:Y:S01]  /*2e2d0*/  HMMA.1688.F32.TF32 R176, R228, R104, R16 ;  /* 0x00000068e4b0723c */ /* 0x000fe20000081010 */
[----:B--2---:R-:W-:-:S02]  /*2e2e0*/  IMAD.MOV.U32 R84, RZ, RZ, R55 ;  /* 0x000000ffff547224 */ /* 0x004fc400078e0037 */
[----:B------:R-:W2:Y:S01]  /*2e2f0*/  LDL.LU R55, [R1+0x290c] ;  /* 0x00290c0001377983 */ /* 0x000ea20000300800 */
[----:B---3--:R-:W-:-:S03]  /*2e300*/  IMAD.MOV.U32 R85, RZ, RZ, R54 ;  /* 0x000000ffff557224 */ /* 0x008fc600078e0036 */
[----:B------:R-:W3:Y:S01]  /*2e310*/  LDL.LU R54, [R1+0x2908] ;  /* 0x0029080001367983 */ /* 0x000ee20000300800 */
[----:B----4-:R-:W-:-:S03]  /*2e320*/  IMAD.MOV.U32 R86, RZ, RZ, R51 ;  /* 0x000000ffff567224 */ /* 0x010fc600078e0033 */
        /* <DEDUP_REMOVED lines=61> */
[----:B-1----:R-:W-:Y:S02]  /*2e700*/  IMAD.MOV.U32 R6, RZ, RZ, R74 ;  /* 0x000000ffff067224 */ /* 0x002fe400078e004a */
[----:B------:R-:W-:Y:S02]  /*2e710*/  IMAD.MOV.U32 R7, RZ, RZ, R78 ;  /* 0x000000ffff077224 */ /* 0x000fe400078e004e */
[----:B--2---:R-:W-:Y:S02]  /*2e720*/  IMAD.MOV.U32 R83, RZ, RZ, R55 ;  /* 0x000000ffff537224 */ /* 0x004fe400078e0037 */
[----:B---3--:R-:W-:Y:S02]  /*2e730*/  IMAD.MOV.U32 R82, RZ, RZ, R54 ;  /* 0x000000ffff527224 */ /* 0x008fe400078e0036 */
[----:B----4-:R-:W-:-:S02]  /*2e740*/  IMAD.MOV.U32 R81, RZ, RZ, R51 ;  /* 0x000000ffff517224 */ /* 0x010fc400078e0033 */
[----:B------:R-:W-:Y:S02]  /*2e750*/  IMAD.MOV.U32 R80, RZ, RZ, R50 ;  /* 0x000000ffff507224 */ /* 0x000fe400078e0032 */
[----:B------:R-:W2:Y:S04]  /*2e760*/  LDL.LU R50, [R1+0x28fc] ;  /* 0x0028fc0001327983 */ /* 0x000ea80000300800 */
[----:B------:R-:W2:Y:S04]  /*2e770*/  LDL.LU R51, [R1+0x28f8] ;  /* 0x0028f80001337983 */ /* 0x000ea80000300800 */
[----:B------:R-:W3:Y:S04]  /*2e780*/  LDL.LU R54, [R1+0x28f4] ;  /* 0x0028f40001367983 */ /* 0x000ee80000300800 */
[----:B------:R-:W3:Y:S04]  /*2e790*/  LDL.LU R55, [R1+0x28f0] ;  /* 0x0028f00001377983 */ /* 0x000ee80000300800 */
[----:B------:R-:W4:Y:S04]  /*2e7a0*/  LDL.LU R58, [R1+0x28ec] ;  /* 0x0028ec00013a7983 */ /* 0x000f280000300800 */
[----:B------:R-:W4:Y:S04]  /*2e7b0*/  LDL.LU R59, [R1+0x28e8] ;  /* 0x0028e800013b7983 */ /* 0x000f280000300800 */
[----:B------:R-:W2:Y:S04]  /*2e7c0*/  LDL.LU R74, [R1+0x28e4] ;  /* 0x0028e400014a7983 */ /* 0x000ea80000300800 */
[----:B------:R-:W2:Y:S01]  /*2e7d0*/  LDL.LU R78, [R1+0x28e0] ;  /* 0x0028e000014e7983 */ /* 0x000ea20000300800 */
[-C--:B------:R-:W-:Y:S08]  /*2e7e0*/  HMMA.1688.F32.TF32 R140, R200, R30.reuse, R140 ;  /* 0x0000001ec88c723c */ /* 0x080ff0000008108c */
[-C--:B------:R-:W-:Y:S08]  /*2e7f0*/  HMMA.1688.F32.TF32 R144, R188, R30.reuse, R144 ;  /* 0x0000001ebc90723c */ /* 0x080ff00000081090 */
[----:B------:R-:W-:Y:S11]  /*2e800*/  HMMA.1688.F32.TF32 R108, R184, R30, R108 ;  /* 0x0000001eb86c723c */ /* 0x000ff6000008106c */
        /* <DEDUP_REMOVED lines=9> */
[----:B------:R-:W-:Y:S04]  /*2e8a0*/  STL.64 [R1+0x3c8], R110 ;  /* 0x0003c86e01007387 */ /* 0x000fe80000100a00 */
[----:B------:R1:W1:Y:S04]  /*2e8b0*/  LDSM.16.M88.4 R108, [R79+UR15+0xf800] ;  /* 0x00f8000f4f6c783b */ /* 0x0002680008000200 */
[----:B-1----:R-:W2:Y:S01]  /*2e8c0*/  LDL.LU R79, [R1+0x28b8] ;  /* 0x0028b800014f7983 */ /* 0x002ea20000300800 */
[-C--:B------:R-:W-:Y:S08]  /*2e8d0*/  HMMA.1688.F32.TF32 R216, R216, R108.reuse, R16 ;  /* 0x0000006cd8d8723c */ /* 0x080ff00000081010 */
[-C--:B------:R-:W-:Y:S01]  /*2e8e0*/  HMMA.1688.F32.TF32 R164, R164, R108.reuse, R96 ;  /* 0x0000006ca4a4723c */ /* 0x080fe20000081060 */
[----:B------:R-:W3:Y:S07]  /*2e8f0*/  LDL.LU.64 R98, [R1+0x28b0] ;  /* 0x0028b00001627983 */ /* 0x000eee0000300a00 */
[-C--:B------:R-:W-:Y:S01]  /*2e900*/  HMMA.1688.F32.TF32 R240, R240, R108.reuse, R132 ;  /* 0x0000006cf0f0723c */ /* 0x080fe20000081084 */
[----:B------:R-:W3:Y:S04]  /*2e910*/  LDL.LU.64 R134, [R1+0x28a8] ;  /* 0x0028a80001867983 */ /* 0x000ee80000300a00 */
[----:B------:R-:W3:Y:S03]  /*2e920*/  LDL.LU.64 R132, [R1+0x28a0] ;  /* 0x0028a00001847983 */ /* 0x000ee60000300a00 */
[-C--:B------:R-:W-:Y:S01]  /*2e930*/  HMMA.1688.F32.TF32 R236, R236, R108.reuse, R64 ;  /* 0x0000006cecec723c */ /* 0x080fe20000081040 */
[----:B------:R-:W3:Y:S04]  /*2e940*/  LDL.LU.64 R66, [R1+0x2898] ;  /* 0x0028980001427983 */ /* 0x000ee80000300a00 */
[----:B------:R-:W4:Y:S03]  /*2e950*/  LDL.LU.64 R64, [R1+0x2890] ;  /* 0x0028900001407983 */ /* 0x000f260000300a00 */
[-C--:B------:R-:W-:Y:S01]  /*2e960*/  HMMA.1688.F32.TF32 R232, R232, R108.reuse, R60 ;  /* 0x0000006ce8e8723c */ /* 0x080fe2000008103c */
[----:B------:R-:W4:Y:S04]  /*2e970*/  LDL.LU.64 R62, [R1+0x2888] ;  /* 0x00288800013e7983 */ /* 0x000f280000300a00 */
[----:B------:R-:W4:Y:S03]  /*2e980*/  LDL.LU.64 R60, [R1+0x2880] ;  /* 0x00288000013c7983 */ /* 0x000f260000300a00 */
[-C--:B------:R-:W-:Y:S01]  /*2e990*/  HMMA.1688.F32.TF32 R228, R228, R108.reuse, R128 ;  /* 0x0000006ce4e4723c */ /* 0x080fe20000081080 */
[----:B------:R-:W4:Y:S04]  /*2e9a0*/  LDL.LU.64 R130, [R1+0x2878] ;  /* 0x0028780001827983 */ /* 0x000f280000300a00 */
[----:B------:R-:W4:Y:S03]  /*2e9b0*/  LDL.LU.64 R128, [R1+0x2870] ;  /* 0x0028700001807983 */ /* 0x000f260000300a00 */
[-C--:B------:R-:W-:Y:S01]  /*2e9c0*/  HMMA.1688.F32.TF32 R224, R224, R108.reuse, R124 ;  /* 0x0000006ce0e0723c */ /* 0x080fe2000008107c */
[----:B------:R-:W4:Y:S04]  /*2e9d0*/  LDL.LU.64 R126, [R1+0x2868] ;  /* 0x00286800017e7983 */ /* 0x000f280000300a00 */
[----:B------:R-:W4:Y:S03]  /*2e9e0*/  LDL.LU.64 R124, [R1+0x2860] ;  /* 0x00286000017c7983 */ /* 0x000f260000300a00 */
[----:B------:R-:W-:Y:S01]  /*2e9f0*/  HMMA.1688.F32.TF32 R220, R220, R108, R136 ;  /* 0x0000006cdcdc723c */ /* 0x000fe20000081088 */
[----:B------:R-:W4:Y:S01]  /*2ea00*/  LDL.LU.64 R138, [R1+0x2858] ;  /* 0x00285800018a7983 */ /* 0x000f220000300a00 */
[----:B------:R-:W-:-:S03]  /*2ea10*/  IMAD.MOV.U32 R245, RZ, RZ, R216 ;  /* 0x000000fffff57224 */ /* 0x000fc600078e00d8 */
[----:B------:R-:W4:Y:S01]  /*2ea20*/  LDL.LU.64 R136, [R1+0x2850] ;  /* 0x0028500001887983 */ /* 0x000f220000300a00 */
[----:B------:R-:W-:-:S03]  /*2ea30*/  IMAD.MOV.U32 R216, RZ, RZ, R75 ;  /* 0x000000ffffd87224 */ /* 0x000fc600078e004b */
[----:B------:R-:W4:Y:S04]  /*2ea40*/  LDL.LU.64 R18, [R1+0x2848] ;  /* 0x0028480001127983 */ /* 0x000f280000300a00 */
[----:B------:R-:W4:Y:S04]  /*2ea50*/  LDL.LU.64 R16, [R1+0x2840] ;  /* 0x0028400001107983 */ /* 0x000f280000300a00 */
[----:B------:R4:W-:Y:S04]  /*2ea60*/  STL [R1+0x254], R217 ;  /* 0x000254d901007387 */ /* 0x0009e80000100800 */
[----:B------:R-:W4:Y:S01]  /*2ea70*/  LDL.LU R75, [R1+0x283c] ;  /* 0x00283c00014b7983 */ /* 0x000f220000300800 */
[----:B------:R-:W-:-:S02]  /*2ea80*/  IMAD.MOV.U32 R109, RZ, RZ, R218 ;  /* 0x000000ffff6d7224 */ /* 0x000fc400078e00da */
[----:B------:R-:W-:Y:S01]  /*2ea90*/  IMAD.MOV.U32 R108, RZ, RZ, R219 ;  /* 0x000000ffff6c7224 */ /* 0x000fe200078e00db */
[C---:B--2---:R-:W-:Y:S01]  /*2eaa0*/  HMMA.1688.F32.TF32 R92, R212.reuse, R78, R92 ;  /* 0x0000004ed45c723c */ /* 0x044fe2000008105c */
[----:B---3--:R-:W-:Y:S02]  /*2eab0*/  IMAD.MOV.U32 R218, RZ, RZ, R66 ;  /* 0x000000ffffda7224 */ /* 0x008fe400078e0042 */
[----:B------:R-:W-:Y:S02]  /*2eac0*/  IMAD.MOV.U32 R219, RZ, RZ, R67 ;  /* 0x000000ffffdb7224 */ /* 0x000fe400078e0043 */
[----:B----4-:R-:W-:Y:S02]  /*2ead0*/  IMAD.MOV.U32 R217, RZ, RZ, R63 ;  /* 0x000000ffffd97224 */ /* 0x010fe400078e003f */
[----:B------:R-:W2:Y:S04]  /*2eae0*/  LDL.LU R63, [R1+0x2838] ;  /* 0x00283800013f7983 */ /* 0x000ea80000300800 */
[----:B------:R-:W3:Y:S04]  /*2eaf0*/  LDL.LU R66, [R1+0x2834] ;  /* 0x0028340001427983 */ /* 0x000ee80000300800 */
[----:B------:R-:W3:Y:S04]  /*2eb00*/  LDL.LU R67, [R1+0x2830] ;  /* 0x0028300001437983 */ /* 0x000ee80000300800 */
[----:B------:R-:W-:Y:S04]  /*2eb10*/  STL.64 [R1+0x340], R92 ;  /* 0x0003405c01007387 */ /* 0x000fe80000100a00 */
[----:B------:R1:W-:Y:S04]  /*2eb20*/  STL.64 [R1+0x348], R94 ;  /* 0x0003485e01007387 */ /* 0x0003e80000100a00 */
[----:B-1----:R-:W4:Y:S01]  /*2eb30*/  LDL.LU.64 R94, [R1+0x2828] ;  /* 0x00282800015e7983 */ /* 0x002f220000300a00 */
[----:B------:R-:W-:-:S15]  /*2eb40*/  HMMA.1688.F32.TF32 R68, R212, R74, R68 ;  /* 0x0000004ad444723c */ /* 0x000fde0000081044 */
[----:B------:R-:W-:-:S04]  /*2eb50*/  NOP ;  /* 0x0000000000007918 */ /* 0x000fc80000000000 */
[----:B------:R-:W-:Y:S04]  /*2eb60*/  STL.64 [R1+0x330], R68 ;  /* 0x0003304401007387 */ /* 0x000fe80000100a00 */
[----:B------:R1:W-:Y:S04]  /*2eb70*/  STL.64 [R1+0x338], R70 ;  /* 0x0003384601007387 */ /* 0x0003e80000100a00 */
[----:B-1----:R-:W2:Y:S04]  /*2eb80*/  LDL.LU.64 R70, [R1+0x2820] ;  /* 0x0028200001467983 */ /* 0x002ea80000300a00 */
[----:B------:R-:W4:Y:S01]  /*2eb90*/  LDL.LU.64 R68, [R1+0x2818] ;  /* 0x0028180001447983 */ /* 0x000f220000300a00 */
[C---:B---3--:R-:W-:Y:S08]  /*2eba0*/  HMMA.1688.F32.TF32 R44, R212.reuse, R66, R44 ;  /* 0x00000042d42c723c */ /* 0x048ff0000008102c */
[----:B--2---:R-:W-:-:S15]  /*2ebb0*/  HMMA.1688.F32.TF32 R32, R212, R70, R32 ;  /* 0x00000046d420723c */ /* 0x004fde0000081020 */
[----:B------:R-:W-:-:S04]  /*2ebc0*/  NOP ;  /* 0x0000000000007918 */ /* 0x000fc80000000000 */
[----:B------:R-:W-:Y:S04]  /*2ebd0*/  STL.64 [R1+0x320], R32 ;  /* 0x0003202001007387 */ /* 0x000fe80000100a00 */
[----:B------:R1:W-:Y:S04]  /*2ebe0*/  STL.64 [R1+0x328], R34 ;  /* 0x0003282201007387 */ /* 0x0003e80000100a00 */
[----:B-1----:R-:W2:Y:S04]  /*2ebf0*/  LDL.LU.64 R34, [R1+0x2810] ;  /* 0x0028100001227983 */ /* 0x002ea80000300a00 */
[----:B------:R-:W3:Y:S04]  /*2ec00*/  LDL.LU.64 R32, [R1+0x2808] ;  /* 0x0028080001207983 */ /* 0x000ee80000300a00 */
[----:B------:R-:W-:Y:S04]  /*2ec10*/  STL.64 [R1+0x3e0], R44 ;  /* 0x0003e02c01007387 */ /* 0x000fe80000100a00 */
[----:B------:R1:W-:Y:S04]  /*2ec20*/  STL.64 [R1+0x3e8], R46 ;  /* 0x0003e82e01007387 */ /* 0x0003e80000100a00 */
[----:B-1----:R-:W2:Y:S01]  /*2ec30*/  LDL.LU.64 R46, [R1+0x2800] ;  /* 0x00280000012e7983 */ /* 0x002ea20000300a00 */
[C---:B------:R-:W-:Y:S03]  /*2ec40*/  HMMA.1688.F32.TF32 R248, R212.reuse, R62, R248 ;  /* 0x0000003ed4f8723c */ /* 0x040fe600000810f8 */
[----:B------:R-:W3:Y:S05]  /*2ec50*/  LDL.LU.64 R44, [R1+0x27f8] ;  /* 0x0027f800012c7983 */ /* 0x000eea0000300a00 */
[C---:B------:R-:W-:Y:S08]  /*2ec60*/  HMMA.1688.F32.TF32 R88, R212.reuse, R58, R88 ;  /* 0x0000003ad458723c */ /* 0x040ff00000081058 */
[C---:B------:R-:W-:Y:S08]  /*2ec70*/  HMMA.1688.F32.TF32 R40, R212.reuse, R54, R40 ;  /* 0x00000036d428723c */ /* 0x040ff00000081028 */
[C---:B------:R-:W-:Y:S01]  /*2ec80*/  HMMA.1688.F32.TF32 R80, R212.reuse, R50, R80 ;  /* 0x00000032d450723c */ /* 0x040fe20000081050 */
[----:B------:R-:W-:Y:S04]  /*2ec90*/  STL.64 [R1+0x400], R248 ;  /* 0x000400f801007387 */ /* 0x000fe80000100a00 */
[----:B------:R1:W-:Y:S04]  /*2eca0*/  STL.64 [R1+0x408], R250 ;  /* 0x000408fa01007387 */ /* 0x0003e80000100a00 */
[----:B-1----:R-:W4:Y:S04]  /*2ecb0*/  LDL.LU.64 R250, [R1+0x27f0] ;  /* 0x0027f00001fa7983 */ /* 0x002f280000300a00 */
[----:B------:R-:W4:Y:S04]  /*2ecc0*/  LDL.LU.64 R248, [R1+0x27e8] ;  /* 0x0027e80001f87983 */ /* 0x000f280000300a00 */
[----:B------:R-:W-:Y:S04]  /*2ecd0*/  STL.64 [R1+0x4b0], R88 ;  /* 0x0004b05801007387 */ /* 0x000fe80000100a00 */
[----:B------:R1:W-:Y:S04]  /*2ece0*/  STL.64 [R1+0x4b8], R90 ;  /* 0x0004b85a01007387 */ /* 0x0003e80000100a00 */
[----:B-1----:R-:W3:Y:S04]  /*2ecf0*/  LDL.LU.64 R90, [R1+0x27e0] ;  /* 0x0027e000015a7983 */ /* 0x002ee80000300a00 */
[----:B------:R-:W-:Y:S04]  /*2ed00*/  STL.64 [R1+0xc10], R40 ;  /* 0x000c102801007387 */ /* 0x000fe80000100a00 */
[----:B------:R1:W-:Y:S04]  /*2ed10*/  STL.64 [R1+0xc18], R42 ;  /* 0x000c182a01007387 */ /* 0x0003e80000100a00 */
[----:B-1----:R-:W3:Y:S04]  /*2ed20*/  LDL.LU.64 R42, [R1+0x27d8] ;  /* 0x0027d800012a7983 */ /* 0x002ee80000300a00 */
[----:B------:R-:W4:Y:S04]  /*2ed30*/  LDL.LU.64 R40, [R1+0x27d0] ;  /* 0x0027d00001287983 */ /* 0x000f280000300a00 */
[----:B------:R-:W-:Y:S04]  /*2ed40*/  STL.64 [R1+0xda0], R80 ;  /* 0x000da05001007387 */ /* 0x000fe80000100a00 */
[----:B------:R1:W-:Y:S04]  /*2ed50*/  STL.64 [R1+0xda8], R82 ;  /* 0x000da85201007387 */ /* 0x0003e80000100a00 */
[----:B-1----:R-:W4:Y:S04]  /*2ed60*/  LDL.LU.64 R82, [R1+0x27c8] ;  /* 0x0027c80001527983 */ /* 0x002f280000300a00 */
[----:B------:R-:W4:Y:S01]  /*2ed70*/  LDL.LU.64 R80, [R1+0x27c0] ;  /* 0x0027c00001507983 */ /* 0x000f220000300a00 */
[----:B--2---:R-:W-:-:S15]  /*2ed80*/  HMMA.1688.F32.TF32 R84, R212, R46, R84 ;  /* 0x0000002ed454723c */ /* 0x004fde0000081054 */
[----:B------:R-:W-:-:S04]  /*2ed90*/  NOP ;  /* 0x0000000000007918 */ /* 0x000fc80000000000 */
[----:B------:R-:W-:Y:S04]  /*2eda0*/  STL.64 [R1+0xf20], R84 ;  /* 0x000f205401007387 */ /* 0x000fe80000100a00 */
[----:B------:R1:W-:Y:S04]  /*2edb0*/  STL.64 [R1+0xf28], R86 ;  /* 0x000f285601007387 */ /* 0x0003e80000100a00 */
[----:B-1----:R-:W2:Y:S01]  /*2edc0*/  LDL.LU.64 R86, [R1+0x27b8] ;  /* 0x0027b80001567983 */ /* 0x002ea20000300a00 */
[C---:B------:R-:W-:Y:S03]  /*2edd0*/  HMMA.1688.F32.TF32 R216, R212.reuse, R34, R216 ;  /* 0x00000022d4d8723c */ /* 0x040fe600000810d8 */
[----:B------:R-:W2:Y:S05]  /*2ede0*/  LDL.LU.64 R84, [R1+0x27b0] ;  /* 0x0027b00001547983 */ /* 0x000eaa0000300a00 */
[C---:B------:R-:W-:Y:S08]  /*2edf0*/  HMMA.1688.F32.TF32 R120, R212.reuse, R38, R120 ;  /* 0x00000026d478723c */ /* 0x040ff00000081078 */
[C---:B------:R-:W-:Y:S03]  /*2ee00*/  HMMA.1688.F32.TF32 R112, R212.reuse, R246, R112 ;  /* 0x000000f6d470723c */ /* 0x040fe60000081070 */
[----:B------:R-:W-:Y:S04]  /*2ee10*/  STL.64 [R1+0x1040], R216 ;  /* 0x001040d801007387 */ /* 0x000fe80000100a00 */
[----:B------:R-:W-:Y:S04]  /*2ee20*/  STL.64 [R1+0x1048], R218 ;  /* 0x001048da01007387 */ /* 0x000fe80000100a00 */
[----:B------:R-:W-:Y:S04]  /*2ee30*/  STL.64 [R1+0x1100], R120 ;  /* 0x0011007801007387 */ /* 0x000fe80000100a00 */
[----:B------:R-:W-:Y:S01]  /*2ee40*/  STL.64 [R1+0x1108], R122 ;  /* 0x0011087a01007387 */ /* 0x000fe20000100a00 */
[C---:B---3--:R-:W-:Y:S08]  /*2ee50*/  HMMA.1688.F32.TF32 R116, R212.reuse, R42, R116 ;  /* 0x0000002ad474723c */ /* 0x048ff00000081074 */
[C---:B----4-:R-:W-:Y:S11]  /*2ee60*/  HMMA.1688.F32.TF32 R12, R212.reuse, R82, R12 ;  /* 0x00000052d40c723c */ /* 0x050ff6000008100c */
[----:B------:R-:W-:Y:S04]  /*2ee70*/  STL.64 [R1+0x1160], R116 ;  /* 0x0011607401007387 */ /* 0x000fe80000100a00 */
[----:B------:R-:W-:Y:S01]  /*2ee80*/  STL.64 [R1+0x1168], R118 ;  /* 0x0011687601007387 */ /* 0x000fe20000100a00 */
[C---:B------:R-:W-:Y:S03]  /*2ee90*/  HMMA.1688.F32.TF32 R4, R212.reuse, R90, R4 ;  /* 0x0000005ad404723c */ /* 0x040fe60000081004 */
[----:B------:R-:W-:Y:S04]  /*2eea0*/  STL.64 [R1+0x11d0], R112 ;  /* 0x0011d07001007387 */ /* 0x000fe80000100a00 */
[----:B------:R-:W-:Y:S04]  /*2eeb0*/  STL.64 [R1+0x11d8], R114 ;  /* 0x0011d87201007387 */ /* 0x000fe80000100a00 */
[----:B------:R-:W-:Y:S04]  /*2eec0*/  STL.64 [R1+0x1200], R12 ;  /* 0x0012000c01007387 */ /* 0x000fe80000100a00 */
[----:B------:R1:W-:Y:S02]  /*2eed0*/  STL.64 [R1+0x1208], R14 ;  /* 0x0012080e01007387 */ /* 0x0003e40000100a00 */
[C---:B-1----:R-:W-:Y:S08]  /*2eee0*/  HMMA.1688.F32.TF32 R12, R212.reuse, R94, R248 ;  /* 0x0000005ed40c723c */ /* 0x042ff000000810f8 */
[----:B--2---:R-:W-:-:S15]  /*2eef0*/  HMMA.1688.F32.TF32 R8, R212, R86, R8 ;  /* 0x00000056d408723c */ /* 0x004fde0000081008 */
[----:B------:R-:W-:-:S04]  /*2ef00*/  NOP ;  /* 0x0000000000007918 */ /* 0x000fc80000000000 */
[----:B------:R-:W-:Y:S04]  /*2ef10*/  STL.64 [R1+0x1250], R8 ;  /* 0x0012500801007387 */ /* 0x000fe80000100a00 */
[----:B------:R1:W-:Y:S02]  /*2ef20*/  STL.64 [R1+0x1258], R10 ;  /* 0x0012580a01007387 */ /* 0x0003e40000100a00 */
[C---:B-1----:R-:W-:Y:S02]  /*2ef30*/  HMMA.1688.F32.TF32 R8, R212.reuse, R98, R16 ;  /* 0x00000062d408723c */ /* 0x042fe40000081010 */
[----:B------:R-:W-:Y:S04]  /*2ef40*/  STL.64 [R1+0x1300], R4 ;  /* 0x0013000401007387 */ /* 0x000fe80000100a00 */
[----:B------:R1:W-:Y:S04]  /*2ef50*/  STL.64 [R1+0x1308], R6 ;  /* 0x0013080601007387 */ /* 0x0003e80000100a00 */
[----:B------:R-:W-:Y:S04]  /*2ef60*/  STL.64 [R1+0x12f0], R12 ;  /* 0x0012f00c01007387 */ /* 0x000fe80000100a00 */
[----:B------:R2:W-:Y:S01]  /*2ef70*/  STL.64 [R1+0x12f8], R14 ;  /* 0x0012f80e01007387 */ /* 0x0005e20000100a00 */
[C---:B-1----:R-:W-:Y:S04]  /*2ef80*/  HMMA.1688.F32.TF32 R4, R212.reuse, R102, R140 ;  /* 0x00000066d404723c */ /* 0x042fe8000008108c */
[----:B------:R-:W-:Y:S04]  /*2ef90*/  STL.64 [R1+0x12e0], R8 ;  /* 0x0012e00801007387 */ /* 0x000fe80000100a00 */
[----:B------:R1:W-:Y:S01]  /*2efa0*/  STL.64 [R1+0x12e8], R10 ;  /* 0x0012e80a01007387 */ /* 0x0003e20000100a00 */
[C---:B--2---:R-:W-:Y:S08]  /*2efb0*/  HMMA.1688.F32.TF32 R12, R212.reuse, R106, R24 ;  /* 0x0000006ad40c723c */ /* 0x044ff00000081018 */
[----:B-1----:R-:W-:Y:S02]  /*2efc0*/  HMMA.1688.F32.TF32 R8, R212, R110, R164 ;  /* 0x0000006ed408723c */ /* 0x002fe400000810a4 */
[----:B------:R1:W-:Y:S04]  /*2efd0*/  STL.64 [R1+0x12d0], R4 ;  /* 0x0012d00401007387 */ /* 0x0003e80000100a00 */
[----:B------:R2:W-:Y:S04]  /*2efe0*/  STL.64 [R1+0x12d8], R6 ;  /* 0x0012d80601007387 */ /* 0x0005e80000100a00 */
[----:B-1----:R-:W3:Y:S04]  /*2eff0*/  LDL.LU R4, [R1+0x110] ;  /* 0x0001100001047983 */ /* 0x002ee80000300800 */
[----:B------:R1:W-:Y:S04]  /*2f000*/  STL.64 [R1+0x12c0], R12 ;  /* 0x0012c00c01007387 */ /* 0x0003e80000100a00 */
[----:B------:R4:W-:Y:S04]  /*2f010*/  STL.64 [R1+0x12c8], R14 ;  /* 0x0012c80e01007387 */ /* 0x0009e80000100a00 */
[----:B------:R1:W-:Y:S04]  /*2f020*/  STL.64 [R1+0x12a0], R8 ;  /* 0x0012a00801007387 */ /* 0x0003e80000100a00 */
[----:B------:R1:W-:Y:S04]  /*2f030*/  STL.64 [R1+0x12a8], R10 ;  /* 0x0012a80a01007387 */ /* 0x0003e80000100a00 */
[----:B------:R-:W3:Y:S04]  /*2f040*/  LDL.LU R5, [R1+0x114] ;  /* 0x0001140001057983 */ /* 0x000ee80000300800 */
[----:B--2---:R-:W3:Y:S04]  /*2f050*/  LDL.LU R6, [R1+0x118] ;  /* 0x0001180001067983 */ /* 0x004ee80000300800 */
[----:B------:R-:W3:Y:S04]  /*2f060*/  LDL.LU R7, [R1+0x11c] ;  /* 0x00011c0001077983 */ /* 0x000ee80000300800 */
[----:B-1----:R-:W2:Y:S04]  /*2f070*/  LDL.LU R12, [R1+0x170] ;  /* 0x00017000010c7983 */ /* 0x002ea80000300800 */
[----:B------:R-:W2:Y:S04]  /*2f080*/  LDL.LU R13, [R1+0x174] ;  /* 0x00017400010d7983 */ /* 0x000ea80000300800 */
[----:B----4-:R-:W2:Y:S04]  /*2f090*/  LDL.LU R14, [R1+0x178] ;  /* 0x00017800010e7983 */ /* 0x010ea80000300800 */
[----:B------:R-:W2:Y:S04]  /*2f0a0*/  LDL.LU R15, [R1+0x17c] ;  /* 0x00017c00010f7983 */ /* 0x000ea80000300800 */
[----:B------:R-:W4:Y:S04]  /*2f0b0*/  LDL.LU R248, [R1+0x4f0] ;  /* 0x0004f00001f87983 */ /* 0x000f280000300800 */
[----:B------:R-:W4:Y:S04]  /*2f0c0*/  LDL.LU R249, [R1+0x4f4] ;  /* 0x0004f40001f97983 */ /* 0x000f280000300800 */
[----:B------:R-:W4:Y:S04]  /*2f0d0*/  LDL.LU R250, [R1+0x4f8] ;  /* 0x0004f80001fa7983 */ /* 0x000f280000300800 */
[----:B------:R-:W4:Y:S04]  /*2f0e0*/  LDL.LU R251, [R1+0x4fc] ;  /* 0x0004fc0001fb7983 */ /* 0x000f280000300800 */
        /* <DEDUP_REMOVED lines=8> */
[----:B------:R-:W3:Y:S04]  /*2f170*/  LDL.LU R164, [R1+0x530] ;  /* 0x0005300001a47983 */ /* 0x000ee80000300800 */
[----:B------:R-:W3:Y:S04]  /*2f180*/  LDL.LU R165, [R1+0x534] ;  /* 0x0005340001a57983 */ /* 0x000ee80000300800 */
[----:B------:R-:W3:Y:S04]  /*2f190*/  LDL.LU R166, [R1+0x538] ;  /* 0x0005380001a67983 */ /* 0x000ee80000300800 */
[----:B------:R-:W3:Y:S04]  /*2f1a0*/  LDL.LU R167, [R1+0x53c] ;  /* 0x00053c0001a77983 */ /* 0x000ee80000300800 */
[----:B------:R-:W3:Y:S04]  /*2f1b0*/  LDL.LU R8, [R1+0x550] ;  /* 0x0005500001087983 */ /* 0x000ee80000300800 */
[----:B------:R-:W3:Y:S04]  /*2f1c0*/  LDL.LU R9, [R1+0x554] ;  /* 0x0005540001097983 */ /* 0x000ee80000300800 */
        /* <DEDUP_REMOVED lines=26> */
[----:B--2---:R-:W-:-:S15]  /*2f370*/  HMMA.1688.F32.TF32 R112, R208, R78, R112 ;  /* 0x0000004ed070723c */ /* 0x004fde0000081070 */
[----:B------:R-:W-:-:S04]  /*2f380*/  NOP ;  /* 0x0000000000007918 */ /* 0x000fc80000000000 */
[----:B------:R-:W-:Y:S02]  /*2f390*/  IMAD.MOV.U32 R92, RZ, RZ, R115 ;  /* 0x000000ffff5c7224 */ /* 0x000fe400078e0073 */
[----:B------:R-:W-:Y:S02]  /*2f3a0*/  IMAD.MOV.U32 R96, RZ, RZ, R113 ;  /* 0x000000ffff607224 */ /* 0x000fe400078e0071 */
[----:B------:R-:W-:Y:S02]  /*2f3b0*/  IMAD.MOV.U32 R97, RZ, RZ, R112 ;  /* 0x000000ffff617224 */ /* 0x000fe400078e0070 */
[----:B------:R-:W-:Y:S01]  /*2f3c0*/  IMAD.MOV.U32 R93, RZ, RZ, R114 ;  /* 0x000000ffff5d7224 */ /* 0x000fe200078e0072 */
[----:B------:R-:W2:Y:S01]  /*2f3d0*/  LDL.LU R112, [R1+0xe0] ;  /* 0x0000e00001707983 */ /* 0x000ea20000300800 */
[C---:B---3--:R-:W-:Y:S03]  /*2f3e0*/  HMMA.1688.F32.TF32 R164, R208.reuse, R58, R164 ;  /* 0x0000003ad0a4723c */ /* 0x048fe600000810a4 */
[----:B------:R-:W2:Y:S05]  /*2f3f0*/  LDL.LU R113, [R1+0xe4] ;  /* 0x0000e40001717983 */ /* 0x000eaa0000300800 */
[C---:B----4-:R-:W-:Y:S08]  /*2f400*/  HMMA.1688.F32.TF32 R8, R208.reuse, R66, R8 ;  /* 0x00000042d008723c */ /* 0x050ff00000081008 */
[C---:B------:R-:W-:Y:S01]  /*2f410*/  HMMA.1688.F32.TF32 R120, R208.reuse, R74, R120 ;  /* 0x0000004ad078723c */ /* 0x040fe20000081078 */
[----:B------:R-:W-:Y:S07]  /*2f420*/  STL [R1+0x2594], R92 ;  /* 0x0025945c01007387 */ /* 0x000fee0000100800 */
[C---:B------:R-:W-:Y:S01]  /*2f430*/  HMMA.1688.F32.TF32 R116, R208.reuse, R70, R116 ;  /* 0x00000046d074723c */ /* 0x040fe20000081074 */
[----:B------:R-:W-:Y:S04]  /*2f440*/  STL [R1+0x2590], R96 ;  /* 0x0025906001007387 */ /* 0x000fe80000100800 */
[----:B------:R-:W-:Y:S04]  /*2f450*/  STL [R1+0x258c], R97 ;  /* 0x00258c6101007387 */ /* 0x000fe80000100800 */
[----:B------:R-:W-:Y:S01]  /*2f460*/  STL [R1+0x2588], R93 ;  /* 0x0025885d01007387 */ /* 0x000fe20000100800 */
[C---:B------:R-:W-:Y:S03]  /*2f470*/  HMMA.1688.F32.TF32 R212, R208.reuse, R62, R212 ;  /* 0x0000003ed0d4723c */ /* 0x040fe600000810d4 */
[----:B------:R-:W-:Y:S04]  /*2f480*/  STL.64 [R1+0x270], R120 ;  /* 0x0002707801007387 */ /* 0x000fe80000100a00 */
[----:B------:R1:W-:Y:S01]  /*2f490*/  STL.64 [R1+0x278], R122 ;  /* 0x0002787a01007387 */ /* 0x0003e20000100a00 */
[----:B------:R-:W-:Y:S01]  /*2f4a0*/  IMAD.MOV.U32 R88, RZ, RZ, R11 ;  /* 0x000000ffff587224 */ /* 0x000fe200078e000b */
[----:B------:R-:W-:Y:S02]  /*2f4b0*/  HMMA.1688.F32.TF32 R24, R208, R54, R24 ;  /* 0x00000036d018723c */ /* 0x000fe40000081018 */
[----:B-1----:R-:W3:Y:S04]  /*2f4c0*/  LDL.LU.64 R122, [R1+0x27a8] ;  /* 0x0027a800017a7983 */ /* 0x002ee80000300a00 */
[----:B------:R-:W3:Y:S01]  /*2f4d0*/  LDL.LU.64 R120, [R1+0x27a0] ;  /* 0x0027a00001787983 */ /* 0x000ee20000300a00 */
[----:B------:R-:W-:-:S03]  /*2f4e0*/  IMAD.MOV.U32 R89, RZ, RZ, R10 ;  /* 0x000000ffff597224 */ /* 0x000fc600078e000a */
[----:B------:R-:W-:Y:S04]  /*2f4f0*/  STL.64 [R1+0x260], R116 ;  /* 0x0002607401007387 */ /* 0x000fe80000100a00 */
[----:B------:R1:W-:Y:S01]  /*2f500*/  STL.64 [R1+0x268], R118 ;  /* 0x0002687601007387 */ /* 0x0003e20000100a00 */
[----:B------:R-:W-:-:S03]  /*2f510*/  IMAD.MOV.U32 R114, RZ, RZ, R3 ;  /* 0x000000ffff727224 */ /* 0x000fc600078e0003 */
[----:B-1----:R-:W4:Y:S04]  /*2f520*/  LDL.LU.64 R118, [R1+0x2798] ;  /* 0x0027980001767983 */ /* 0x002f280000300a00 */
[----:B------:R-:W4:Y:S04]  /*2f530*/  LDL.LU.64 R116, [R1+0x2790] ;  /* 0x0027900001747983 */ /* 0x000f280000300a00 */
[----:B------:R1:W-:Y:S04]  /*2f540*/  STL.64 [R1+0x2a0], R8 ;  /* 0x0002a00801007387 */ /* 0x0003e80000100a00 */
[----:B------:R-:W3:Y:S01]  /*2f550*/  LDL.LU.64 R10, [R1+0x2788] ;  /* 0x00278800010a7983 */ /* 0x000ee20000300a00 */
[----:B------:R-:W-:-:S03]  /*2f560*/  IMAD.MOV.U32 R115, RZ, RZ, R2 ;  /* 0x000000ffff737224 */ /* 0x000fc600078e0002 */
[----:B-1----:R-:W3:Y:S04]  /*2f570*/  LDL.LU.64 R8, [R1+0x2780] ;  /* 0x0027800001087983 */ /* 0x002ee80000300a00 */
[----:B------:R-:W-:Y:S04]  /*2f580*/  STL [R1+0x2558], R88 ;  /* 0x0025585801007387 */ /* 0x000fe80000100800 */
[----:B------:R-:W-:Y:S04]  /*2f590*/  STL [R1+0x2554], R89 ;  /* 0x0025545901007387 */ /* 0x000fe80000100800 */
[----:B------:R-:W-:Y:S01]  /*2f5a0*/  STL.64 [R1+0x290], R212 ;  /* 0x000290d401007387 */ /* 0x000fe20000100a00 */
[----:B------:R-:W-:-:S03]  /*2f5b0*/  IMAD.MOV.U32 R3, RZ, RZ, R26 ;  /* 0x000000ffff037224 */ /* 0x000fc600078e001a */
[----:B------:R-:W-:Y:S01]  /*2f5c0*/  STL.64 [R1+0x298], R214 ;  /* 0x000298d601007387 */ /* 0x000fe20000100a00 */
[----:B------:R-:W-:-:S03]  /*2f5d0*/  IMAD.MOV.U32 R2, RZ, RZ, R27 ;  /* 0x000000ffff027224 */ /* 0x000fc600078e001b */
[----:B------:R-:W-:Y:S04]  /*2f5e0*/  STL.64 [R1+0x2d0], R164 ;  /* 0x0002d0a401007387 */ /* 0x000fe80000100a00 */
[----:B------:R-:W-:Y:S04]  /*2f5f0*/  STL.64 [R1+0x2d8], R166 ;  /* 0x0002d8a601007387 */ /* 0x000fe80000100a00 */
[----:B------:R1:W-:Y:S01]  /*2f600*/  STL.64 [R1+0x2f0], R24 ;  /* 0x0002f01801007387 */ /* 0x0003e20000100a00 */
[C---:B------:R-:W-:Y:S08]  /*2f610*/  HMMA.1688.F32.TF32 R16, R208.reuse, R46, R16 ;  /* 0x0000002ed010723c */ /* 0x040ff00000081010 */
[C---:B-1----:R-:W-:Y:S01]  /*2f620*/  HMMA.1688.F32.TF32 R24, R208.reuse, R50, R140 ;  /* 0x00000032d018723c */ /* 0x042fe2000008108c */
[----:B------:R-:W-:Y:S04]  /*2f630*/  STL [R1+0x253c], R2 ;  /* 0x00253c0201007387 */ /* 0x000fe80000100800 */
[----:B------:R-:W-:Y:S03]  /*2f640*/  STL [R1+0x2538], R3 ;  /* 0x0025380301007387 */ /* 0x000fe60000100800 */
[C---:B------:R-:W-:Y:S11]  /*2f650*/  HMMA.1688.F32.TF32 R140, R208.reuse, R34, R248 ;  /* 0x00000022d08c723c */ /* 0x040ff600000810f8 */
[----:B------:R-:W-:Y:S04]  /*2f660*/  STL.64 [R1+0x3d0], R24 ;  /* 0x0003d01801007387 */ /* 0x000fe80000100a00 */
[----:B------:R1:W-:Y:S04]  /*2f670*/  STL.64 [R1+0x3d8], R26 ;  /* 0x0003d81a01007387 */ /* 0x0003e80000100a00 */
[----:B------:R-:W-:Y:S01]  /*2f680*/  STL.64 [R1+0x490], R16 ;  /* 0x0004901001007387 */ /* 0x000fe20000100a00 */
[C---:B------:R-:W-:Y:S03]  /*2f690*/  HMMA.1688.F32.TF32 R4, R208.reuse, R246, R4 ;  /* 0x000000f6d004723c */ /* 0x040fe60000081004 */
[----:B------:R1:W-:Y:S05]  /*2f6a0*/  STL.64 [R1+0x498], R18 ;  /* 0x0004981201007387 */ /* 0x0003ea0000100a00 */
[C---:B-1----:R-:W-:Y:S08]  /*2f6b0*/  HMMA.1688.F32.TF32 R24, R208.reuse, R38, R216 ;  /* 0x00000026d018723c */ /* 0x042ff000000810d8 */
[C---:B------:R-:W-:Y:S01]  /*2f6c0*/  HMMA.1688.F32.TF32 R16, R208.reuse, R42, R12 ;  /* 0x0000002ad010723c */ /* 0x040fe2000008100c */
[----:B------:R-:W-:Y:S04]  /*2f6d0*/  STL.64 [R1+0xc90], R140 ;  /* 0x000c908c01007387 */ /* 0x000fe80000100a00 */
[----:B------:R-:W-:Y:S06]  /*2f6e0*/  STL.64 [R1+0xc98], R142 ;  /* 0x000c988e01007387 */ /* 0x000fec0000100a00 */
[----:B------:R-:W-:Y:S04]  /*2f6f0*/  STL.64 [R1+0xdc0], R24 ;  /* 0x000dc01801007387 */ /* 0x000fe80000100a00 */
[----:B------:R-:W-:Y:S04]  /*2f700*/  STL.64 [R1+0xdc8], R26 ;  /* 0x000dc81a01007387 */ /* 0x000fe80000100a00 */
        /* <DEDUP_REMOVED lines=8> */
[----:B-1----:R-:W4:Y:S04]  /*2f790*/  LDL.LU R4, [R1+0x30] ;  /* 0x0000300001047983 */ /* 0x002f280000300800 */
[----:B------:R-:W4:Y:S04]  /*2f7a0*/  LDL.LU R5, [R1+0x34] ;  /* 0x0000340001057983 */ /* 0x000f280000300800 */
[----:B------:R-:W4:Y:S04]  /*2f7b0*/  LDL.LU R6, [R1+0x38] ;  /* 0x0000380001067983 */ /* 0x000f280000300800 */
[----:B------:R-:W4:Y:S04]  /*2f7c0*/  LDL.LU R7, [R1+0x3c] ;  /* 0x00003c0001077983 */ /* 0x000f280000300800 */
[----:B------:R-:W4:Y:S01]  /*2f7d0*/  LDL.LU R248, [R1+0x70] ;  /* 0x0000700001f87983 */ /* 0x000f220000300800 */
[----:B--2---:R-:W-:-:S15]  /*2f7e0*/  HMMA.1688.F32.TF32 R16, R208, R82, R112 ;  /* 0x00000052d010723c */ /* 0x004fde0000081070 */
[----:B------:R-:W-:-:S04]  /*2f7f0*/  NOP ;  /* 0x0000000000007918 */ /* 0x000fc80000000000 */
[----:B------:R1:W-:Y:S04]  /*2f800*/  STL.64 [R1+0x1130], R16 ;  /* 0x0011301001007387 */ /* 0x0003e80000100a00 */
[----:B------:R2:W-:Y:S04]  /*2f810*/  STL.64 [R1+0x1138], R18 ;  /* 0x0011381201007387 */ /* 0x0005e80000100a00 */
[----:B------:R-:W4:Y:S04]  /*2f820*/  LDL.LU R249, [R1+0x74] ;  /* 0x0000740001f97983 */ /* 0x000f280000300800 */
[----:B------:R-:W4:Y:S04]  /*2f830*/  LDL.LU R250, [R1+0x78] ;  /* 0x0000780001fa7983 */ /* 0x000f280000300800 */
[----:B------:R-:W4:Y:S04]  /*2f840*/  LDL.LU R251, [R1+0x7c] ;  /* 0x00007c0001fb7983 */ /* 0x000f280000300800 */
[----:B-1----:R-:W4:Y:S04]  /*2f850*/  LDL.LU R16, [R1+0xd0] ;  /* 0x0000d00001107983 */ /* 0x002f280000300800 */
[----:B------:R-:W4:Y:S04]  /*2f860*/  LDL.LU R17, [R1+0xd4] ;  /* 0x0000d40001117983 */ /* 0x000f280000300800 */
[----:B--2---:R-:W2:Y:S04]  /*2f870*/  LDL.LU R18, [R1+0xd8] ;  /* 0x0000d80001127983 */ /* 0x004ea80000300800 */
        /* <DEDUP_REMOVED lines=13> */
[----:B------:R-:W-:-:S03]  /*2f950*/  IMAD.MOV.U32 R216, RZ, RZ, R29 ;  /* 0x000000ffffd87224 */ /* 0x000fc600078e001d */
[----:B------:R-:W2:Y:S01]  /*2f960*/  LDL.LU R24, [R1+0x1a0] ;  /* 0x0001a00001187983 */ /* 0x000ea20000300800 */
[----:B------:R-:W-:-:S03]  /*2f970*/  IMAD.MOV.U32 R217, RZ, RZ, R252 ;  /* 0x000000ffffd97224 */ /* 0x000fc600078e00fc */
[----:B------:R-:W2:Y:S04]  /*2f980*/  LDL.LU R25, [R1+0x1a4] ;  /* 0x0001a40001197983 */ /* 0x000ea80000300800 */
[----:B------:R-:W2:Y:S04]  /*2f990*/  LDL.LU R26, [R1+0x1a8] ;  /* 0x0001a800011a7983 */ /* 0x000ea80000300800 */
[----:B------:R-:W2:Y:S04]  /*2f9a0*/  LDL.LU R27, [R1+0x1ac] ;  /* 0x0001ac00011b7983 */ /* 0x000ea80000300800 */
[----:B------:R-:W2:Y:S04]  /*2f9b0*/  LDL.LU R29, [R1+0x277c] ;  /* 0x00277c00011d7983 */ /* 0x000ea80000300800 */
[----:B------:R-:W2:Y:S01]  /*2f9c0*/  LDL.LU R252, [R1+0x2778] ;  /* 0x0027780001fc7983 */ /* 0x000ea20000300800 */
[C---:B---3--:R-:W-:Y:S08]  /*2f9d0*/  HMMA.1688.F32.TF32 R112, R208.reuse, R86, R12 ;  /* 0x00000056d070723c */ /* 0x048ff0000008100c */
[C---:B----4-:R-:W-:Y:S08]  /*2f9e0*/  HMMA.1688.F32.TF32 R12, R208.reuse, R90, R4 ;  /* 0x0000005ad00c723c */ /* 0x050ff00000081004 */
[C---:B------:R-:W-:Y:S03]  /*2f9f0*/  HMMA.1688.F32.TF32 R4, R208.reuse, R94, R8 ;  /* 0x0000005ed004723c */ /* 0x040fe60000081008 */
[----:B------:R1:W-:Y:S04]  /*2fa00*/  STL.64 [R1+0x1170], R112 ;  /* 0x0011707001007387 */ /* 0x0003e80000100a00 */
[----:B------:R3:W-:Y:S04]  /*2fa10*/  STL.64 [R1+0x1178], R114 ;  /* 0x0011787201007387 */ /* 0x0007e80000100a00 */
[----:B------:R-:W4:Y:S04]  /*2fa20*/  LDL.LU R8, [R1+0x5e0] ;  /* 0x0005e00001087983 */ /* 0x000f280000300800 */
[----:B------:R1:W-:Y:S04]  /*2fa30*/  STL.64 [R1+0x1270], R12 ;  /* 0x0012700c01007387 */ /* 0x0003e80000100a00 */
[----:B------:R1:W-:Y:S04]  /*2fa40*/  STL.64 [R1+0x1278], R14 ;  /* 0x0012780e01007387 */ /* 0x0003e80000100a00 */
[----:B------:R1:W-:Y:S04]  /*2fa50*/  STL.64 [R1+0x1290], R4 ;  /* 0x0012900401007387 */ /* 0x0003e80000100a00 */
[----:B------:R1:W-:Y:S04]  /*2fa60*/  STL.64 [R1+0x1298], R6 ;  /* 0x0012980601007387 */ /* 0x0003e80000100a00 */
[----:B------:R-:W4:Y:S04]  /*2fa70*/  LDL.LU R9, [R1+0x5e4] ;  /* 0x0005e40001097983 */ /* 0x000f280000300800 */
[----:B------:R-:W4:Y:S04]  /*2fa80*/  LDL.LU R10, [R1+0x5e8] ;  /* 0x0005e800010a7983 */ /* 0x000f280000300800 */
[----:B------:R-:W4:Y:S04]  /*2fa90*/  LDL.LU R11, [R1+0x5ec] ;  /* 0x0005ec00010b7983 */ /* 0x000f280000300800 */
[----:B-1----:R-:W2:Y:S04]  /*2faa0*/  LDL.LU R112, [R1+0x680] ;  /* 0x0006800001707983 */ /* 0x002ea80000300800 */
[----:B------:R-:W2:Y:S04]  /*2fab0*/  LDL.LU R113, [R1+0x684] ;  /* 0x0006840001717983 */ /* 0x000ea80000300800 */
[----:B---3--:R-:W2:Y:S04]  /*2fac0*/  LDL.LU R114, [R1+0x688] ;  /* 0x0006880001727983 */ /* 0x008ea80000300800 */
[----:B------:R-:W2:Y:S01]  /*2fad0*/  LDL.LU R115, [R1+0x68c] ;  /* 0x00068c0001737983 */ /* 0x000ea20000300800 */
[C---:B------:R-:W-:Y:S03]  /*2fae0*/  HMMA.1688.F32.TF32 R136, R208.reuse, R98, R136 ;  /* 0x00000062d088723c */ /* 0x040fe60000081088 */
[----:B------:R-:W3:Y:S04]  /*2faf0*/  LDL.LU R12, [R1+0x660] ;  /* 0x00066000010c7983 */ /* 0x000ee80000300800 */
[----:B------:R-:W3:Y:S01]  /*2fb00*/  LDL.LU R13, [R1+0x664] ;  /* 0x00066400010d7983 */ /* 0x000ee20000300800 */
[C---:B------:R-:W-:Y:S03]  /*2fb10*/  HMMA.1688.F32.TF32 R20, R208.reuse, R102, R20 ;  /* 0x00000066d014723c */ /* 0x040fe60000081014 */
[----:B------:R-:W3:Y:S04]  /*2fb20*/  LDL.LU R14, [R1+0x668] ;  /* 0x00066800010e7983 */ /* 0x000ee80000300800 */
[----:B------:R-:W3:Y:S01]  /*2fb30*/  LDL.LU R15, [R1+0x66c] ;  /* 0x00066c00010f7983 */ /* 0x000ee20000300800 */
[C---:B------:R-:W-:Y:S03]  /*2fb40*/  HMMA.1688.F32.TF32 R168, R208.reuse, R106, R168 ;  /* 0x0000006ad0a8723c */ /* 0x040fe600000810a8 */
[----:B------:R-:W3:Y:S04]  /*2fb50*/  LDL.LU R4, [R1+0x650] ;  /* 0x0006500001047983 */ /* 0x000ee80000300800 */
[----:B------:R-:W3:Y:S01]  /*2fb60*/  LDL.LU R5, [R1+0x654] ;  /* 0x0006540001057983 */ /* 0x000ee20000300800 */
[----:B------:R-:W-:Y:S03]  /*2fb70*/  HMMA.1688.F32.TF32 R236, R208, R110, R236 ;  /* 0x0000006ed0ec723c */ /* 0x000fe600000810ec */
[----:B------:R-:W3:Y:S04]  /*2fb80*/  LDL.LU R6, [R1+0x658] ;  /* 0x0006580001067983 */ /* 0x000ee80000300800 */
[----:B------:R-:W3:Y:S04]  /*2fb90*/  LDL.LU R7, [R1+0x65c] ;  /* 0x00065c0001077983 */ /* 0x000ee80000300800 */
[----:B------:R1:W-:Y:S04]  /*2fba0*/  STL.64 [R1+0x1330], R136 ;  /* 0x0013308801007387 */ /* 0x0003e80000100a00 */
[----:B------:R1:W-:Y:S04]  /*2fbb0*/  STL.64 [R1+0x1338], R138 ;  /* 0x0013388a01007387 */ /* 0x0003e80000100a00 */
[----:B-1----:R-:W4:Y:S04]  /*2fbc0*/  LDL.LU R136, [R1+0x5f0] ;  /* 0x0005f00001887983 */ /* 0x002f280000300800 */
[----:B------:R-:W4:Y:S04]  /*2fbd0*/  LDL.LU R137, [R1+0x5f4] ;  /* 0x0005f40001897983 */ /* 0x000f280000300800 */
[----:B------:R-:W4:Y:S04]  /*2fbe0*/  LDL.LU R138, [R1+0x5f8] ;  /* 0x0005f800018a7983 */ /* 0x000f280000300800 */
[----:B------:R-:W4:Y:S04]  /*2fbf0*/  LDL.LU R139, [R1+0x5fc] ;  /* 0x0005fc00018b7983 */ /* 0x000f280000300800 */
        /* <DEDUP_REMOVED lines=12> */
[----:B------:R-:W4:Y:S04]  /*2fcc0*/  LDL.LU R208, [R1+0x640] ;  /* 0x0006400001d07983 */ /* 0x000f280000300800 */
[----:B------:R1:W-:Y:S04]  /*2fcd0*/  STL.64 [R1+0x12b0], R236 ;  /* 0x0012b0ec01007387 */ /* 0x0003e80000100a00 */
[----:B------:R1:W-:Y:S04]  /*2fce0*/  STL.64 [R1+0x12b8], R238 ;  /* 0x0012b8ee01007387 */ /* 0x0003e80000100a00 */
[----:B------:R-:W4:Y:S04]  /*2fcf0*/  LDL.LU R209, [R1+0x644] ;  /* 0x0006440001d17983 */ /* 0x000f280000300800 */
[----:B------:R-:W4:Y:S04]  /*2fd00*/  LDL.LU R210, [R1+0x648] ;  /* 0x0006480001d27983 */ /* 0x000f280000300800 */
[----:B------:R-:W4:Y:S04]  /*2fd10*/  LDL.LU R211, [R1+0x64c] ;  /* 0x00064c0001d37983 */ /* 0x000f280000300800 */
[----:B-1----:R-:W4:Y:S04]  /*2fd20*/  LDL.LU R236, [R1+0x620] ;  /* 0x0006200001ec7983 */ /* 0x002f280000300800 */
[----:B------:R-:W4:Y:S04]  /*2fd30*/  LDL.LU R237, [R1+0x624] ;  /* 0x0006240001ed7983 */ /* 0x000f280000300800 */
[----:B------:R-:W4:Y:S04]  /*2fd40*/  LDL.LU R238, [R1+0x628] ;  /* 0x0006280001ee7983 */ /* 0x000f280000300800 */
[----:B------:R-:W4:Y:S01]  /*2fd50*/  LDL.LU R239, [R1+0x62c] ;  /* 0x00062c0001ef7983 */ /* 0x000f220000300800 */
[----:B--2---:R-:W-:-:S15]  /*2fd60*/  HMMA.1688.F32.TF32 R112, R204, R78, R112 ;  /* 0x0000004ecc70723c */ /* 0x004fde0000081070 */
[----:B------:R-:W-:-:S04]  /*2fd70*/  NOP ;  /* 0x0000000000007918 */ /* 0x000fc80000000000 */
[----:B------:R1:W-:Y:S01]  /*2fd80*/  STL.64 [R1+0x1d8], R114 ;  /* 0x0001d87201007387 */ /* 0x0003e20000100a00 */
[----:B------:R-:W-:Y:S02]  /*2fd90*/  IMAD.MOV.U32 R97, RZ, RZ, R112 ;  /* 0x000000ffff617224 */ /* 0x000fe400078e0070 */
[----:B------:R-:W-:Y:S01]  /*2fda0*/  IMAD.MOV.U32 R93, RZ, RZ, R113 ;  /* 0x000000ffff5d7224 */ /* 0x000fe200078e0071 */
[----:B-1----:R-:W2:Y:S04]  /*2fdb0*/  LDL.LU.64 R114, [R1+0x2770] ;  /* 0x0027700001727983 */ /* 0x002ea80000300a00 */
[----:B------:R-:W2:Y:S01]  /*2fdc0*/  LDL.LU.64 R112, [R1+0x2768] ;  /* 0x0027680001707983 */ /* 0x000ea20000300a00 */
[C---:B---3--:R-:W-:Y:S08]  /*2fdd0*/  HMMA.1688.F32.TF32 R12, R204.reuse, R74, R12 ;  /* 0x0000004acc0c723c */ /* 0x048ff0000008100c */
[C---:B------:R-:W-:Y:S01]  /*2fde0*/  HMMA.1688.F32.TF32 R4, R204.reuse, R70, R4 ;  /* 0x00000046cc04723c */ /* 0x040fe20000081004 */
[----:B------:R-:W-:Y:S04]  /*2fdf0*/  STL [R1+0x259c], R93 ;  /* 0x00259c5d01007387 */ /* 0x000fe80000100800 */
[----:B------:R-:W-:Y:S06]  /*2fe00*/  STL [R1+0x2598], R97 ;  /* 0x0025986101007387 */ /* 0x000fec0000100800 */
[----:B------:R-:W-:Y:S04]  /*2fe10*/  STL.64 [R1+0x1c0], R12 ;  /* 0x0001c00c01007387 */ /* 0x000fe80000100a00 */
[----:B------:R1:W-:Y:S04]  /*2fe20*/  STL.64 [R1+0x1c8], R14 ;  /* 0x0001c80e01007387 */ /* 0x0003e80000100a00 */
[----:B-1----:R-:W3:Y:S04]  /*2fe30*/  LDL.LU.64 R14, [R1+0x2760] ;  /* 0x00276000010e7983 */ /* 0x002ee80000300a00 */
[----:B------:R-:W3:Y:S04]  /*2fe40*/  LDL.LU.64 R12, [R1+0x2758] ;  /* 0x00275800010c7983 */ /* 0x000ee80000300a00 */
[----:B------:R-:W-:Y:S04]  /*2fe50*/  STL.64 [R1+0x1b0], R4 ;  /* 0x0001b00401007387 */ /* 0x000fe80000100a00 */
[----:B------:R1:W-:Y:S01]  /*2fe60*/  STL.64 [R1+0x1b8], R6 ;  /* 0x0001b80601007387 */ /* 0x0003e20000100a00 */
[C---:B----4-:R-:W-:Y:S03]  /*2fe70*/  HMMA.1688.F32.TF32 R20, R204.reuse, R54, R20 ;  /* 0x00000036cc14723c */ /* 0x050fe60000081014 */
[----:B-1----:R-:W4:Y:S04]  /*2fe80*/  LDL.LU.64 R6, [R1+0x2750] ;  /* 0x0027500001067983 */ /* 0x002f280000300a00 */
[----:B------:R-:W4:Y:S01]  /*2fe90*/  LDL.LU.64 R4, [R1+0x2748] ;  /* 0x0027480001047983 */ /* 0x000f220000300a00 */
[C---:B------:R-:W-:Y:S08]  /*2fea0*/  HMMA.1688.F32.TF32 R168, R204.reuse, R58, R168 ;  /* 0x0000003acca8723c */ /* 0x040ff000000810a8 */
[----:B------:R-:W-:-:S15]  /*2feb0*/  HMMA.1688.F32.TF32 R208, R204, R66, R208 ;  /* 0x00000042ccd0723c */ /* 0x000fde00000810d0 */
[----:B------:R-:W-:-:S04]  /*2fec0*/  NOP ;  /* 0x0000000000007918 */ /* 0x000fc80000000000 */
[----:B------:R-:W-:Y:S01]  /*2fed0*/  STL.64 [R1+0x210], R208 ;  /* 0x000210d001007387 */ /* 0x000fe20000100a00 */
[----:B------:R-:W-:-:S03]  /*2fee0*/  IMAD.MOV.U32 R88, RZ, RZ, R211 ;  /* 0x000000ffff587224 */ /* 0x000fc600078e00d3 */
[----:B------:R1:W-:Y:S02]  /*2fef0*/  STL [R1+0x218], R210 ;  /* 0x000218d201007387 */ /* 0x0003e40000100800 */
[----:B-1----:R-:W-:Y:S02]  /*2ff00*/  HMMA.1688.F32.TF32 R208, R204, R62, R236 ;  /* 0x0000003eccd0723c */ /* 0x002fe400000810ec */
[----:B------:R-:W-:Y:S01]  /*2ff10*/  STL [R1+0x255c], R88 ;  /* 0x00255c5801007387 */ /* 0x000fe20000100800 */
[----:B------:R-:W-:-:S15]  /*2ff20*/  IMAD.MOV.U32 R2, RZ, RZ, R23 ;  /* 0x000000ffff027224 */ /* 0x000fde00078e0017 */
[----:B------:R-:W-:Y:S01]  /*2ff30*/  NOP ;  /* 0x0000000000007918 */ /* 0x000fe20000000000 */
[----:B------:R-:W-:Y:S04]  /*2ff40*/  STL.64 [R1+0x200], R208 ;  /* 0x000200d001007387 */ /* 0x000fe80000100a00 */
[----:B------:R-:W-:Y:S04]  /*2ff50*/  STL.64 [R1+0x208], R210 ;  /* 0x000208d201007387 */ /* 0x000fe80000100a00 */
[----:B------:R-:W-:Y:S04]  /*2ff60*/  STL.64 [R1+0x220], R20 ;  /* 0x0002201401007387 */ /* 0x000fe80000100a00 */
[----:B------:R-:W-:Y:S04]  /*2ff70*/  STL.64 [R1+0x1e0], R168 ;  /* 0x0001e0a801007387 */ /* 0x000fe80000100a00 */
[----:B------:R1:W-:Y:S04]  /*2ff80*/  STL.64 [R1+0x1e8], R170 ;  /* 0x0001e8aa01007387 */ /* 0x0003e80000100a00 */
[----:B------:R1:W-:Y:S02]  /*2ff90*/  STL [R1+0x228], R22 ;  /* 0x0002281601007387 */ /* 0x0003e40000100800 */
[C---:B-1----:R-:W-:Y:S08]  /*2ffa0*/  HMMA.1688.F32.TF32 R168, R204.reuse, R50, R136 ;  /* 0x00000032cca8723c */ /* 0x042ff00000081088 */
[C---:B------:R-:W-:Y:S08]  /*2ffb0*/  HMMA.1688.F32.TF32 R20, R204.reuse, R46, R8 ;  /* 0x0000002ecc14723c */ /* 0x040ff00000081008 */
[C---:B------:R-:W-:Y:S08]  /*2ffc0*/  HMMA.1688.F32.TF32 R136, R204.reuse, R34, R212 ;  /* 0x00000022cc88723c */ /* 0x040ff000000810d4 */
[C---:B------:R-:W-:Y:S01]  /*2ffd0*/  HMMA.1688.F32.TF32 R8, R204.reuse, R38, R164 ;  /* 0x00000026cc08723c */ /* 0x040fe200000810a4 */
[----:B------:R-:W-:Y:S04]  /*2ffe0*/  STL [R1+0x2540], R2 ;  /* 0x0025400201007387 */ /* 0x000fe80000100800 */
[----:B------:R-:W-:Y:S04]  /*2fff0*/  STL.64 [R1+0x2c0], R168 ;  /* 0x0002c0a801007387 */ /* 0x000fe80000100a00 */
[----:B------:R-:W-:Y:S04]  /*30000*/  STL.64 [R1+0x2c8], R170 ;  /* 0x0002c8aa01007387 */ /* 0x000fe80000100a00 */
[----:B------:R-:W-:Y:S04]  /*30010*/  STL.64 [R1+0x310], R20 ;  /* 0x0003101401007387 */ /* 0x000fe80000100a00 */
[----:B------:R1:W-:Y:S04]  /*30020*/  STL.64 [R1+0x318], R22 ;  /* 0x0003181601007387 */ /* 0x0003e80000100a00 */
[----:B------:R-:W-:Y:S04]  /*30030*/  STL.64 [R1+0x360], R136 ;  /* 0x0003608801007387 */ /* 0x000fe80000100a00 */
[----:B------:R-:W-:Y:S01]  /*30040*/  STL.64 [R1+0x368], R138 ;  /* 0x0003688a01007387 */ /* 0x000fe20000100a00 */
[C---:B-1----:R-:W-:Y:S03]  /*30050*/  HMMA.1688.F32.TF32 R20, R204.reuse, R42, R24 ;  /* 0x0000002acc14723c */ /* 0x042fe60000081018 */
[----:B------:R-:W-:Y:S04]  /*30060*/  STL.64 [R1+0x3b0], R8 ;  /* 0x0003b00801007387 */ /* 0x000fe80000100a00 */
[----:B------:R1:W-:Y:S01]  /*30070*/  STL.64 [R1+0x3b8], R10 ;  /* 0x0003b80a01007387 */ /* 0x0003e20000100a00 */
[C---:B------:R-:W-:Y:S08]  /*30080*/  HMMA.1688.F32.TF32 R24, R204.reuse, R246, R140 ;  /* 0x000000f6cc18723c */ /* 0x040ff0000008108c */
[----:B-1----:R-:W-:Y:S01]  /*30090*/  HMMA.1688.F32.TF32 R8, R204, R82, R16 ;  /* 0x00000052cc08723c */ /* 0x002fe20000081010 */
[----:B------:R-:W-:-:S02]  /*300a0*/  IMAD.MOV.U32 R218, RZ, RZ, R85 ;  /* 0x000000ffffda7224 */ /* 0x000fc400078e0055 */
[----:B------:R-:W-:Y:S01]  /*300b0*/  IMAD.MOV.U32 R219, RZ, RZ, R84 ;  /* 0x000000ffffdb7224 */ /* 0x000fe200078e0054 */
[----:B------:R-:W-:Y:S04]  /*300c0*/  STL.64 [R1+0xb60], R20 ;  /* 0x000b601401007387 */ /* 0x000fe80000100a00 */
[----:B------:R1:W-:Y:S02]  /*300d0*/  STL.64 [R1+0xb68], R22 ;  /* 0x000b681601007387 */ /* 0x0003e40000100a00 */
[C---:B------:R-:W-:Y:S02]  /*300e0*/  HMMA.1688.F32.TF32 R16, R204.reuse, R90, R216 ;  /* 0x0000005acc10723c */ /* 0x040fe400000810d8 */
[----:B------:R-:W-:Y:S04]  /*300f0*/  STL.64 [R1+0xd40], R24 ;  /* 0x000d401801007387 */ /* 0x000fe80000100a00 */
[----:B------:R-:W-:Y:S02]  /*30100*/  STL.64 [R1+0xd48], R26 ;  /* 0x000d481a01007387 */ /* 0x000fe40000100a00 */
[C---:B-1----:R-:W-:Y:S02]  /*30110*/  HMMA.1688.F32.TF32 R20, R204.reuse, R86, R248 ;  /* 0x00000056cc14723c */ /* 0x042fe400000810f8 */
[----:B------:R-:W-:Y:S04]  /*30120*/  STL.64 [R1+0xe70], R8 ;  /* 0x000e700801007387 */ /* 0x000fe80000100a00 */
[----:B------:R2:W-:Y:S02]  /*30130*/  STL.64 [R1+0xe78], R10 ;  /* 0x000e780a01007387 */ /* 0x0005e40000100a00 */
[C---:B--2---:R-:W-:Y:S11]  /*30140*/  HMMA.1688.F32.TF32 R8, R204.reuse, R94, R112 ;  /* 0x0000005ecc08723c */ /* 0x044ff60000081070 */
[----:B------:R-:W-:Y:S04]  /*30150*/  STL.64 [R1+0xfe0], R20 ;  /* 0x000fe01401007387 */ /* 0x000fe80000100a00 */
[----:B------:R1:W-:Y:S04]  /*30160*/  STL.64 [R1+0xfe8], R22 ;  /* 0x000fe81601007387 */ /* 0x0003e80000100a00 */
[----:B------:R-:W-:Y:S04]  /*30170*/  STL.64 [R1+0x1180], R16 ;  /* 0x0011801001007387 */ /* 0x000fe80000100a00 */
[----:B------:R2:W-:Y:S01]  /*30180*/  STL.64 [R1+0x1188], R18 ;  /* 0x0011881201007387 */ /* 0x0005e20000100a00 */
[C---:B-1----:R-:W-:Y:S03]  /*30190*/  HMMA.1688.F32.TF32 R20, R204.reuse, R98, R128 ;  /* 0x00000062cc14723c */ /* 0x042fe60000081080 */
[----:B------:R-:W-:Y:S04]  /*301a0*/  STL.64 [R1+0x11e0], R8 ;  /* 0x0011e00801007387 */ /* 0x000fe80000100a00 */
[----:B------:R1:W-:Y:S01]  /*301b0*/  STL.64 [R1+0x11e8], R10 ;  /* 0x0011e80a01007387 */ /* 0x0003e20000100a00 */
[C---:B--2---:R-:W-:Y:S08]  /*301c0*/  HMMA.1688.F32.TF32 R16, R204.reuse, R102, R152 ;  /* 0x00000066cc10723c */ /* 0x044ff00000081098 */
[----:B-1----:R-:W-:Y:S03]  /*301d0*/  HMMA.1688.F32.TF32 R8, R204, R106, R176 ;  /* 0x0000006acc08723c */ /* 0x002fe600000810b0 */
[----:B------:R-:W-:Y:S04]  /*301e0*/  STL.64 [R1+0x1240], R20 ;  /* 0x0012401401007387 */ /* 0x000fe80000100a00 */
[----:B------:R-:W-:Y:S04]  /*301f0*/  STL.64 [R1+0x1248], R22 ;  /* 0x0012481601007387 */ /* 0x000fe80000100a00 */
[----:B------:R-:W2:Y:S01]  /*30200*/  LDL.LU R248, [R1+0x60] ;  /* 0x0000600001f87983 */ /* 0x000ea20000300800 */
[----:B------:R-:W-:-:S03]  /*30210*/  IMAD.MOV.U32 R249, RZ, RZ, R252 ;  /* 0x000000fffff97224 */ /* 0x000fc600078e00fc */
[----:B------:R1:W-:Y:S04]  /*30220*/  STL.64 [R1+0x1230], R16 ;  /* 0x0012301001007387 */ /* 0x0003e80000100a00 */
[----:B------:R1:W-:Y:S04]  /*30230*/  STL.64 [R1+0x1238], R18 ;  /* 0x0012381201007387 */ /* 0x0003e80000100a00 */
[----:B------:R1:W-:Y:S04]  /*30240*/  STL.64 [R1+0x1220], R8 ;  /* 0x0012200801007387 */ /* 0x0003e80000100a00 */
[----:B------:R1:W-:Y:S04]  /*30250*/  STL.64 [R1+0x1228], R10 ;  /* 0x0012280a01007387 */ /* 0x0003e80000100a00 */
[----:B------:R-:W2:Y:S04]  /*30260*/  LDL.LU R252, [R1+0x2744] ;  /* 0x0027440001fc7983 */ /* 0x000ea80000300800 */
[----:B------:R-:W3:Y:S04]  /*30270*/  LDL.LU R250, [R1+0x68] ;  /* 0x0000680001fa7983 */ /* 0x000ee80000300800 */
[----:B------:R-:W3:Y:S04]  /*30280*/  LDL.LU R251, [R1+0x6c] ;  /* 0x00006c0001fb7983 */ /* 0x000ee80000300800 */
[----:B-1----:R-:W3:Y:S04]  /*30290*/  LDL.LU R16, [R1+0xa0] ;  /* 0x0000a00001107983 */ /* 0x002ee80000300800 */
[----:B------:R-:W3:Y:S04]  /*302a0*/  LDL.LU R17, [R1+0xa4] ;  /* 0x0000a40001117983 */ /* 0x000ee80000300800 */
[----:B------:R-:W3:Y:S01]  /*302b0*/  LDL.LU R18, [R1+0xa8] ;  /* 0x0000a80001127983 */ /* 0x000ee20000300800 */
[----:B--2---:R-:W-:-:S03]  /*302c0*/  IMAD.MOV.U32 R19, RZ, RZ, R252 ;  /* 0x000000ffff137224 */ /* 0x004fc600078e00fc */
        /* <DEDUP_REMOVED lines=52> */
[----:B------:R-:W-:-:S15]  /*30610*/  HMMA.1688.F32.TF32 R176, R204, R110, R228 ;  /* 0x0000006eccb0723c */ /* 0x000fde00000810e4 */
[----:B------:R-:W-:-:S04]  /*30620*/  NOP ;  /* 0x0000000000007918 */ /* 0x000fc80000000000 */
[----:B------:R-:W-:Y:S04]  /*30630*/  STL.64 [R1+0x1210], R176 ;  /* 0x001210b001007387 */ /* 0x000fe80000100a00 */
[----:B------:R-:W-:Y:S01]  /*30640*/  STL.64 [R1+0x1218], R178 ;  /* 0x001218b201007387 */ /* 0x000fe20000100a00 */
[----:B--2---:R-:W-:Y:S01]  /*30650*/  IMAD.MOV.U32 R143, RZ, RZ, R252 ;  /* 0x000000ffff8f7224 */ /* 0x004fe200078e00fc */
[C---:B---3--:R-:W-:Y:S08]  /*30660*/  HMMA.1688.F32.TF32 R112, R200.reuse, R70, R112 ;  /* 0x00000046c870723c */ /* 0x048ff00000081070 */
[----:B----4-:R-:W-:Y:S11]  /*30670*/  HMMA.1688.F32.TF32 R128, R200, R74, R128 ;  /* 0x0000004ac880723c */ /* 0x010ff60000081080 */
[----:B------:R-:W-:Y:S01]  /*30680*/  STL.64 [R1+0xe0], R112 ;  /* 0x0000e07001007387 */ /* 0x000fe20000100a00 */
[----:B------:R-:W-:-:S07]  /*30690*/  IMAD.MOV.U32 R252, RZ, RZ, R115 ;  /* 0x000000fffffc7224 */ /* 0x000fce00078e0073 */
[----:B------:R-:W-:Y:S04]  /*306a0*/  STL.64 [R1+0xf0], R128 ;  /* 0x0000f08001007387 */ /* 0x000fe80000100a00 */
[----:B------:R-:W-:Y:S04]  /*306b0*/  STL.64 [R1+0xf8], R130 ;  /* 0x0000f88201007387 */ /* 0x000fe80000100a00 */
[----:B------:R1:W-:Y:S02]  /*306c0*/  STL [R1+0xe8], R114 ;  /* 0x0000e87201007387 */ /* 0x0003e40000100800 */
[C---:B-1----:R-:W-:Y:S02]  /*306d0*/  HMMA.1688.F32.TF32 R112, R200.reuse, R66, R208 ;  /* 0x00000042c870723c */ /* 0x042fe400000810d0 */
[----:B------:R-:W-:Y:S06]  /*306e0*/  STL [R1+0x2560], R252 ;  /* 0x002560fc01007387 */ /* 0x000fec0000100800 */
[----:B------:R-:W-:Y:S11]  /*306f0*/  HMMA.1688.F32.TF32 R128, R200, R62, R236 ;  /* 0x0000003ec880723c */ /* 0x000ff600000810ec */
[----:B------:R-:W-:Y:S01]  /*30700*/  STL [R1+0x170], R112 ;  /* 0x0001707001007387 */ /* 0x000fe20000100800 */
[----:B------:R-:W-:-:S03]  /*30710*/  IMAD.MOV.U32 R88, RZ, RZ, R113 ;  /* 0x000000ffff587224 */ /* 0x000fc600078e0071 */
[----:B------:R1:W-:Y:S02]  /*30720*/  STL.64 [R1+0x178], R114 ;  /* 0x0001787201007387 */ /* 0x0003e40000100a00 */
[----:B-1----:R-:W-:Y:S02]  /*30730*/  HMMA.1688.F32.TF32 R112, R200, R58, R168 ;  /* 0x0000003ac870723c */ /* 0x002fe400000810a8 */
[----:B------:R-:W-:-:S15]  /*30740*/  STL [R1+0x2564], R88 ;  /* 0x0025645801007387 */ /* 0x000fde0000100800 */
[----:B------:R-:W-:Y:S02]  /*30750*/  NOP ;  /* 0x0000000000007918 */ /* 0x000fe40000000000 */
[----:B------:R-:W-:Y:S01]  /*30760*/  STL [R1+0x150], R112 ;  /* 0x0001507001007387 */ /* 0x000fe20000100800 */
[----:B------:R-:W-:-:S03]  /*30770*/  IMAD.MOV.U32 R2, RZ, RZ, R113 ;  /* 0x000000ffff027224 */ /* 0x000fc600078e0071 */
[----:B------:R-:W-:Y:S04]  /*30780*/  STL.64 [R1+0x160], R128 ;  /* 0x0001608001007387 */ /* 0x000fe80000100a00 */
[----:B------:R-:W-:Y:S04]  /*30790*/  STL.64 [R1+0x168], R130 ;  /* 0x0001688201007387 */ /* 0x000fe80000100a00 */
[----:B------:R1:W-:Y:S01]  /*307a0*/  STL.64 [R1+0x158], R114 ;  /* 0x0001587201007387 */ /* 0x0003e20000100a00 */
[C---:B------:R-:W-:Y:S08]  /*307b0*/  HMMA.1688.F32.TF32 R8, R200.reuse, R46, R8 ;  /* 0x0000002ec808723c */ /* 0x040ff00000081008 */
[C---:B-1----:R-:W-:Y:S08]  /*307c0*/  HMMA.1688.F32.TF32 R112, R200.reuse, R54, R20 ;  /* 0x00000036c870723c */ /* 0x042ff00000081014 */
[C---:B------:R-:W-:Y:S01]  /*307d0*/  HMMA.1688.F32.TF32 R20, R200.reuse, R50, R136 ;  /* 0x00000032c814723c */ /* 0x040fe20000081088 */
[----:B------:R-:W-:Y:S10]  /*307e0*/  STL [R1+0x2544], R2 ;  /* 0x0025440201007387 */ /* 0x000ff40000100800 */
[----:B------:R-:W-:Y:S04]  /*307f0*/  STL.64 [R1+0x140], R112 ;  /* 0x0001407001007387 */ /* 0x000fe80000100a00 */
[----:B------:R1:W-:Y:S04]  /*30800*/  STL.64 [R1+0x148], R114 ;  /* 0x0001487201007387 */ /* 0x0003e80000100a00 */
[----:B------:R-:W-:Y:S04]  /*30810*/  STL.64 [R1+0x1a0], R20 ;  /* 0x0001a01401007387 */ /* 0x000fe80000100a00 */
[----:B------:R2:W-:Y:S01]  /*30820*/  STL.64 [R1+0x1a8], R22 ;  /* 0x0001a81601007387 */ /* 0x0005e20000100a00 */
[C---:B-1----:R-:W-:Y:S03]  /*30830*/  HMMA.1688.F32.TF32 R112, R200.reuse, R34, R212 ;  /* 0x00000022c870723c */ /* 0x042fe600000810d4 */
[----:B------:R-:W-:Y:S05]  /*30840*/  STL.64 [R1+0x230], R8 ;  /* 0x0002300801007387 */ /* 0x000fea0000100a00 */
[C---:B--2---:R-:W-:Y:S01]  /*30850*/  HMMA.1688.F32.TF32 R20, R200.reuse, R38, R164 ;  /* 0x00000026c814723c */ /* 0x044fe200000810a4 */
[----:B------:R1:W-:Y:S07]  /*30860*/  STL.64 [R1+0x238], R10 ;  /* 0x0002380a01007387 */ /* 0x0003ee0000100a00 */
[C---:B-1----:R-:W-:Y:S03]  /*30870*/  HMMA.1688.F32.TF32 R8, R200.reuse, R42, R24 ;  /* 0x0000002ac808723c */ /* 0x042fe60000081018 */
[----:B------:R-:W-:Y:S04]  /*30880*/  STL.64 [R1+0x2b0], R112 ;  /* 0x0002b07001007387 */ /* 0x000fe80000100a00 */
[----:B------:R-:W-:Y:S04]  /*30890*/  STL.64 [R1+0x2b8], R114 ;  /* 0x0002b87201007387 */ /* 0x000fe80000100a00 */
[----:B------:R-:W-:Y:S04]  /*308a0*/  STL.64 [R1+0x350], R20 ;  /* 0x0003501401007387 */ /* 0x000fe80000100a00 */
[----:B------:R1:W-:Y:S01]  /*308b0*/  STL.64 [R1+0x358], R22 ;  /* 0x0003581601007387 */ /* 0x0003e20000100a00 */
[----:B------:R-:W-:Y:S01]  /*308c0*/  IMAD.MOV.U32 R218, RZ, RZ, R41 ;  /* 0x000000ffffda7224 */ /* 0x000fe200078e0029 */
[----:B------:R-:W-:Y:S01]  /*308d0*/  HMMA.1688.F32.TF32 R16, R200, R82, R16 ;  /* 0x00000052c810723c */ /* 0x000fe20000081010 */
[----:B------:R-:W-:-:S02]  /*308e0*/  IMAD.MOV.U32 R219, RZ, RZ, R40 ;  /* 0x000000ffffdb7224 */ /* 0x000fc400078e0028 */
[----:B------:R-:W-:Y:S01]  /*308f0*/  IMAD.MOV.U32 R41, RZ, RZ, R10 ;  /* 0x000000ffff297224 */ /* 0x000fe200078e000a */
[----:B------:R2:W-:Y:S01]  /*30900*/  STL.64 [R1+0x430], R8 ;  /* 0x0004300801007387 */ /* 0x0005e20000100a00 */
[----:B------:R-:W-:-:S03]  /*30910*/  IMAD.MOV.U32 R40, RZ, RZ, R11 ;  /* 0x000000ffff287224 */ /* 0x000fc600078e000b */
[C---:B-1----:R-:W-:Y:S08]  /*30920*/  HMMA.1688.F32.TF32 R20, R200.reuse, R246, R140 ;  /* 0x000000f6c814723c */ /* 0x042ff0000008108c */
[C---:B--2---:R-:W-:Y:S01]  /*30930*/  HMMA.1688.F32.TF32 R8, R200.reuse, R86, R248 ;  /* 0x00000056c808723c */ /* 0x044fe200000810f8 */
[----:B------:R-:W-:Y:S02]  /*30940*/  IMAD.MOV.U32 R216, RZ, RZ, R81 ;  /* 0x000000ffffd87224 */ /* 0x000fe400078e0051 */
[----:B------:R-:W-:Y:S01]  /*30950*/  IMAD.MOV.U32 R217, RZ, RZ, R80 ;  /* 0x000000ffffd97224 */ /* 0x000fe200078e0050 */
[----:B------:R-:W-:Y:S04]  /*30960*/  STL [R1+0x252c], R40 ;  /* 0x00252c2801007387 */ /* 0x000fe80000100800 */
[----:B------:R-:W-:Y:S04]  /*30970*/  STL [R1+0x2528], R41 ;  /* 0x0025282901007387 */ /* 0x000fe80000100800 */
        /* <DEDUP_REMOVED lines=8> */
[C---:B-1----:R-:W-:Y:S03]  /*30a00*/  HMMA.1688.F32.TF32 R8, R200.reuse, R98, R132 ;  /* 0x00000062c808723c */ /* 0x042fe60000081084 */
        /* <DEDUP_REMOVED lines=51> */
[----:B-1----:R-:W3:Y:S04]  /*30d40*/  LDL.LU R20, [R1+0x810] ;  /* 0x0008100001147983 */ /* 0x002ee80000300800 */
[----:B------:R-:W3:Y:S04]  /*30d50*/  LDL.LU R21, [R1+0x814] ;  /* 0x0008140001157983 */ /* 0x000ee80000300800 */
[----:B--2---:R-:W2:Y:S04]  /*30d60*/  LDL.LU R22, [R1+0x818] ;  /* 0x0008180001167983 */ /* 0x004ea80000300800 */
[----:B------:R-:W2:Y:S04]  /*30d70*/  LDL.LU R23, [R1+0x81c] ;  /* 0x00081c0001177983 */ /* 0x000ea80000300800 */
[----:B----4-:R-:W4:Y:S04]  /*30d80*/  LDL.LU R8, [R1+0x7f0] ;  /* 0x0007f00001087983 */ /* 0x010f280000300800 */
[----:B------:R-:W4:Y:S04]  /*30d90*/  LDL.LU R9, [R1+0x7f4] ;  /* 0x0007f40001097983 */ /* 0x000f280000300800 */
[----:B------:R-:W4:Y:S04]  /*30da0*/  LDL.LU R10, [R1+0x7f8] ;  /* 0x0007f800010a7983 */ /* 0x000f280000300800 */
[----:B------:R-:W4:Y:S04]  /*30db0*/  LDL.LU R11, [R1+0x7fc] ;  /* 0x0007fc00010b7983 */ /* 0x000f280000300800 */
[----:B------:R-:W2:Y:S04]  /*30dc0*/  LDL.LU R212, [R1+0x7e0] ;  /* 0x0007e00001d47983 */ /* 0x000ea80000300800 */
[----:B------:R-:W2:Y:S04]  /*30dd0*/  LDL.LU R213, [R1+0x7e4] ;  /* 0x0007e40001d57983 */ /* 0x000ea80000300800 */
        /* <DEDUP_REMOVED lines=10> */
[C---:B---3--:R-:W-:Y:S08]  /*30e80*/  HMMA.1688.F32.TF32 R112, R196.reuse, R78, R112 ;  /* 0x0000004ec470723c */ /* 0x048ff00000081070 */
[----:B------:R-:W-:Y:S11]  /*30e90*/  HMMA.1688.F32.TF32 R116, R196, R74, R208 ;  /* 0x0000004ac474723c */ /* 0x000ff600000810d0 */
[----:B------:R-:W-:-:S02]  /*30ea0*/  IMAD.MOV.U32 R105, RZ, RZ, R112 ;  /* 0x000000ffff697224 */ /* 0x000fc400078e0070 */
[----:B------:R-:W-:Y:S02]  /*30eb0*/  IMAD.MOV.U32 R104, RZ, RZ, R113 ;  /* 0x000000ffff687224 */ /* 0x000fe400078e0071 */
[----:B------:R-:W-:Y:S02]  /*30ec0*/  IMAD.MOV.U32 R101, RZ, RZ, R114 ;  /* 0x000000ffff657224 */ /* 0x000fe400078e0072 */
[----:B------:R-:W-:Y:S02]  /*30ed0*/  IMAD.MOV.U32 R100, RZ, RZ, R115 ;  /* 0x000000ffff647224 */ /* 0x000fe400078e0073 */
[----:B------:R-:W-:Y:S01]  /*30ee0*/  HMMA.1688.F32.TF32 R112, R196, R70, R236 ;  /* 0x00000046c470723c */ /* 0x000fe200000810ec */
[----:B------:R-:W-:Y:S04]  /*30ef0*/  STL.64 [R1+0x20], R116 ;  /* 0x0000207401007387 */ /* 0x000fe80000100a00 */
[----:B------:R-:W-:-:S14]  /*30f00*/  STL.64 [R1+0x28], R118 ;  /* 0x0000287601007387 */ /* 0x000fdc0000100a00 */
[----:B------:R-:W-:Y:S01]  /*30f10*/  IMAD.MOV.U32 R88, RZ, RZ, R114 ;  /* 0x000000ffff587224 */ /* 0x000fe200078e0072 */
[----:B------:R1:W-:Y:S01]  /*30f20*/  STL.64 [R1+0x10], R112 ;  /* 0x0000107001007387 */ /* 0x0003e20000100a00 */
[----:B------:R-:W-:Y:S02]  /*30f30*/  IMAD.MOV.U32 R252, RZ, RZ, R115 ;  /* 0x000000fffffc7224 */ /* 0x000fe400078e0073 */
[----:B-1----:R-:W-:-:S15]  /*30f40*/  HMMA.1688.F32.TF32 R112, R196, R66, R168 ;  /* 0x00000042c470723c */ /* 0x002fde00000810a8 */
[----:B------:R-:W-:-:S04]  /*30f50*/  NOP ;  /* 0x0000000000007918 */ /* 0x000fc80000000000 */
[----:B------:R-:W-:Y:S02]  /*30f60*/  IMAD.MOV.U32 R85, RZ, RZ, R112 ;  /* 0x000000ffff557224 */ /* 0x000fe400078e0070 */
[----:B------:R-:W-:Y:S02]  /*30f70*/  IMAD.MOV.U32 R84, RZ, RZ, R113 ;  /* 0x000000ffff547224 */ /* 0x000fe400078e0071 */
[----:B------:R-:W-:Y:S02]  /*30f80*/  IMAD.MOV.U32 R81, RZ, RZ, R114 ;  /* 0x000000ffff517224 */ /* 0x000fe400078e0072 */
[----:B------:R-:W-:Y:S02]  /*30f90*/  IMAD.MOV.U32 R80, RZ, RZ, R115 ;  /* 0x000000ffff507224 */ /* 0x000fe400078e0073 */
[C---:B--2---:R-:W-:Y:S08]  /*30fa0*/  HMMA.1688.F32.TF32 R112, R196.reuse, R62, R20 ;  /* 0x0000003ec470723c */ /* 0x044ff00000081014 */
[C---:B------:R-:W-:Y:S08]  /*30fb0*/  HMMA.1688.F32.TF32 R20, R196.reuse, R58, R136 ;  /* 0x0000003ac414723c */ /* 0x040ff00000081088 */
[----:B----4-:R-:W-:Y:S01]  /*30fc0*/  HMMA.1688.F32.TF32 R8, R196, R54, R8 ;  /* 0x00000036c408723c */ /* 0x010fe20000081008 */
[----:B------:R-:W-:Y:S04]  /*30fd0*/  STL [R1+0x2550], R85 ;  /* 0x0025505501007387 */ /* 0x000fe80000100800 */
[----:B------:R-:W-:Y:S06]  /*30fe0*/  STL [R1+0x254c], R81 ;  /* 0x00254c5101007387 */ /* 0x000fec0000100800 */
[----:B------:R-:W-:Y:S01]  /*30ff0*/  IMAD.MOV.U32 R2, RZ, RZ, R23 ;  /* 0x000000ffff027224 */ /* 0x000fe200078e0017 */
[----:B------:R-:W-:Y:S04]  /*31000*/  STL.64 [R1+0x80], R20 ;  /* 0x0000801401007387 */ /* 0x000fe80000100a00 */
[----:B------:R-:W-:Y:S04]  /*31010*/  STL.64 [R1+0x90], R112 ;  /* 0x0000907001007387 */ /* 0x000fe80000100a00 */
[----:B------:R-:W-:Y:S01]  /*31020*/  STL.64 [R1+0x98], R114 ;  /* 0x0000987201007387 */ /* 0x000fe20000100a00 */
[----:B------:R-:W-:-:S03]  /*31030*/  IMAD.MOV.U32 R3, RZ, RZ, R8 ;  /* 0x000000ffff037224 */ /* 0x000fc600078e0008 */
[----:B------:R1:W-:Y:S04]  /*31040*/  STL [R1+0x88], R22 ;  /* 0x0000881601007387 */ /* 0x0003e80000100800 */
[----:B------:R-:W-:Y:S04]  /*31050*/  STL [R1+0x2548], R2 ;  /* 0x0025480201007387 */ /* 0x000fe80000100800 */
[----:B------:R-:W-:Y:S01]  /*31060*/  STL [R1+0x74], R9 ;  /* 0x0000740901007387 */ /* 0x000fe20000100800 */
[C---:B-1----:R-:W-:Y:S03]  /*31070*/  HMMA.1688.F32.TF32 R20, R196.reuse, R50, R212 ;  /* 0x00000032c414723c */ /* 0x042fe600000810d4 */
[----:B------:R1:W-:Y:S05]  /*31080*/  STL.64 [R1+0x78], R10 ;  /* 0x0000780a01007387 */ /* 0x0003ea0000100a00 */
[C---:B-1----:R-:W-:Y:S11]  /*31090*/  HMMA.1688.F32.TF32 R8, R196.reuse, R46, R164 ;  /* 0x0000002ec408723c */ /* 0x042ff600000810a4 */
[----:B------:R-:W-:Y:S01]  /*310a0*/  STL.64 [R1+0xd0], R20 ;  /* 0x0000d01401007387 */ /* 0x000fe20000100a00 */
[C---:B------:R-:W-:Y:S03]  /*310b0*/  HMMA.1688.F32.TF32 R24, R196.reuse, R34, R24 ;  /* 0x00000022c418723c */ /* 0x040fe60000081018 */
[----:B------:R1:W-:Y:S04]  /*310c0*/  STL.64 [R1+0xd8], R22 ;  /* 0x0000d81601007387 */ /* 0x0003e80000100a00 */
[----:B------:R-:W-:Y:S01]  /*310d0*/  STL.64 [R1+0x110], R8 ;  /* 0x0001100801007387 */ /* 0x000fe20000100a00 */
[C---:B-1----:R-:W-:Y:S03]  /*310e0*/  HMMA.1688.F32.TF32 R20, R196.reuse, R38, R140 ;  /* 0x00000026c414723c */ /* 0x042fe6000008108c */
[----:B------:R1:W-:Y:S05]  /*310f0*/  STL.64 [R1+0x118], R10 ;  /* 0x0001180a01007387 */ /* 0x0003ea0000100a00 */
[C---:B-1----:R-:W-:Y:S03]  /*31100*/  HMMA.1688.F32.TF32 R8, R196.reuse, R42, R16 ;  /* 0x0000002ac408723c */ /* 0x042fe60000081010 */
[----:B------:R-:W-:Y:S04]  /*31110*/  STL.64 [R1+0x190], R24 ;  /* 0x0001901801007387 */ /* 0x000fe80000100a00 */
[----:B------:R-:W-:Y:S01]  /*31120*/  STL.64 [R1+0x198], R26 ;  /* 0x0001981a01007387 */ /* 0x000fe20000100a00 */
[----:B------:R-:W-:Y:S03]  /*31130*/  HMMA.1688.F32.TF32 R16, R196, R246, R248 ;  /* 0x000000f6c410723c */ /* 0x000fe600000810f8 */
[----:B------:R-:W-:Y:S04]  /*31140*/  STL.64 [R1+0x1f0], R20 ;  /* 0x0001f01401007387 */ /* 0x000fe80000100a00 */
[----:B------:R-:W-:Y:S04]  /*31150*/  STL.64 [R1+0x1f8], R22 ;  /* 0x0001f81601007387 */ /* 0x000fe80000100a00 */
[----:B------:R-:W-:Y:S01]  /*31160*/  IMAD.MOV.U32 R40, RZ, RZ, R10 ;  /* 0x000000ffff287224 */ /* 0x000fe200078e000a */
[----:B------:R1:W-:Y:S01]  /*31170*/  STL.64 [R1+0x300], R8 ;  /* 0x0003000801007387 */ /* 0x0003e20000100a00 */
[----:B------:R-:W-:-:S02]  /*31180*/  IMAD.MOV.U32 R41, RZ, RZ, R11 ;  /* 0x000000ffff297224 */ /* 0x000fc400078e000b */
[----:B-1----:R-:W-:Y:S03]  /*31190*/  HMMA.1688.F32.TF32 R8, R196, R82, R216 ;  /* 0x00000052c408723c */ /* 0x002fe600000810d8 */
[----:B------:R-:W-:Y:S04]  /*311a0*/  STL [R1+0x2534], R41 ;  /* 0x0025342901007387 */ /* 0x000fe80000100800 */
[----:B------:R-:W-:Y:S04]  /*311b0*/  STL [R1+0x2530], R40 ;  /* 0x0025302801007387 */ /* 0x000fe80000100800 */
[----:B------:R-:W2:Y:S04]  /*311c0*/  LDL.LU R136, [R1+0x40] ;  /* 0x0000400001887983 */ /* 0x000ea80000300800 */
[----:B------:R-:W-:Y:S01]  /*311d0*/  STL.64 [R1+0x3a0], R16 ;  /* 0x0003a01001007387 */ /* 0x000fe20000100a00 */
[----:B------:R-:W-:-:S03]  /*311e0*/  IMAD.MOV.U32 R138, RZ, RZ, R29 ;  /* 0x000000ffff8a7224 */ /* 0x000fc600078e001d */
[----:B------:R-:W-:Y:S01]  /*311f0*/  STL.64 [R1+0x3a8], R18 ;  /* 0x0003a81201007387 */ /* 0x000fe20000100a00 */
[----:B------:R-:W-:-:S03]  /*31200*/  IMAD.MOV.U32 R139, RZ, RZ, R28 ;  /* 0x000000ffff8b7224 */ /* 0x000fc600078e001c */
[----:B------:R1:W-:Y:S04]  /*31210*/  STL.64 [R1+0x420], R8 ;  /* 0x0004200801007387 */ /* 0x0003e80000100a00 */
[----:B------:R3:W-:Y:S04]  /*31220*/  STL.64 [R1+0x428], R10 ;  /* 0x0004280a01007387 */ /* 0x0007e80000100a00 */
        /* <DEDUP_REMOVED lines=11> */
[----:B-1----:R-:W4:Y:S04]  /*312e0*/  LDL.LU R8, [R1+0x1030] ;  /* 0x0010300001087983 */ /* 0x002f280000300800 */
[----:B------:R-:W4:Y:S04]  /*312f0*/  LDL.LU R9, [R1+0x1034] ;  /* 0x0010340001097983 */ /* 0x000f280000300800 */
[----:B---3--:R-:W3:Y:S04]  /*31300*/  LDL.LU R10, [R1+0x1038] ;  /* 0x00103800010a7983 */ /* 0x008ee80000300800 */
        /* <DEDUP_REMOVED lines=25> */
[----:B------:R-:W-:Y:S08]  /*314a0*/  HMMA.1688.F32.TF32 R152, R200, R78, R152 ;  /* 0x0000004ec898723c */ /* 0x000ff00000081098 */
[C---:B--2---:R-:W-:Y:S08]  /*314b0*/  HMMA.1688.F32.TF32 R112, R196.reuse, R90, R136 ;  /* 0x0000005ac470723c */ /* 0x044ff00000081088 */
[C---:B----4-:R-:W-:Y:S08]  /*314c0*/  HMMA.1688.F32.TF32 R116, R196.reuse, R86, R20 ;  /* 0x00000056c474723c */ /* 0x050ff00000081014 */
[C---:B------:R-:W-:Y:S08]  /*314d0*/  HMMA.1688.F32.TF32 R20, R196.reuse, R94, R4 ;  /* 0x0000005ec414723c */ /* 0x040ff00000081004 */
[----:B------:R-:W-:Y:S03]  /*314e0*/  HMMA.1688.F32.TF32 R4, R196, R98, R120 ;  /* 0x00000062c404723c */ /* 0x000fe60000081078 */
[----:B------:R-:W-:Y:S04]  /*314f0*/  STL.64 [R1+0x4e0], R116 ;  /* 0x0004e07401007387 */ /* 0x000fe80000100a00 */
[----:B------:R-:W-:Y:S04]  /*31500*/  STL.64 [R1+0x4e8], R118 ;  /* 0x0004e87601007387 */ /* 0x000fe80000100a00 */
[----:B------:R-:W-:Y:S04]  /*31510*/  STL.64 [R1+0x870], R112 ;  /* 0x0008707001007387 */ /* 0x000fe80000100a00 */
[----:B------:R1:W-:Y:S04]  /*31520*/  STL.64 [R1+0x878], R114 ;  /* 0x0008787201007387 */ /* 0x0003e80000100a00 */
[----:B------:R-:W-:Y:S01]  /*31530*/  STL.64 [R1+0x860], R20 ;  /* 0x0008601401007387 */ /* 0x000fe20000100a00 */
[----:B---3--:R-:W-:Y:S03]  /*31540*/  HMMA.1688.F32.TF32 R208, R192, R78, R8 ;  /* 0x0000004ec0d0723c */ /* 0x008fe60000081008 */
[----:B------:R2:W-:Y:S05]  /*31550*/  STL.64 [R1+0x868], R22 ;  /* 0x0008681601007387 */ /* 0x0005ea0000100a00 */
[C---:B-1----:R-:W-:Y:S01]  /*31560*/  HMMA.1688.F32.TF32 R112, R196.reuse, R102, R144 ;  /* 0x00000066c470723c */ /* 0x042fe20000081090 */
[----:B------:R-:W-:Y:S04]  /*31570*/  STL.64 [R1+0x850], R4 ;  /* 0x0008500401007387 */ /* 0x000fe80000100a00 */
[----:B------:R1:W-:Y:S03]  /*31580*/  STL.64 [R1+0x858], R6 ;  /* 0x0008580601007387 */ /* 0x0003e60000100a00 */
[C---:B--2---:R-:W-:Y:S08]  /*31590*/  HMMA.1688.F32.TF32 R20, R196.reuse, R106, R160 ;  /* 0x0000006ac414723c */ /* 0x044ff000000810a0 */
[----:B-1----:R-:W-:Y:S03]  /*315a0*/  HMMA.1688.F32.TF32 R4, R196, R110, R240 ;  /* 0x0000006ec404723c */ /* 0x002fe600000810f0 */
[----:B------:R-:W-:Y:S04]  /*315b0*/  STL.64 [R1+0x840], R112 ;  /* 0x0008407001007387 */ /* 0x000fe80000100a00 */
[----:B------:R-:W-:Y:S04]  /*315c0*/  STL.64 [R1+0x848], R114 ;  /* 0x0008487201007387 */ /* 0x000fe80000100a00 */
[----:B------:R-:W-:Y:S04]  /*315d0*/  STL.64 [R1+0x830], R20 ;  /* 0x0008301401007387 */ /* 0x000fe80000100a00 */
[----:B------:R-:W-:Y:S04]  /*315e0*/  STL.64 [R1+0x838], R22 ;  /* 0x0008381601007387 */ /* 0x000fe80000100a00 */
[----:B------:R-:W-:Y:S04]  /*315f0*/  STL.64 [R1+0x2570], R210 ;  /* 0x002570d201007387 */ /* 0x000fe80000100a00 */
[----:B------:R-:W-:Y:S04]  /*31600*/  STL.64 [R1+0x820], R4 ;  /* 0x0008200401007387 */ /* 0x000fe80000100a00 */
[----:B------:R1:W-:Y:S01]  /*31610*/  STL.64 [R1+0x828], R6 ;  /* 0x0008280601007387 */ /* 0x0003e20000100a00 */
[C---:B------:R-:W-:Y:S08]  /*31620*/  HMMA.1688.F32.TF32 R200, R192.reuse, R74, R212 ;  /* 0x0000004ac0c8723c */ /* 0x040ff000000810d4 */
[C---:B-1----:R-:W-:Y:S08]  /*31630*/  HMMA.1688.F32.TF32 R4, R192.reuse, R66, R24 ;  /* 0x00000042c004723c */ /* 0x042ff00000081018 */
[C---:B------:R-:W-:Y:S08]  /*31640*/  HMMA.1688.F32.TF32 R196, R192.reuse, R70, R164 ;  /* 0x00000046c0c4723c */ /* 0x040ff000000810a4 */
[----:B------:R-:W-:Y:S03]  /*31650*/  HMMA.1688.F32.TF32 R248, R192, R62, R248 ;  /* 0x0000003ec0f8723c */ /* 0x000fe600000810f8 */
[----:B------:R-:W-:-:S05]  /*31660*/  IMAD.MOV.U32 R89, RZ, RZ, R4 ;  /* 0x000000ffff597224 */ /* 0x000fca00078e0004 */
[----:B------:R-:W-:Y:S01]  /*31670*/  HMMA.1688.F32.TF32 R240, R192, R58, R140 ;  /* 0x0000003ac0f0723c */ /* 0x000fe2000008108c */
[----:B------:R-:W-:Y:S02]  /*31680*/  IMAD.MOV.U32 R85, RZ, RZ, R5 ;  /* 0x000000ffff557224 */ /* 0x000fe400078e0005 */
[----:B------:R-:W-:Y:S02]  /*31690*/  IMAD.MOV.U32 R81, RZ, RZ, R6 ;  /* 0x000000ffff517224 */ /* 0x000fe400078e0006 */
[----:B------:R-:W-:-:S03]  /*316a0*/  IMAD.MOV.U32 R2, RZ, RZ, R7 ;  /* 0x000000ffff027224 */ /* 0x000fc600078e0007 */
[C---:B------:R-:W-:Y:S01]  /*316b0*/  HMMA.1688.F32.TF32 R236, R192.reuse, R54, R16 ;  /* 0x00000036c0ec723c */ /* 0x040fe20000081010 */
[----:B------:R-:W-:Y:S07]  /*316c0*/  STL.64 [R1+0x2568], R208 ;  /* 0x002568d001007387 */ /* 0x000fee0000100a00 */
[----:B------:R-:W-:Y:S01]  /*316d0*/  HMMA.1688.F32.TF32 R4, R192, R50, R216 ;  /* 0x00000032c004723c */ /* 0x000fe200000810d8 */
        /* <DEDUP_REMOVED lines=10> */
[----:B------:R-:W2:Y:S01]  /*31780*/  LDL.LU R8, [R1+0x130] ;  /* 0x0001300001087983 */ /* 0x000ea20000300800 */
[----:B------:R-:W-:-:S03]  /*31790*/  IMAD.MOV.U32 R11, RZ, RZ, R72 ;  /* 0x000000ffff0b7224 */ /* 0x000fc600078e0048 */
[----:B------:R-:W-:Y:S01]  /*317a0*/  STL.64 [R1+0x50], R4 ;  /* 0x0000500401007387 */ /* 0x000fe20000100a00 */
[----:B------:R-:W-:-:S03]  /*317b0*/  IMAD.MOV.U32 R136, RZ, RZ, R28 ;  /* 0x000000ffff887224 */ /* 0x000fc600078e001c */
[----:B------:R1:W-:Y:S01]  /*317c0*/  STL.64 [R1+0x58], R6 ;  /* 0x0000580601007387 */ /* 0x0003e20000100a00 */
[----:B------:R-:W-:-:S03]  /*317d0*/  IMAD.MOV.U32 R137, RZ, RZ, R29 ;  /* 0x000000ffff897224 */ /* 0x000fc600078e001d */
[----:B------:R-:W2:Y:S04]  /*317e0*/  LDL.LU R9, [R1+0x134] ;  /* 0x0001340001097983 */ /* 0x000ea80000300800 */
[----:B------:R-:W2:Y:S04]  /*317f0*/  LDL.LU R10, [R1+0x138] ;  /* 0x00013800010a7983 */ /* 0x000ea80000300800 */
[----:B------:R-:W3:Y:S04]  /*31800*/  LDL.LU R72, [R1+0x2734] ;  /* 0x0027340001487983 */ /* 0x000ee80000300800 */
[----:B------:R-:W4:Y:S04]  /*31810*/  LDL.LU R28, [R1+0x2730] ;  /* 0x00273000011c7983 */ /* 0x000f280000300800 */
[----:B------:R-:W2:Y:S04]  /*31820*/  LDL.LU R29, [R1+0x272c] ;  /* 0x00272c00011d7983 */ /* 0x000ea80000300800 */
[----:B------:R-:W3:Y:S04]  /*31830*/  LDL.LU R138, [R1+0x5b8] ;  /* 0x0005b800018a7983 */ /* 0x000ee80000300800 */
[----:B------:R-:W3:Y:S04]  /*31840*/  LDL.LU R139, [R1+0x5bc] ;  /* 0x0005bc00018b7983 */ /* 0x000ee80000300800 */
[----:B------:R-:W3:Y:S04]  /*31850*/  LDL.LU R20, [R1+0x690] ;  /* 0x0006900001147983 */ /* 0x000ee80000300800 */
[----:B------:R-:W3:Y:S01]  /*31860*/  LDL.LU R21, [R1+0x694] ;  /* 0x0006940001157983 */ /* 0x000ee20000300800 */
[----:B------:R-:W-:-:S02]  /*31870*/  IMAD.MOV.U32 R93, RZ, RZ, R152 ;  /* 0x000000ffff5d7224 */ /* 0x000fc400078e0098 */
[----:B------:R-:W-:Y:S02]  /*31880*/  IMAD.MOV.U32 R97, RZ, RZ, R153 ;  /* 0x000000ffff617224 */ /* 0x000fe400078e0099 */
[----:B------:R-:W-:Y:S02]  /*31890*/  IMAD.MOV.U32 R92, RZ, RZ, R154 ;  /* 0x000000ffff5c7224 */ /* 0x000fe400078e009a */
[----:B------:R-:W-:Y:S02]  /*318a0*/  IMAD.MOV.U32 R96, RZ, RZ, R155 ;  /* 0x000000ffff607224 */ /* 0x000fe400078e009b */
[----:B----4-:R-:W-:Y:S02]  /*318b0*/  IMAD.MOV.U32 R22, RZ, RZ, R28 ;  /* 0x000000ffff167224 */ /* 0x010fe400078e001c */
[----:B------:R-:W4:Y:S01]  /*318c0*/  LDL.LU R28, [R1+0x2728] ;  /* 0x00272800011c7983 */ /* 0x000f220000300800 */
        /* <DEDUP_REMOVED lines=10> */
[----:B------:R-:W1:Y:S04]  /*31970*/  LDL.LU R176, [R1+0x9b0] ;  /* 0x0009b00001b07983 */ /* 0x000e680000300800 */
[----:B------:R-:W1:Y:S04]  /*31980*/  LDL.LU R177, [R1+0x9b4] ;  /* 0x0009b40001b17983 */ /* 0x000e680000300800 */
[----:B------:R-:W1:Y:S04]  /*31990*/  LDL.LU R178, [R1+0x9b8] ;  /* 0x0009b80001b27983 */ /* 0x000e680000300800 */
[----:B------:R-:W1:Y:S04]  /*319a0*/  LDL.LU R179, [R1+0x9bc] ;  /* 0x0009bc0001b37983 */ /* 0x000e680000300800 */
        /* <DEDUP_REMOVED lines=30> */
[C---:B-1----:R-:W-:Y:S03]  /*31b90*/  HMMA.1688.F32.TF32 R4, R192.reuse, R46, R176 ;  /* 0x0000002ec004723c */ /* 0x042fe600000810b0 */
[----:B------:R-:W2:Y:S04]  /*31ba0*/  LDL.LU R216, [R1+0xe50] ;  /* 0x000e500001d87983 */ /* 0x000ea80000300800 */
[----:B------:R-:W2:Y:S01]  /*31bb0*/  LDL.LU R217, [R1+0xe54] ;  /* 0x000e540001d97983 */ /* 0x000ea20000300800 */
[C---:B---3--:R-:W-:Y:S03]  /*31bc0*/  HMMA.1688.F32.TF32 R120, R192.reuse, R34, R152 ;  /* 0x00000022c078723c */ /* 0x048fe60000081098 */
[----:B------:R-:W3:Y:S04]  /*31bd0*/  LDL.LU R218, [R1+0xe58] ;  /* 0x000e580001da7983 */ /* 0x000ee80000300800 */
[----:B------:R-:W3:Y:S01]  /*31be0*/  LDL.LU R219, [R1+0xe5c] ;  /* 0x000e5c0001db7983 */ /* 0x000ee20000300800 */
[C---:B------:R-:W-:Y:S03]  /*31bf0*/  HMMA.1688.F32.TF32 R116, R192.reuse, R38, R128 ;  /* 0x00000026c074723c */ /* 0x040fe60000081080 */
[----:B------:R-:W-:Y:S04]  /*31c00*/  STL.64 [R1+0x40], R4 ;  /* 0x0000400401007387 */ /* 0x000fe80000100a00 */
[----:B------:R1:W-:Y:S02]  /*31c10*/  STL.64 [R1+0x48], R6 ;  /* 0x0000480601007387 */ /* 0x0003e40000100a00 */
[C---:B-1----:R-:W-:Y:S02]  /*31c20*/  HMMA.1688.F32.TF32 R4, R192.reuse, R42, R112 ;  /* 0x0000002ac004723c */ /* 0x042fe40000081070 */
[----:B------:R-:W-:Y:S04]  /*31c30*/  STL.64 [R1+0x60], R120 ;  /* 0x0000607801007387 */ /* 0x000fe80000100a00 */
[----:B------:R-:W-:Y:S04]  /*31c40*/  STL.64 [R1+0x68], R122 ;  /* 0x0000687a01007387 */ /* 0x000fe80000100a00 */
[----:B------:R-:W-:Y:S01]  /*31c50*/  STL.64 [R1+0xc0], R116 ;  /* 0x0000c07401007387 */ /* 0x000fe20000100a00 */
[C---:B------:R-:W-:Y:S03]  /*31c60*/  HMMA.1688.F32.TF32 R112, R192.reuse, R82, R20 ;  /* 0x00000052c070723c */ /* 0x040fe60000081014 */
[----:B------:R1:W-:Y:S05]  /*31c70*/  STL.64 [R1+0xc8], R118 ;  /* 0x0000c87601007387 */ /* 0x0003ea0000100a00 */
[----:B------:R-:W-:Y:S01]  /*31c80*/  IMAD.MOV.U32 R41, RZ, RZ, R6 ;  /* 0x000000ffff297224 */ /* 0x000fe200078e0006 */
[----:B------:R1:W-:Y:S01]  /*31c90*/  STL.64 [R1+0x240], R4 ;  /* 0x0002400401007387 */ /* 0x0003e20000100a00 */
[----:B------:R-:W-:Y:S01]  /*31ca0*/  IMAD.MOV.U32 R40, RZ, RZ, R7 ;  /* 0x000000ffff287224 */ /* 0x000fe200078e0007 */
[C---:B-1----:R-:W-:Y:S08]  /*31cb0*/  HMMA.1688.F32.TF32 R116, R192.reuse, R246, R168 ;  /* 0x000000f6c074723c */ /* 0x042ff000000810a8 */
[C---:B------:R-:W-:Y:S08]  /*31cc0*/  HMMA.1688.F32.TF32 R4, R192.reuse, R86, R136 ;  /* 0x00000056c004723c */ /* 0x040ff00000081088 */
[C---:B------:R-:W-:Y:S03]  /*31cd0*/  HMMA.1688.F32.TF32 R20, R192.reuse, R90, R8 ;  /* 0x0000005ac014723c */ /* 0x040fe60000081008 */
[----:B------:R-:W-:Y:S04]  /*31ce0*/  STL.64 [R1+0x2e0], R116 ;  /* 0x0002e07401007387 */ /* 0x000fe80000100a00 */
[----:B------:R-:W-:Y:S01]  /*31cf0*/  STL.64 [R1+0x2e8], R118 ;  /* 0x0002e87601007387 */ /* 0x000fe20000100a00 */
[C---:B------:R-:W-:Y:S03]  /*31d00*/  HMMA.1688.F32.TF32 R8, R192.reuse, R94, R12 ;  /* 0x0000005ec008723c */ /* 0x040fe6000008100c */
[----:B------:R-:W-:Y:S04]  /*31d10*/  STL.64 [R1+0x410], R112 ;  /* 0x0004107001007387 */ /* 0x000fe80000100a00 */
[----:B------:R-:W-:Y:S04]  /*31d20*/  STL.64 [R1+0x418], R114 ;  /* 0x0004187201007387 */ /* 0x000fe80000100a00 */
[----:B------:R-:W-:Y:S04]  /*31d30*/  STL.64 [R1+0x4d0], R4 ;  /* 0x0004d00401007387 */ /* 0x000fe80000100a00 */
[----:B------:R1:W-:Y:S02]  /*31d40*/  STL.64 [R1+0x4d8], R6 ;  /* 0x0004d80601007387 */ /* 0x0003e40000100a00 */
[C---:B-1----:R-:W-:Y:S02]  /*31d50*/  HMMA.1688.F32.TF32 R4, R192.reuse, R98, R124 ;  /* 0x00000062c004723c */ /* 0x042fe4000008107c */
[----:B------:R-:W-:Y:S04]  /*31d60*/  STL.64 [R1+0x750], R20 ;  /* 0x0007501401007387 */ /* 0x000fe80000100a00 */
[----:B------:R-:W-:Y:S02]  /*31d70*/  STL.64 [R1+0x758], R22 ;  /* 0x0007581601007387 */ /* 0x000fe40000100a00 */
[C---:B------:R-:W-:Y:S02]  /*31d80*/  HMMA.1688.F32.TF32 R12, R192.reuse, R102, R148 ;  /* 0x00000066c00c723c */ /* 0x040fe40000081094 */
[----:B------:R-:W-:Y:S04]  /*31d90*/  STL.64 [R1+0x880], R8 ;  /* 0x0008800801007387 */ /* 0x000fe80000100a00 */
[----:B------:R1:W-:Y:S05]  /*31da0*/  STL.64 [R1+0x888], R10 ;  /* 0x0008880a01007387 */ /* 0x0003ea0000100a00 */
[----:B------:R-:W-:Y:S04]  /*31db0*/  STL.64 [R1+0xaf0], R4 ;  /* 0x000af00401007387 */ /* 0x000fe80000100a00 */
[----:B------:R1:W-:Y:S02]  /*31dc0*/  STL.64 [R1+0xaf8], R6 ;  /* 0x000af80601007387 */ /* 0x0003e40000100a00 */
[C---:B-1----:R-:W-:Y:S08]  /*31dd0*/  HMMA.1688.F32.TF32 R8, R192.reuse, R106, R172 ;  /* 0x0000006ac008723c */ /* 0x042ff000000810ac */
[----:B------:R-:W-:Y:S01]  /*31de0*/  HMMA.1688.F32.TF32 R4, R192, R110, R232 ;  /* 0x0000006ec004723c */ /* 0x000fe200000810e8 */
[----:B------:R-:W-:Y:S04]  /*31df0*/  STL.64 [R1+0xae0], R12 ;  /* 0x000ae00c01007387 */ /* 0x000fe80000100a00 */
[----:B------:R-:W-:Y:S06]  /*31e00*/  STL.64 [R1+0xae8], R14 ;  /* 0x000ae80e01007387 */ /* 0x000fec0000100a00 */
[----:B------:R1:W-:Y:S04]  /*31e10*/  STL.64 [R1+0xad0], R8 ;  /* 0x000ad00801007387 */ /* 0x0003e80000100a00 */
[----:B------:R1:W-:Y:S01]  /*31e20*/  STL.64 [R1+0xad8], R10 ;  /* 0x000ad80a01007387 */ /* 0x0003e20000100a00 */
[----:B------:R-:W-:-:S02]  /*31e30*/  IMAD.MOV.U32 R128, RZ, RZ, R48 ;  /* 0x000000ffff807224 */ /* 0x000fc400078e0030 */
[----:B------:R-:W-:Y:S02]  /*31e40*/  IMAD.MOV.U32 R129, RZ, RZ, R49 ;  /* 0x000000ffff817224 */ /* 0x000fe400078e0031 */
[----:B------:R-:W-:Y:S01]  /*31e50*/  IMAD.MOV.U32 R130, RZ, RZ, R52 ;  /* 0x000000ffff827224 */ /* 0x000fe200078e0034 */
[C---:B----4-:R-:W-:Y:S08]  /*31e60*/  HMMA.1688.F32.TF32 R156, R188.reuse, R70, R24 ;  /* 0x00000046bc9c723c */ /* 0x050ff00000081018 */
[C---:B--2---:R-:W-:Y:S08]  /*31e70*/  HMMA.1688.F32.TF32 R148, R188.reuse, R78, R212 ;  /* 0x0000004ebc94723c */ /* 0x044ff000000810d4 */
[C---:B------:R-:W-:Y:S11]  /*31e80*/  HMMA.1688.F32.TF32 R152, R188.reuse, R74, R164 ;  /* 0x0000004abc98723c */ /* 0x040ff600000810a4 */
[----:B------:R-:W-:Y:S01]  /*31e90*/  STL.64 [R1+0x25e8], R150 ;  /* 0x0025e89601007387 */ /* 0x000fe20000100a00 */
[C---:B------:R-:W-:Y:S03]  /*31ea0*/  HMMA.1688.F32.TF32 R192, R188.reuse, R66, R140 ;  /* 0x00000042bcc0723c */ /* 0x040fe6000008108c */
[----:B------:R-:W-:Y:S04]  /*31eb0*/  STL.64 [R1+0xac0], R4 ;  /* 0x000ac00401007387 */ /* 0x000fe80000100a00 */
[----:B------:R2:W-:Y:S01]  /*31ec0*/  STL.64 [R1+0xac8], R6 ;  /* 0x000ac80601007387 */ /* 0x0005e20000100a00 */
[----:B------:R-:W-:Y:S03]  /*31ed0*/  HMMA.1688.F32.TF32 R180, R188, R62, R16 ;  /* 0x0000003ebcb4723c */ /* 0x000fe60000081010 */
        /* <DEDUP_REMOVED lines=9> */
[----:B------:R-:W4:Y:S04]  /*31f70*/  LDL.LU R30, [R1+0xea8] ;  /* 0x000ea800011e7983 */ /* 0x000f280000300800 */
[----:B------:R-:W4:Y:S04]  /*31f80*/  LDL.LU R31, [R1+0xeac] ;  /* 0x000eac00011f7983 */ /* 0x000f280000300800 */
        /* <DEDUP_REMOVED lines=22> */
[----:B------:R-:W4:Y:S01]  /*320f0*/  LDL.LU R52, [R1+0x2710] ;  /* 0x0027100001347983 */ /* 0x000f220000300800 */
[----:B------:R-:W-:-:S02]  /*32100*/  IMAD.MOV.U32 R131, RZ, RZ, R0 ;  /* 0x000000ffff837224 */ /* 0x000fc400078e0000 */
[----:B------:R-:W-:Y:S01]  /*32110*/  IMAD.MOV.U32 R176, RZ, RZ, R76 ;  /* 0x000000ffffb07224 */ /* 0x000fe200078e004c */
[----:B------:R-:W4:Y:S01]  /*32120*/  LDL.LU R0, [R1+0x270c] ;  /* 0x00270c0001007983 */ /* 0x000f220000300800 */
[----:B------:R-:W-:Y:S02]  /*32130*/  IMAD.MOV.U32 R177, RZ, RZ, R77 ;  /* 0x000000ffffb17224 */ /* 0x000fe400078e004d */
[----:B------:R-:W-:Y:S01]  /*32140*/  IMAD.MOV.U32 R178, RZ, RZ, R73 ;  /* 0x000000ffffb27224 */ /* 0x000fe200078e0049 */
[----:B------:R-:W4:Y:S01]  /*32150*/  LDL.LU R76, [R1+0x2708] ;  /* 0x00270800014c7983 */ /* 0x000f220000300800 */
[----:B------:R-:W-:-:S03]  /*32160*/  IMAD.MOV.U32 R179, RZ, RZ, R56 ;  /* 0x000000ffffb37224 */ /* 0x000fc600078e0038 */
        /* <DEDUP_REMOVED lines=14> */
[----:B------:R-:W4:Y:S04]  /*32250*/  LDL.LU R65, [R1+0x26e8] ;  /* 0x0026e80001417983 */ /* 0x000f280000300800 */
[----:B------:R-:W4:Y:S04]  /*32260*/  LDL.LU R68, [R1+0x26e4] ;  /* 0x0026e40001447983 */ /* 0x000f280000300800 */
[----:B------:R-:W4:Y:S01]  /*32270*/  LDL.LU R69, [R1+0x26e0] ;  /* 0x0026e00001457983 */ /* 0x000f220000300800 */
[----:B------:R-:W-:-:S03]  /*32280*/  IMAD.MOV.U32 R135, RZ, RZ, R53 ;  /* 0x000000ffff877224 */ /* 0x000fc600078e0035 */
[----:B------:R-:W4:Y:S01]  /*32290*/  LDL.LU R53, [R1+0x26dc] ;  /* 0x0026dc0001357983 */ /* 0x000f220000300800 */
[----:B--2---:R-:W-:Y:S02]  /*322a0*/  IMAD.MOV.U32 R7, RZ, RZ, R72 ;  /* 0x000000ffff077224 */ /* 0x004fe400078e0048 */
[----:B---3--:R-:W-:Y:S02]  /*322b0*/  IMAD.MOV.U32 R6, RZ, RZ, R48 ;  /* 0x000000ffff067224 */ /* 0x008fe400078e0030 */
[----:B----4-:R-:W-:Y:S02]  /*322c0*/  IMAD.MOV.U32 R5, RZ, RZ, R49 ;  /* 0x000000ffff057224 */ /* 0x010fe400078e0031 */
[----:B------:R-:W-:Y:S02]  /*322d0*/  IMAD.MOV.U32 R4, RZ, RZ, R52 ;  /* 0x000000ffff047224 */ /* 0x000fe400078e0034 */
[----:B------:R-:W2:Y:S04]  /*322e0*/  LDL.LU R52, [R1+0x26d8] ;  /* 0x0026d80001347983 */ /* 0x000ea80000300800 */
[----:B------:R-:W3:Y:S04]  /*322f0*/  LDL.LU R49, [R1+0x26d4] ;  /* 0x0026d40001317983 */ /* 0x000ee80000300800 */
[----:B------:R-:W4:Y:S01]  /*32300*/  LDL.LU R48, [R1+0x26d0] ;  /* 0x0026d00001307983 */ /* 0x000f220000300800 */
[----:B------:R-:W-:-:S02]  /*32310*/  IMAD.MOV.U32 R122, RZ, RZ, R76 ;  /* 0x000000ffff7a7224 */ /* 0x000fc400078e004c */
[----:B------:R-:W-:Y:S01]  /*32320*/  IMAD.MOV.U32 R121, RZ, RZ, R77 ;  /* 0x000000ffff797224 */ /* 0x000fe200078e004d */
[----:B------:R-:W4:Y:S01]  /*32330*/  LDL.LU R72, [R1+0x26cc] ;  /* 0x0026cc0001487983 */ /* 0x000f220000300800 */
[----:B------:R-:W-:-:S03]  /*32340*/  IMAD.MOV.U32 R120, RZ, RZ, R73 ;  /* 0x000000ffff787224 */ /* 0x000fc600078e0049 */
[----:B------:R-:W4:Y:S01]  /*32350*/  LDL.LU R73, [R1+0x26c8] ;  /* 0x0026c80001497983 */ /* 0x000f220000300800 */
[----:B------:R-:W-:-:S03]  /*32360*/  IMAD.MOV.U32 R123, RZ, RZ, R0 ;  /* 0x000000ffff7b7224 */ /* 0x000fc600078e0000 */
[----:B------:R-:W4:Y:S04]  /*32370*/  LDL.LU R77, [R1+0x26c4] ;  /* 0x0026c400014d7983 */ /* 0x000f280000300800 */
[----:B------:R-:W4:Y:S04]  /*32380*/  LDL.LU R76, [R1+0x26c0] ;  /* 0x0026c000014c7983 */ /* 0x000f280000300800 */
[----:B------:R-:W4:Y:S01]  /*32390*/  LDL.LU R0, [R1+0x26bc] ;  /* 0x0026bc0001007983 */ /* 0x000f220000300800 */
[----:B------:R-:W-:Y:S02]  /*323a0*/  IMAD.MOV.U32 R211, RZ, RZ, R64 ;  /* 0x000000ffffd37224 */ /* 0x000fe400078e0040 */
[----:B------:R-:W-:-:S02]  /*323b0*/  IMAD.MOV.U32 R210, RZ, RZ, R65 ;  /* 0x000000ffffd27224 */ /* 0x000fc400078e0041 */
[----:B------:R-:W-:Y:S02]  /*323c0*/  IMAD.MOV.U32 R209, RZ, RZ, R68 ;  /* 0x000000ffffd17224 */ /* 0x000fe400078e0044 */
[----:B------:R-:W-:Y:S02]  /*323d0*/  IMAD.MOV.U32 R208, RZ, RZ, R69 ;  /* 0x000000ffffd07224 */ /* 0x000fe400078e0045 */
[----:B------:R-:W4:Y:S04]  /*323e0*/  LDL.LU R69, [R1+0x26b8] ;  /* 0x0026b80001457983 */ /* 0x000f280000300800 */
[----:B------:R-:W4:Y:S04]  /*323f0*/  LDL.LU R68, [R1+0x26b4] ;  /* 0x0026b40001447983 */ /* 0x000f280000300800 */
[----:B------:R-:W4:Y:S04]  /*32400*/  LDL.LU R65, [R1+0x26b0] ;  /* 0x0026b00001417983 */ /* 0x000f280000300800 */
[----:B------:R-:W4:Y:S01]  /*32410*/  LDL.LU R64, [R1+0x26ac] ;  /* 0x0026ac0001407983 */ /* 0x000f220000300800 */
[----:B------:R-:W-:Y:S01]  /*32420*/  IMAD.MOV.U32 R215, RZ, RZ, R53 ;  /* 0x000000ffffd77224 */ /* 0x000fe200078e0035 */
[----:B------:R-:W-:Y:S01]  /*32430*/  HMMA.1688.F32.TF32 R140, R188, R58, R216 ;  /* 0x0000003abc8c723c */ /* 0x000fe200000810d8 */
[----:B--2---:R-:W-:-:S02]  /*32440*/  IMAD.MOV.U32 R214, RZ, RZ, R52 ;  /* 0x000000ffffd67224 */ /* 0x004fc400078e0034 */
[----:B---3--:R-:W-:Y:S02]  /*32450*/  IMAD.MOV.U32 R213, RZ, RZ, R49 ;  /* 0x000000ffffd57224 */ /* 0x008fe400078e0031 */
[----:B----4-:R-:W-:Y:S02]  /*32460*/  IMAD.MOV.U32 R212, RZ, RZ, R48 ;  /* 0x000000ffffd47224 */ /* 0x010fe400078e0030 */
[----:B------:R-:W2:Y:S04]  /*32470*/  LDL.LU R48, [R1+0x26a8] ;  /* 0x0026a80001307983 */ /* 0x000ea80000300800 */
[----:B------:R-:W3:Y:S04]  /*32480*/  LDL.LU R49, [R1+0x26a4] ;  /* 0x0026a40001317983 */ /* 0x000ee80000300800 */
[----:B------:R-:W4:Y:S04]  /*32490*/  LDL.LU R52, [R1+0x26a0] ;  /* 0x0026a00001347983 */ /* 0x000f280000300800 */
        /* <DEDUP_REMOVED lines=13> */
[----:B------:R-:W-:Y:S02]  /*32570*/  IMAD.MOV.U32 R162, RZ, RZ, R57 ;  /* 0x000000ffffa27224 */ /* 0x000fe400078e0039 */
[----:B------:R-:W-:Y:S01]  /*32580*/  IMAD.MOV.U32 R163, RZ, RZ, R56 ;  /* 0x000000ffffa37224 */ /* 0x000fe200078e0038 */
[----:B------:R-:W-:Y:S01]  /*32590*/  HMMA.1688.F32.TF32 R12, R188, R82, R120 ;  /* 0x00000052bc0c723c */ /* 0x000fe20000081078 */
[----:B------:R-:W-:Y:S01]  /*325a0*/  IMAD.MOV.U32 R220, RZ, RZ, R64 ;  /* 0x000000ffffdc7224 */ /* 0x000fe200078e0040 */
[----:B------:R-:W-:Y:S01]  /*325b0*/  LDS R172, [R0+UR11+0x22000] ;  /* 0x0220000b00ac7984 */ /* 0x000fe20008000800 */
[----:B------:R-:W-:-:S03]  /*325c0*/  IMAD.MOV.U32 R223, RZ, RZ, R69 ;  /* 0x000000ffffdf7224 */ /* 0x000fc600078e0045 */
[----:B------:R-:W4:Y:S01]  /*325d0*/  LDL.LU R64, [R1+0x2698] ;  /* 0x0026980001407983 */ /* 0x000f220000300800 */
        /* <DEDUP_REMOVED lines=8> */
[----:B------:R-:W4:Y:S01]  /*32660*/  LDL.LU R113, [R1+0x1284] ;  /* 0x0012840001717983 */ /* 0x000f220000300800 */
[----:B------:R-:W-:Y:S01]  /*32670*/  HMMA.1688.F32.TF32 R220, R188, R46, R220 ;  /* 0x0000002ebcdc723c */ /* 0x000fe200000810dc */
[----:B------:R-:W-:-:S02]  /*32680*/  IMAD.MOV.U32 R116, RZ, RZ, R45 ;  /* 0x000000ffff747224 */ /* 0x000fc400078e002d */
[----:B------:R-:W-:Y:S01]  /*32690*/  IMAD.MOV.U32 R117, RZ, RZ, R44 ;  /* 0x000000ffff757224 */ /* 0x000fe200078e002c */
[----:B------:R-:W-:Y:S04]  /*326a0*/  LDS R174, [R0+UR11+0x22800] ;  /* 0x0228000b00ae7984 */ /* 0x000fe80008000800 */
[C---:B------:R-:W-:Y:S01]  /*326b0*/  HMMA.1688.F32.TF32 R124, R188.reuse, R246, R160 ;  /* 0x000000f6bc7c723c */ /* 0x040fe200000810a0 */
[----:B------:R-:W-:Y:S07]  /*326c0*/  STL.64 [R1+0x2638], R142 ;  /* 0x0026388e01007387 */ /* 0x000fee0000100a00 */
[----:B------:R-:W-:Y:S01]  /*326d0*/  HMMA.1688.F32.TF32 R4, R188, R86, R4 ;  /* 0x00000056bc04723c */ /* 0x000fe20000081004 */
[----:B------:R-:W-:Y:S01]  /*326e0*/  STL.64 [R1+0x2630], R140 ;  /* 0x0026308c01007387 */ /* 0x000fe20000100a00 */
[----:B------:R-:W-:-:S02]  /*326f0*/  IMAD.MOV.U32 R118, RZ, RZ, R33 ;  /* 0x000000ffff767224 */ /* 0x000fc400078e0021 */
[----:B------:R-:W-:-:S04]  /*32700*/  IMAD.MOV.U32 R119, RZ, RZ, R32 ;  /* 0x000000ffff777224 */ /* 0x000fc800078e0020 */
[----:B------:R-:W-:Y:S01]  /*32710*/  HMMA.1688.F32.TF32 R120, R188, R90, R132 ;  /* 0x0000005abc78723c */ /* 0x000fe20000081084 */
[----:B------:R-:W-:-:S07]  /*32720*/  IMAD.MOV.U32 R132, RZ, RZ, R245 ;  /* 0x000000ffff847224 */ /* 0x000fce00078e00f5 */
[C---:B--2---:R-:W-:Y:S08]  /*32730*/  HMMA.1688.F32.TF32 R228, R188.reuse, R50, R228 ;  /* 0x00000032bce4723c */ /* 0x044ff000000810e4 */
[----:B---3--:R-:W-:Y:S01]  /*32740*/  HMMA.1688.F32.TF32 R144, R188, R54, R144 ;  /* 0x00000036bc90723c */ /* 0x008fe20000081090 */
[----:B------:R-:W-:Y:S01]  /*32750*/  IMAD.MOV.U32 R16, RZ, RZ, R53 ;  /* 0x000000ffff107224 */ /* 0x000fe200078e0035 */
[----:B------:R-:W-:-:S15]  /*32760*/  LDS R44, [R0+UR11+0x22080] ;  /* 0x0220800b002c7984 */ /* 0x000fde0008000800 */
[----:B------:R-:W-:Y:S02]  /*32770*/  NOP ;  /* 0x0000000000007918 */ /* 0x000fe40000000000 */
        /* <DEDUP_REMOVED lines=10> */
[----:B------:R-:W-:Y:S04]  /*32820*/  STL.64 [R1+0x4c0], R4 ;  /* 0x0004c00401007387 */ /* 0x000fe80000100a00 */
[----:B------:R2:W-:Y:S01]  /*32830*/  STL.64 [R1+0x4c8], R6 ;  /* 0x0004c80601007387 */ /* 0x0005e20000100a00 */
[C---:B-1----:R-:W-:Y:S08]  /*32840*/  HMMA.1688.F32.TF32 R12, R188.reuse, R94, R116 ;  /* 0x0000005ebc0c723c */ /* 0x042ff00000081074 */
[C---:B--2---:R-:W-:Y:S01]  /*32850*/  HMMA.1688.F32.TF32 R4, R188.reuse, R98, R204 ;  /* 0x00000062bc04723c */ /* 0x044fe200000810cc */
[----:B------:R-:W-:Y:S04]  /*32860*/  STL.64 [R1+0x530], R120 ;  /* 0x0005307801007387 */ /* 0x000fe80000100a00 */
[----:B------:R-:W-:Y:S03]  /*32870*/  STL.64 [R1+0x538], R122 ;  /* 0x0005387a01007387 */ /* 0x000fe60000100a00 */
[C---:B------:R-:W-:Y:S03]  /*32880*/  HMMA.1688.F32.TF32 R116, R188.reuse, R102, R176 ;  /* 0x00000066bc74723c */ /* 0x040fe600000810b0 */
[----:B------:R-:W-:Y:S04]  /*32890*/  STL.64 [R1+0x720], R12 ;  /* 0x0007200c01007387 */ /* 0x000fe80000100a00 */
[----:B------:R1:W-:Y:S04]  /*328a0*/  STL.64 [R1+0x728], R14 ;  /* 0x0007280e01007387 */ /* 0x0003e80000100a00 */
[----:B------:R-:W-:Y:S04]  /*328b0*/  STL.64 [R1+0xa60], R4 ;  /* 0x000a600401007387 */ /* 0x000fe80000100a00 */
[----:B------:R2:W-:Y:S01]  /*328c0*/  STL.64 [R1+0xa68], R6 ;  /* 0x000a680601007387 */ /* 0x0005e20000100a00 */
[C---:B-1----:R-:W-:Y:S08]  /*328d0*/  HMMA.1688.F32.TF32 R12, R188.reuse, R106, R128 ;  /* 0x0000006abc0c723c */ /* 0x042ff00000081080 */
[----:B--2---:R-:W-:Y:S01]  /*328e0*/  HMMA.1688.F32.TF32 R4, R188, R110, R224 ;  /* 0x0000006ebc04723c */ /* 0x004fe200000810e0 */
[----:B----4-:R-:W-:Y:S01]  /*328f0*/  IMAD.MOV.U32 R114, RZ, RZ, R77 ;  /* 0x000000ffff727224 */ /* 0x010fe200078e004d */
[----:B------:R1:W-:Y:S01]  /*32900*/  STL.64 [R1+0xa50], R116 ;  /* 0x000a507401007387 */ /* 0x0003e20000100a00 */
[----:B------:R-:W-:-:S03]  /*32910*/  IMAD.MOV.U32 R115, RZ, RZ, R76 ;  /* 0x000000ffff737224 */ /* 0x000fc600078e004c */
[----:B------:R2:W-:Y:S05]  /*32920*/  STL.64 [R1+0xa58], R118 ;  /* 0x000a587601007387 */ /* 0x0005ea0000100a00 */
[----:B------:R-:W-:Y:S01]  /*32930*/  STL.64 [R1+0xa40], R12 ;  /* 0x000a400c01007387 */ /* 0x000fe20000100a00 */
[----:B------:R-:W-:Y:S03]  /*32940*/  HMMA.1688.F32.TF32 R76, R184, R78, R112 ;  /* 0x0000004eb84c723c */ /* 0x000fe60000081070 */
[----:B------:R-:W-:Y:S04]  /*32950*/  STL.64 [R1+0xa48], R14 ;  /* 0x000a480e01007387 */ /* 0x000fe80000100a00 */
[----:B------:R-:W-:Y:S04]  /*32960*/  STL.64 [R1+0xa30], R4 ;  /* 0x000a300401007387 */ /* 0x000fe80000100a00 */
[----:B------:R-:W-:Y:S04]  /*32970*/  STL.64 [R1+0xa38], R6 ;  /* 0x000a380601007387 */ /* 0x000fe80000100a00 */
[----:B------:R-:W-:Y:S04]  /*32980*/  STL [R1+0x2520], R0 ;  /* 0x0025200001007387 */ /* 0x000fe80000100800 */
[----:B------:R-:W3:Y:S04]  /*32990*/  LDL.LU R112, [R1+0x1050] ;  /* 0x0010500001707983 */ /* 0x000ee80000300800 */
[----:B------:R-:W3:Y:S04]  /*329a0*/  LDL.LU R113, [R1+0x1054] ;  /* 0x0010540001717983 */ /* 0x000ee80000300800 */
[----:B------:R-:W3:Y:S04]  /*329b0*/  LDL.LU R114, [R1+0x1058] ;  /* 0x0010580001727983 */ /* 0x000ee80000300800 */
[----:B------:R-:W3:Y:S04]  /*329c0*/  LDL.LU R115, [R1+0x105c] ;  /* 0x00105c0001737983 */ /* 0x000ee80000300800 */
[----:B-1----:R-:W4:Y:S04]  /*329d0*/  LDL.LU R116, [R1+0x1090] ;  /* 0x0010900001747983 */ /* 0x002f280000300800 */
[----:B------:R-:W4:Y:S04]  /*329e0*/  LDL.LU R117, [R1+0x1094] ;  /* 0x0010940001757983 */ /* 0x000f280000300800 */
[----:B--2---:R-:W4:Y:S04]  /*329f0*/  LDL.LU R118, [R1+0x1098] ;  /* 0x0010980001767983 */ /* 0x004f280000300800 */
[----:B------:R-:W4:Y:S04]  /*32a00*/  LDL.LU R119, [R1+0x109c] ;  /* 0x00109c0001777983 */ /* 0x000f280000300800 */
[----:B------:R-:W2:Y:S01]  /*32a10*/  LDL.LU R245, [R1+0x2680] ;  /* 0x0026800001f57983 */ /* 0x000ea20000300800 */
[----:B------:R-:W-:-:S02]  /*32a20*/  IMAD.MOV.U32 R120, RZ, RZ, R36 ;  /* 0x000000ffff787224 */ /* 0x000fc400078e0024 */
[----:B------:R-:W-:Y:S01]  /*32a30*/  IMAD.MOV.U32 R121, RZ, RZ, R37 ;  /* 0x000000ffff797224 */ /* 0x000fe200078e0025 */
[----:B------:R-:W3:Y:S01]  /*32a40*/  LDL.LU R133, [R1+0x254] ;  /* 0x0002540001857983 */ /* 0x000ee20000300800 */
[----:B------:R-:W-:-:S03]  /*32a50*/  IMAD.MOV.U32 R122, RZ, RZ, R244 ;  /* 0x000000ffff7a7224 */ /* 0x000fc600078e00f4 */
[----:B------:R-:W3:Y:S04]  /*32a60*/  LDL.LU R36, [R1+0x267c] ;  /* 0x00267c0001247983 */ /* 0x000ee80000300800 */
[----:B------:R-:W3:Y:S04]  /*32a70*/  LDL.LU R37, [R1+0x2678] ;  /* 0x0026780001257983 */ /* 0x000ee80000300800 */
[----:B------:R-:W3:Y:S01]  /*32a80*/  LDL.LU R244, [R1+0x2674] ;  /* 0x0026740001f47983 */ /* 0x000ee20000300800 */
[----:B------:R-:W-:Y:S02]  /*32a90*/  IMAD.MOV.U32 R17, RZ, RZ, R52 ;  /* 0x000000ffff117224 */ /* 0x000fe400078e0034 */
[----:B------:R-:W-:-:S02]  /*32aa0*/  IMAD.MOV.U32 R18, RZ, RZ, R49 ;  /* 0x000000ffff127224 */ /* 0x000fc400078e0031 */
[----:B------:R-:W-:Y:S02]  /*32ab0*/  IMAD.MOV.U32 R19, RZ, RZ, R48 ;  /* 0x000000ffff137224 */ /* 0x000fe400078e0030 */
[----:B------:R-:W-:Y:S02]  /*32ac0*/  IMAD.MOV.U32 R218, RZ, RZ, R73 ;  /* 0x000000ffffda7224 */ /* 0x000fe400078e0049 */
[----:B------:R-:W-:Y:S02]  /*32ad0*/  IMAD.MOV.U32 R219, RZ, RZ, R72 ;  /* 0x000000ffffdb7224 */ /* 0x000fe400078e0048 */
[----:B------:R-:W-:Y:S01]  /*32ae0*/  HMMA.1688.F32.TF32 R72, R184, R74, R168 ;  /* 0x0000004ab848723c */ /* 0x000fe200000810a8 */
[C---:B------:R-:W-:Y:S02]  /*32af0*/  LOP3.LUT R32, R0.reuse, 0x40, RZ, 0x3c, !PT ;  /* 0x0000004000207812 */ /* 0x040fe400078e3cff */
[----:B------:R-:W-:-:S05]  /*32b00*/  LOP3.LUT R33, R0, 0x60, RZ, 0x3c, !PT ;  /* 0x0000006000217812 */ /* 0x000fca00078e3cff */
[C---:B------:R-:W-:Y:S01]  /*32b10*/  HMMA.1688.F32.TF32 R56, R184.reuse, R58, R164 ;  /* 0x0000003ab838723c */ /* 0x040fe200000810a4 */
[----:B------:R-:W-:Y:S01]  /*32b20*/  IMAD.MOV.U32 R136, RZ, RZ, R69 ;  /* 0x000000ffff887224 */ /* 0x000fe200078e0045 */
[----:B------:R-:W-:Y:S01]  /*32b30*/  LDS R204, [R32+UR11+0x22000] ;  /* 0x0220000b20cc7984 */ /* 0x000fe20008000800 */
[----:B------:R-:W-:Y:S02]  /*32b40*/  IMAD.MOV.U32 R137, RZ, RZ, R68 ;  /* 0x000000ffff897224 */ /* 0x000fe400078e0044 */
[----:B------:R-:W-:Y:S01]  /*32b50*/  IMAD.MOV.U32 R138, RZ, RZ, R65 ;  /* 0x000000ffff8a7224 */ /* 0x000fe200078e0041 */
[----:B------:R-:W-:Y:S02]  /*32b60*/  LDS R206, [R32+UR11+0x22800] ;  /* 0x0228000b20ce7984 */ /* 0x000fe40008000800 */
[C---:B------:R-:W-:Y:S02]  /*32b70*/  HMMA.1688.F32.TF32 R168, R184.reuse, R54, R24 ;  /* 0x00000036b8a8723c */ /* 0x040fe40000081018 */
[----:B------:R-:W-:Y:S04]  /*32b80*/  LDS R24, [R0+UR11+0x22100] ;  /* 0x0221000b00187984 */ /* 0x000fe80008000800 */
[----:B------:R-:W-:Y:S02]  /*32b90*/  LDS R26, [R0+UR11+0x22900] ;  /* 0x0229000b001a7984 */ /* 0x000fe40008000800 */
[C---:B------:R-:W-:Y:S01]  /*32ba0*/  HMMA.1688.F32.TF32 R48, R184.reuse, R50, R16 ;  /* 0x00000032b830723c */ /* 0x040fe20000081010 */
[----:B------:R-:W-:Y:S01]  /*32bb0*/  LOP3.LUT R19, R0, 0x20, RZ, 0x3c, !PT ;  /* 0x0000002000137812 */ /* 0x000fe200078e3cff */
[----:B------:R-:W-:Y:S04]  /*32bc0*/  LDS R16, [R0+UR11+0x22180] ;  /* 0x0221800b00107984 */ /* 0x000fe80008000800 */
[----:B------:R-:W-:Y:S02]  /*32bd0*/  LDS R18, [R0+UR11+0x22980] ;  /* 0x0229800b00127984 */ /* 0x000fe40008000800 */
[----:B------:R-:W-:Y:S02]  /*32be0*/  HMMA.1688.F32.TF32 R52, R184, R46, R28 ;  /* 0x0000002eb834723c */ /* 0x000fe4000008101c */
[----:B------:R1:W-:Y:S01]  /*32bf0*/  LDS R46, [R0+UR11+0x22880] ;  /* 0x0228800b002e7984 */ /* 0x0003e20008000800 */
[----:B------:R-:W-:-:S03]  /*32c00*/  IMAD.MOV.U32 R139, RZ, RZ, R64 ;  /* 0x000000ffff8b7224 */ /* 0x000fc600078e0040 */
[----:B------:R-:W-:Y:S04]  /*32c10*/  LDS R173, [R19+UR11+0x22000] ;  /* 0x0220000b13ad7984 */ /* 0x000fe80008000800 */
[C---:B------:R-:W-:Y:S01]  /*32c20*/  HMMA.1688.F32.TF32 R64, R184.reuse, R66, R136 ;  /* 0x00000042b840723c */ /* 0x040fe20000081088 */
[----:B------:R-:W-:Y:S04]  /*32c30*/  LDS R175, [R19+UR11+0x22800] ;  /* 0x0228000b13af7984 */ /* 0x000fe80008000800 */
[----:B------:R-:W-:Y:S03]  /*32c40*/  LDS R45, [R19+UR11+0x22080] ;  /* 0x0220800b132d7984 */ /* 0x000fe60008000800 */
[----:B------:R-:W-:Y:S01]  /*32c50*/  HMMA.1688.F32.TF32 R60, R184, R62, R8 ;  /* 0x0000003eb83c723c */ /* 0x000fe20000081008 */
[----:B------:R-:W-:Y:S04]  /*32c60*/  LDS R47, [R19+UR11+0x22880] ;  /* 0x0228800b132f7984 */ /* 0x000fe80008000800 */
[----:B------:R-:W-:Y:S03]  /*32c70*/  LDS R25, [R19+UR11+0x22100] ;  /* 0x0221000b13197984 */ /* 0x000fe60008000800 */
[C---:B------:R-:W-:Y:S01]  /*32c80*/  HMMA.1688.F32.TF32 R232, R188.reuse, R42, R208 ;  /* 0x0000002abce8723c */ /* 0x040fe200000810d0 */
[----:B------:R-:W-:Y:S04]  /*32c90*/  LDS R27, [R19+UR11+0x22900] ;  /* 0x0229000b131b7984 */ /* 0x000fe80008000800 */
[----:B------:R-:W-:Y:S03]  /*32ca0*/  LDS R17, [R19+UR11+0x22180] ;  /* 0x0221800b13117984 */ /* 0x000fe60008000800 */
[----:B------:R-:W-:Y:S01]  /*32cb0*/  HMMA.1688.F32.TF32 R212, R188, R38, R212 ;  /* 0x00000026bcd4723c */ /* 0x000fe200000810d4 */
[----:B------:R-:W-:Y:S01]  /*32cc0*/  LDS R19, [R19+UR11+0x22980] ;  /* 0x0229800b13137984 */ /* 0x000fe20008000800 */
[----:B------:R-:W-:-:S02]  /*32cd0*/  IMAD.MOV.U32 R134, RZ, RZ, R109 ;  /* 0x000000ffff867224 */ /* 0x000fc400078e006d */
[----:B------:R-:W-:Y:S01]  /*32ce0*/  IMAD.MOV.U32 R135, RZ, RZ, R108 ;  /* 0x000000ffff877224 */ /* 0x000fe200078e006c */
[----:B------:R-:W-:Y:S01]  /*32cf0*/  LDS R205, [R33+UR11+0x22000] ;  /* 0x0220000b21cd7984 */ /* 0x000fe20008000800 */
[----:B--2---:R-:W-:Y:S02]  /*32d00*/  IMAD.MOV.U32 R123, RZ, RZ, R245 ;  /* 0x000000ffff7b7224 */ /* 0x004fe400078e00f5 */
[----:B------:R-:W-:Y:S01]  /*32d10*/  HMMA.1688.F32.TF32 R68, R184, R70, R20 ;  /* 0x00000046b844723c */ /* 0x000fe20000081014 */
        /* <DEDUP_REMOVED lines=21> */
[----:B-1----:R-:W4:Y:S04]  /*32e70*/  LDL R0, [R1+0xa88] ;  /* 0x000a880001007983 */ /* 0x002f280000100800 */
        /* <DEDUP_REMOVED lines=24> */
[----:B---3--:R-:W-:-:S02]  /*33000*/  IMAD.MOV.U32 R210, RZ, RZ, R37 ;  /* 0x000000ffffd27224 */ /* 0x008fc400078e0025 */
[----:B------:R-:W-:Y:S01]  /*33010*/  IMAD.MOV.U32 R211, RZ, RZ, R36 ;  /* 0x000000ffffd37224 */ /* 0x000fe200078e0024 */
[----:B------:R-:W-:Y:S01]  /*33020*/  HMMA.1688.F32.TF32 R216, R188, R34, R216 ;  /* 0x00000022bcd8723c */ /* 0x000fe200000810d8 */
[----:B------:R-:W-:Y:S01]  /*33030*/  IMAD.MOV.U32 R209, RZ, RZ, R244 ;  /* 0x000000ffffd17224 */ /* 0x000fe200078e00f4 */
[----:B------:R-:W-:Y:S04]  /*33040*/  LDS R207, [R33+UR11+0x22800] ;  /* 0x0228000b21cf7984 */ /* 0x000fe80008000800 */
[----:B------:R-:W-:Y:S02]  /*33050*/  LDS R28, [R32+UR11+0x22080] ;  /* 0x0220800b201c7984 */ /* 0x000fe40008000800 */
[C---:B------:R-:W-:Y:S02]  /*33060*/  HMMA.1688.F32.TF32 R120, R184.reuse, R106, R120 ;  /* 0x0000006ab878723c */ /* 0x040fe40000081078 */
[----:B------:R-:W-:Y:S04]  /*33070*/  LDS R30, [R32+UR11+0x22880] ;  /* 0x0228800b201e7984 */ /* 0x000fe80008000800 */
[----:B------:R-:W-:Y:S02]  /*33080*/  LDS R29, [R33+UR11+0x22080] ;  /* 0x0220800b211d7984 */ /* 0x000fe40008000800 */
[C---:B------:R-:W-:Y:S02]  /*33090*/  HMMA.1688.F32.TF32 R108, R184.reuse, R110, R132 ;  /* 0x0000006eb86c723c */ /* 0x040fe40000081084 */
        /* <DEDUP_REMOVED lines=8> */
[----:B------:R-:W-:Y:S01]  /*33120*/  LDS R15, [R33+UR11+0x22980] ;  /* 0x0229800b210f7984 */ /* 0x000fe20008000800 */
[----:B--2---:R-:W-:Y:S01]  /*33130*/  IMAD.MOV.U32 R208, RZ, RZ, R245 ;  /* 0x000000ffffd07224 */ /* 0x004fe200078e00f5 */
[C---:B----4-:R-:W-:Y:S02]  /*33140*/  HMMA.1688.F32.TF32 R224, R184.reuse, R90, R248 ;  /* 0x0000005ab8e0723c */ /* 0x050fe400000810f8 */
[----:B------:R-:W1:Y:S04]  /*33150*/  LDSM.16.M88.4 R8, [R0+UR15] ;  /* 0x0000000f0008783b */ /* 0x000e680008000200 */
[----:B------:R-:W2:Y:S02]  /*33160*/  LDSM.16.M88.4 R4, [R0+UR15+0x800] ;  /* 0x0008000f0004783b */ /* 0x000ea40008000200 */
[C---:B------:R-:W-:Y:S08]  /*33170*/  HMMA.1688.F32.TF32 R176, R184.reuse, R38, R176 ;  /* 0x00000026b8b0723c */ /* 0x040ff000000810b0 */
[C---:B------:R-:W-:Y:S08]  /*33180*/  HMMA.1688.F32.TF32 R36, R184.reuse, R42, R124 ;  /* 0x0000002ab824723c */ /* 0x040ff0000008107c */
[C---:B------:R-:W-:Y:S01]  /*33190*/  HMMA.1688.F32.TF32 R140, R184.reuse, R98, R200 ;  /* 0x00000062b88c723c */ /* 0x040fe200000810c8 */
[----:B-1----:R-:W-:Y:S04]  /*331a0*/  STL [R1+0x251c], R10 ;  /* 0x00251c0a01007387 */ /* 0x002fe80000100800 */
[----:B------:R-:W-:Y:S04]  /*331b0*/  STL [R1+0x2518], R11 ;  /* 0x0025180b01007387 */ /* 0x000fe80000100800 */
[----:B--2---:R-:W-:Y:S01]  /*331c0*/  STL [R1+0x2440], R6 ;  /* 0x0024400601007387 */ /* 0x004fe20000100800 */
[----:B------:R-:W-:Y:S03]  /*331d0*/  HMMA.1688.F32.TF32 R124, R184, R94, R196 ;  /* 0x0000005eb87c723c */ /* 0x000fe600000810c4 */
[----:B------:R-:W-:Y:S04]  /*331e0*/  STL [R1+0x243c], R7 ;  /* 0x00243c0701007387 */ /* 0x000fe80000100800 */
[----:B------:R1:W-:Y:S04]  /*331f0*/  STL [R1+0x2524], R227 ;  /* 0x002524e301007387 */ /* 0x0003e80000100800 */
[----:B-1----:R-:W2:Y:S08]  /*33200*/  LDL R227, [R1+0xa88] ;  /* 0x000a880001e37983 */ /* 0x002eb00000100800 */
[----:B------:R-:W-:Y:S01]  /*33210*/  STL.64 [R1+0xb0], R124 ;  /* 0x0000b07c01007387 */ /* 0x000fe20000100a00 */
[----:B------:R-:W-:-:S03]  /*33220*/  IMAD.MOV.U32 R0, RZ, RZ, R127 ;  /* 0x000000ffff007224 */ /* 0x000fc600078e007f */
[----:B------:R1:W-:Y:S01]  /*33230*/  STL [R1+0xb8], R126 ;  /* 0x0000b87e01007387 */ /* 0x0003e20000100800 */
[----:B------:R-:W-:Y:S08]  /*33240*/  HMMA.1688.F32.TF32 R116, R172, R8, R116 ;  /* 0x00000008ac74723c */ /* 0x000ff00000081074 */
[----:B-1----:R-:W-:Y:S01]  /*33250*/  HMMA.1688.F32.TF32 R124, R184, R102, R208 ;  /* 0x00000066b87c723c */ /* 0x002fe200000810d0 */
[----:B------:R-:W-:Y:S04]  /*33260*/  STL.64 [R1+0x730], R140 ;  /* 0x0007308c01007387 */ /* 0x000fe80000100a00 */
[----:B------:R-:W-:Y:S06]  /*33270*/  STL.64 [R1+0x738], R142 ;  /* 0x0007388e01007387 */ /* 0x000fec0000100a00 */
[----:B------:R-:W-:-:S02]  /*33280*/  IMAD.MOV.U32 R10, RZ, RZ, R118 ;  /* 0x000000ffff0a7224 */ /* 0x000fc400078e0076 */
[----:B------:R-:W-:-:S06]  /*33290*/  IMAD.MOV.U32 R11, RZ, RZ, R119 ;  /* 0x000000ffff0b7224 */ /* 0x000fcc00078e0077 */
[----:B------:R-:W-:Y:S04]  /*332a0*/  STL.64 [R1+0x710], R124 ;  /* 0x0007107c01007387 */ /* 0x000fe80000100a00 */
[----:B------:R-:W-:Y:S04]  /*332b0*/  STL.64 [R1+0x718], R126 ;  /* 0x0007187e01007387 */ /* 0x000fe80000100a00 */
[----:B------:R-:W-:Y:S04]  /*332c0*/  STL.64 [R1+0x650], R120 ;  /* 0x0006507801007387 */ /* 0x000fe80000100a00 */
[----:B------:R-:W-:Y:S04]  /*332d0*/  STL.64 [R1+0x658], R122 ;  /* 0x0006587a01007387 */ /* 0x000fe80000100a00 */
[----:B------:R-:W-:Y:S04]  /*332e0*/  STL.64 [R1+0x610], R108 ;  /* 0x0006106c01007387 */ /* 0x000fe80000100a00 */
[----:B------:R-:W-:Y:S04]  /*332f0*/  STL.64 [R1+0x618], R110 ;  /* 0x0006186e01007387 */ /* 0x000fe80000100a00 */
[----:B------:R1:W-:Y:S01]  /*33300*/  STL.64 [R1+0x630], R116 ;  /* 0x0006307401007387 */ /* 0x0003e20000100a00 */
[-C--:B------:R-:W-:Y:S08]  /*33310*/  HMMA.1688.F32.TF32 R112, R24, R8.reuse, R112 ;  /* 0x000000081870723c */ /* 0x080ff00000081070 */
[-C--:B-1----:R-:W-:Y:S08]  /*33320*/  HMMA.1688.F32.TF32 R116, R44, R8.reuse, R128 ;  /* 0x000000082c74723c */ /* 0x082ff00000081080 */
[----:B------:R-:W-:Y:S11]  /*33330*/  HMMA.1688.F32.TF32 R108, R16, R8, R136 ;  /* 0x00000008106c723c */ /* 0x000ff60000081088 */
[----:B------:R1:W-:Y:S04]  /*33340*/  STL.64 [R1+0x7b0], R116 ;  /* 0x0007b07401007387 */ /* 0x0003e80000100a00 */
[----:B------:R3:W-:Y:S04]  /*33350*/  STL.64 [R1+0x7b8], R118 ;  /* 0x0007b87601007387 */ /* 0x0007e80000100a00 */
[----:B-1----:R-:W4:Y:S04]  /*33360*/  LDL.LU R116, [R1+0xe90] ;  /* 0x000e900001747983 */ /* 0x002f280000300800 */
[----:B------:R1:W-:Y:S04]  /*33370*/  STL.64 [R1+0x1070], R112 ;  /* 0x0010707001007387 */ /* 0x0003e80000100a00 */
[----:B------:R1:W-:Y:S04]  /*33380*/  STL.64 [R1+0x1078], R114 ;  /* 0x0010787201007387 */ /* 0x0003e80000100a00 */
[----:B------:R-:W-:Y:S04]  /*33390*/  STL.64 [R1+0x1400], R108 ;  /* 0x0014006c01007387 */ /* 0x000fe80000100a00 */
[----:B------:R1:W-:Y:S04]  /*333a0*/  STL.64 [R1+0x1408], R110 ;  /* 0x0014086e01007387 */ /* 0x0003e80000100a00 */
[----:B------:R-:W4:Y:S04]  /*333b0*/  LDL.LU R117, [R1+0xe94] ;  /* 0x000e940001757983 */ /* 0x000f280000300800 */
[----:B---3--:R-:W4:Y:S04]  /*333c0*/  LDL.LU R118, [R1+0xe98] ;  /* 0x000e980001767983 */ /* 0x008f280000300800 */
[----:B------:R-:W4:Y:S04]  /*333d0*/  LDL.LU R119, [R1+0xe9c] ;  /* 0x000e9c0001777983 */ /* 0x000f280000300800 */
[----:B------:R-:W3:Y:S04]  /*333e0*/  LDL.LU R120, [R1+0xeb0] ;  /* 0x000eb00001787983 */ /* 0x000ee80000300800 */
[----:B------:R-:W3:Y:S04]  /*333f0*/  LDL.LU R121, [R1+0xeb4] ;  /* 0x000eb40001797983 */ /* 0x000ee80000300800 */
[----:B------:R-:W3:Y:S04]  /*33400*/  LDL.LU R122, [R1+0xeb8] ;  /* 0x000eb800017a7983 */ /* 0x000ee80000300800 */
[----:B------:R-:W3:Y:S04]  /*33410*/  LDL.LU R123, [R1+0xebc] ;  /* 0x000ebc00017b7983 */ /* 0x000ee80000300800 */
[----:B------:R-:W2:Y:S04]  /*33420*/  LDL.LU R136, [R1+0xf10] ;  /* 0x000f100001887983 */ /* 0x000ea80000300800 */
[----:B------:R-:W2:Y:S04]  /*33430*/  LDL.LU R137, [R1+0xf14] ;  /* 0x000f140001897983 */ /* 0x000ea80000300800 */
[----:B------:R-:W2:Y:S01]  /*33440*/  LDL.LU R138, [R1+0xf18] ;  /* 0x000f1800018a7983 */ /* 0x000ea20000300800 */
[C---:B------:R-:W-:Y:S03]  /*33450*/  HMMA.1688.F32.TF32 R164, R184.reuse, R34, R164 ;  /* 0x00000022b8a4723c */ /* 0x040fe600000810a4 */
[----:B------:R-:W2:Y:S04]  /*33460*/  LDL.LU R139, [R1+0xf1c] ;  /* 0x000f1c00018b7983 */ /* 0x000ea80000300800 */
[----:B------:R-:W2:Y:S01]  /*33470*/  LDL.LU R132, [R1+0xf50] ;  /* 0x000f500001847983 */ /* 0x000ea20000300800 */
[C---:B------:R-:W-:Y:S03]  /*33480*/  HMMA.1688.F32.TF32 R32, R184.reuse, R86, R240 ;  /* 0x00000056b820723c */ /* 0x040fe600000810f0 */
[----:B------:R-:W2:Y:S04]  /*33490*/  LDL.LU R133, [R1+0xf54] ;  /* 0x000f540001857983 */ /* 0x000ea80000300800 */
[----:B------:R-:W2:Y:S04]  /*334a0*/  LDL.LU R134, [R1+0xf58] ;  /* 0x000f580001867983 */ /* 0x000ea80000300800 */
[----:B------:R-:W2:Y:S01]  /*334b0*/  LDL.LU R135, [R1+0xf5c] ;  /* 0x000f5c0001877983 */ /* 0x000ea20000300800 */
[----:B------:R-:W-:Y:S03]  /*334c0*/  HMMA.1688.F32.TF32 R244, R184, R246, R236 ;  /* 0x000000f6b8f4723c */ /* 0x000fe600000810ec */
        /* <DEDUP_REMOVED lines=58> */
[----:B------:R-:W4:Y:S04]  /*33870*/  LDL.LU R114, [R1+0xe88] ;  /* 0x000e880001727983 */ /* 0x000f280000300800 */
[----:B------:R-:W4:Y:S01]  /*33880*/  LDL.LU R115, [R1+0xe8c] ;  /* 0x000e8c0001737983 */ /* 0x000f220000300800 */
[-C--:B--2---:R-:W-:Y:S08]  /*33890*/  HMMA.1688.F32.TF32 R108, R28, R8.reuse, R180 ;  /* 0x000000081c6c723c */ /* 0x084ff000000810b4 */
[-C--:B---3--:R-:W-:Y:S08]  /*338a0*/  HMMA.1688.F32.TF32 R144, R204, R8.reuse, R140 ;  /* 0x00000008cc90723c */ /* 0x088ff0000008108c */
[-C--:B----4-:R-:W-:Y:S11]  /*338b0*/  HMMA.1688.F32.TF32 R140, R20, R8.reuse, R192 ;  /* 0x00000008148c723c */ /* 0x090ff600000810c0 */
[----:B------:R-:W-:Y:S04]  /*338c0*/  STL.64 [R1+0x660], R144 ;  /* 0x0006609001007387 */ /* 0x000fe80000100a00 */
[----:B------:R1:W-:Y:S04]  /*338d0*/  STL.64 [R1+0x668], R146 ;  /* 0x0006689201007387 */ /* 0x0003e80000100a00 */
[----:B------:R-:W-:Y:S04]  /*338e0*/  STL.64 [R1+0xd80], R108 ;  /* 0x000d806c01007387 */ /* 0x000fe80000100a00 */
[----:B------:R2:W-:Y:S01]  /*338f0*/  STL.64 [R1+0xd88], R110 ;  /* 0x000d886e01007387 */ /* 0x0005e20000100a00 */
[----:B-1----:R-:W-:Y:S08]  /*33900*/  HMMA.1688.F32.TF32 R144, R12, R8, R156 ;  /* 0x000000080c90723c */ /* 0x002ff0000008109c */
[-C--:B--2---:R-:W-:Y:S01]  /*33910*/  HMMA.1688.F32.TF32 R108, R172, R4.reuse, R152 ;  /* 0x00000004ac6c723c */ /* 0x084fe20000081098 */
[----:B------:R-:W-:Y:S04]  /*33920*/  STL.64 [R1+0x1260], R140 ;  /* 0x0012608c01007387 */ /* 0x000fe80000100a00 */
[----:B------:R1:W-:Y:S03]  /*33930*/  STL.64 [R1+0x1268], R142 ;  /* 0x0012688e01007387 */ /* 0x0003e60000100a00 */
[-C--:B------:R-:W-:Y:S03]  /*33940*/  HMMA.1688.F32.TF32 R124, R44, R4.reuse, R124 ;  /* 0x000000042c7c723c */ /* 0x080fe6000008107c */
[----:B------:R-:W-:Y:S04]  /*33950*/  STL.64 [R1+0x14d0], R144 ;  /* 0x0014d09001007387 */ /* 0x000fe80000100a00 */
[----:B------:R-:W-:Y:S01]  /*33960*/  STL.64 [R1+0x14d8], R146 ;  /* 0x0014d89201007387 */ /* 0x000fe20000100a00 */
[-C--:B-1----:R-:W-:Y:S03]  /*33970*/  HMMA.1688.F32.TF32 R140, R204, R4.reuse, R148 ;  /* 0x00000004cc8c723c */ /* 0x082fe60000081094 */
[----:B------:R-:W-:Y:S04]  /*33980*/  STL.64 [R1+0x700], R108 ;  /* 0x0007006c01007387 */ /* 0x000fe80000100a00 */
[----:B------:R1:W-:Y:S02]  /*33990*/  STL.64 [R1+0x708], R110 ;  /* 0x0007086e01007387 */ /* 0x0003e40000100a00 */
[-C--:B-1----:R-:W-:Y:S10]  /*339a0*/  HMMA.1688.F32.TF32 R108, R28, R4.reuse, R236 ;  /* 0x000000041c6c723c */ /* 0x082ff400000810ec */
[----:B------:R-:W-:Y:S04]  /*339b0*/  STL.64 [R1+0x740], R140 ;  /* 0x0007408c01007387 */ /* 0x000fe80000100a00 */
[----:B------:R1:W-:Y:S04]  /*339c0*/  STL.64 [R1+0x748], R142 ;  /* 0x0007488e01007387 */ /* 0x0003e80000100a00 */
[----:B------:R-:W-:Y:S04]  /*339d0*/  STL.64 [R1+0x8a0], R124 ;  /* 0x0008a07c01007387 */ /* 0x000fe80000100a00 */
[----:B------:R2:W-:Y:S01]  /*339e0*/  STL.64 [R1+0x8a8], R126 ;  /* 0x0008a87e01007387 */ /* 0x0005e20000100a00 */
[-C--:B-1----:R-:W-:Y:S03]  /*339f0*/  HMMA.1688.F32.TF32 R140, R24, R4.reuse, R240 ;  /* 0x00000004188c723c */ /* 0x082fe600000810f0 */
[----:B------:R-:W-:Y:S04]  /*33a00*/  STL.64 [R1+0xe20], R108 ;  /* 0x000e206c01007387 */ /* 0x000fe80000100a00 */
[----:B------:R1:W-:Y:S01]  /*33a10*/  STL.64 [R1+0xe28], R110 ;  /* 0x000e286e01007387 */ /* 0x0003e20000100a00 */
[-C--:B--2---:R-:W-:Y:S03]  /*33a20*/  HMMA.1688.F32.TF32 R124, R20, R4.reuse, R132 ;  /* 0x00000004147c723c */ /* 0x084fe60000081084 */
[----:B------:R-:W-:Y:S05]  /*33a30*/  LDSM.16.M88.4 R132, [R227+UR15+0x1800] ;  /* 0x0018000fe384783b */ /* 0x000fea0008000200 */
[-C--:B-1----:R-:W-:Y:S03]  /*33a40*/  HMMA.1688.F32.TF32 R108, R16, R4.reuse, R128 ;  /* 0x00000004106c723c */ /* 0x082fe60000081080 */
[----:B------:R-:W-:Y:S05]  /*33a50*/  STL.64 [R1+0x1010], R140 ;  /* 0x0010108c01007387 */ /* 0x000fea0000100a00 */
[----:B------:R-:W-:Y:S01]  /*33a60*/  HMMA.1688.F32.TF32 R4, R12, R4, R136 ;  /* 0x000000040c04723c */ /* 0x000fe20000081088 */
[----:B------:R-:W1:Y:S04]  /*33a70*/  LDSM.16.M88.4 R136, [R227+UR15+0x1000] ;  /* 0x0010000fe388783b */ /* 0x000e680008000200 */
[----:B------:R-:W-:Y:S04]  /*33a80*/  STL.64 [R1+0x1018], R142 ;  /* 0x0010188e01007387 */ /* 0x000fe80000100a00 */
[----:B------:R-:W-:Y:S04]  /*33a90*/  STL.64 [R1+0x1150], R124 ;  /* 0x0011507c01007387 */ /* 0x000fe80000100a00 */
[----:B------:R-:W2:Y:S04]  /*33aa0*/  LDSM.16.M88.4 R128, [R227+UR15+0x2000] ;  /* 0x0020000fe380783b */ /* 0x000ea80008000200 */
[----:B------:R-:W-:Y:S04]  /*33ab0*/  STL.64 [R1+0x1158], R126 ;  /* 0x0011587e01007387 */ /* 0x000fe80000100a00 */
[----:B------:R-:W3:Y:S04]  /*33ac0*/  LDSM.16.M88.4 R124, [R227+UR15+0x2800] ;  /* 0x0028000fe37c783b */ /* 0x000ee80008000200 */
[----:B------:R-:W-:Y:S04]  /*33ad0*/  STL.64 [R1+0x13a0], R108 ;  /* 0x0013a06c01007387 */ /* 0x000fe80000100a00 */
[----:B------:R-:W-:Y:S04]  /*33ae0*/  STL.64 [R1+0x13a8], R110 ;  /* 0x0013a86e01007387 */ /* 0x000fe80000100a00 */
[----:B-1----:R-:W-:Y:S04]  /*33af0*/  STL [R1+0x2438], R138 ;  /* 0x0024388a01007387 */ /* 0x002fe80000100800 */
[----:B------:R-:W-:Y:S04]  /*33b00*/  STL.64 [R1+0x14c0], R4 ;  /* 0x0014c00401007387 */ /* 0x000fe80000100a00 */
[----:B------:R1:W-:Y:S02]  /*33b10*/  STL.64 [R1+0x14c8], R6 ;  /* 0x0014c80601007387 */ /* 0x0003e40000100a00 */
[-C--:B-1----:R-:W-:Y:S02]  /*33b20*/  HMMA.1688.F32.TF32 R4, R172, R136.reuse, R248 ;  /* 0x00000088ac04723c */ /* 0x082fe400000810f8 */
[----:B------:R-:W-:Y:S04]  /*33b30*/  STL [R1+0x2434], R139 ;  /* 0x0024348b01007387 */ /* 0x000fe80000100800 */
[----:B------:R-:W-:Y:S04]  /*33b40*/  STL [R1+0x2444], R134 ;  /* 0x0024448601007387 */ /* 0x000fe80000100800 */
[----:B------:R-:W-:Y:S01]  /*33b50*/  STL [R1+0x2430], R135 ;  /* 0x0024308701007387 */ /* 0x000fe20000100800 */
[-C--:B------:R-:W-:Y:S03]  /*33b60*/  HMMA.1688.F32.TF32 R140, R204, R136.reuse, R196 ;  /* 0x00000088cc8c723c */ /* 0x080fe600000810c4 */
[----:B--2---:R-:W-:Y:S04]  /*33b70*/  STL [R1+0x244c], R130 ;  /* 0x00244c8201007387 */ /* 0x004fe80000100800 */
[----:B------:R-:W-:Y:S01]  /*33b80*/  STL [R1+0x2448], R131 ;  /* 0x0024488301007387 */ /* 0x000fe20000100800 */
[-C--:B------:R-:W-:Y:S03]  /*33b90*/  HMMA.1688.F32.TF32 R108, R44, R136.reuse, R200 ;  /* 0x000000882c6c723c */ /* 0x080fe600000810c8 */
[----:B---3--:R-:W-:Y:S04]  /*33ba0*/  STL [R1+0x2454], R126 ;  /* 0x0024547e01007387 */ /* 0x008fe80000100800 */
[----:B------:R-:W-:Y:S04]  /*33bb0*/  STL [R1+0x2450], R127 ;  /* 0x0024507f01007387 */ /* 0x000fe80000100800 */
[----:B------:R-:W-:Y:S04]  /*33bc0*/  STL.64 [R1+0x6f0], R4 ;  /* 0x0006f00401007387 */ /* 0x000fe80000100a00 */
[----:B------:R1:W-:Y:S02]  /*33bd0*/  STL.64 [R1+0x6f8], R6 ;  /* 0x0006f80601007387 */ /* 0x0003e40000100a00 */
[-C--:B-1----:R-:W-:Y:S02]  /*33be0*/  HMMA.1688.F32.TF32 R4, R28, R136.reuse, R208 ;  /* 0x000000881c04723c */ /* 0x082fe400000810d0 */
[----:B------:R-:W-:Y:S04]  /*33bf0*/  STL.64 [R1+0x770], R140 ;  /* 0x0007708c01007387 */ /* 0x000fe80000100a00 */
[----:B------:R-:W-:Y:S02]  /*33c00*/  STL.64 [R1+0x778], R142 ;  /* 0x0007788e01007387 */ /* 0x000fe40000100a00 */
[-C--:B------:R-:W-:Y:S02]  /*33c10*/  HMMA.1688.F32.TF32 R120, R24, R136.reuse, R120 ;  /* 0x000000881878723c */ /* 0x080fe40000081078 */
[----:B------:R-:W-:Y:S04]  /*33c20*/  STL.64 [R1+0x980], R108 ;  /* 0x0009806c01007387 */ /* 0x000fe80000100a00 */
[----:B------:R1:W-:Y:S05]  /*33c30*/  STL.64 [R1+0x988], R110 ;  /* 0x0009886e01007387 */ /* 0x0003ea0000100a00 */
[----:B------:R-:W-:Y:S04]  /*33c40*/  STL.64 [R1+0xe30], R4 ;  /* 0x000e300401007387 */ /* 0x000fe80000100a00 */
[----:B------:R2:W-:Y:S01]  /*33c50*/  STL.64 [R1+0xe38], R6 ;  /* 0x000e380601007387 */ /* 0x0005e20000100a00 */
[-C--:B-1----:R-:W-:Y:S08]  /*33c60*/  HMMA.1688.F32.TF32 R108, R20, R136.reuse, R116 ;  /* 0x00000088146c723c */ /* 0x082ff00000081074 */
[----:B--2---:R-:W-:Y:S01]  /*33c70*/  HMMA.1688.F32.TF32 R4, R16, R136, R112 ;  /* 0x000000881004723c */ /* 0x004fe20000081070 */
[----:B------:R1:W-:Y:S04]  /*33c80*/  STL.64 [R1+0xfa0], R120 ;  /* 0x000fa07801007387 */ /* 0x0003e80000100a00 */
[----:B------:R2:W-:Y:S04]  /*33c90*/  STL.64 [R1+0xfa8], R122 ;  /* 0x000fa87a01007387 */ /* 0x0005e80000100a00 */
[----:B------:R-:W3:Y:S04]  /*33ca0*/  LDL.LU R116, [R1+0xc30] ;  /* 0x000c300001747983 */ /* 0x000ee80000300800 */
[----:B------:R4:W-:Y:S04]  /*33cb0*/  STL.64 [R1+0x1110], R108 ;  /* 0x0011106c01007387 */ /* 0x0009e80000100a00 */
[----:B------:R1:W-:Y:S04]  /*33cc0*/  STL.64 [R1+0x1118], R110 ;  /* 0x0011186e01007387 */ /* 0x0003e80000100a00 */
[----:B------:R1:W-:Y:S04]  /*33cd0*/  STL.64 [R1+0x1380], R4 ;  /* 0x0013800401007387 */ /* 0x0003e80000100a00 */
[----:B------:R1:W-:Y:S04]  /*33ce0*/  STL.64 [R1+0x1388], R6 ;  /* 0x0013880601007387 */ /* 0x0003e80000100a00 */
[----:B------:R-:W3:Y:S04]  /*33cf0*/  LDL.LU R117, [R1+0xc34] ;  /* 0x000c340001757983 */ /* 0x000ee80000300800 */
[----:B------:R-:W3:Y:S04]  /*33d00*/  LDL.LU R118, [R1+0xc38] ;  /* 0x000c380001767983 */ /* 0x000ee80000300800 */
[----:B------:R-:W3:Y:S04]  /*33d10*/  LDL.LU R119, [R1+0xc3c] ;  /* 0x000c3c0001777983 */ /* 0x000ee80000300800 */
[----:B-1----:R-:W3:Y:S04]  /*33d20*/  LDL.LU R120, [R1+0xc40] ;  /* 0x000c400001787983 */ /* 0x002ee80000300800 */
[----:B------:R-:W3:Y:S04]  /*33d30*/  LDL.LU R121, [R1+0xc44] ;  /* 0x000c440001797983 */ /* 0x000ee80000300800 */
[----:B--2---:R-:W3:Y:S04]  /*33d40*/  LDL.LU R122, [R1+0xc48] ;  /* 0x000c4800017a7983 */ /* 0x004ee80000300800 */
[----:B------:R-:W3:Y:S04]  /*33d50*/  LDL.LU R123, [R1+0xc4c] ;  /* 0x000c4c00017b7983 */ /* 0x000ee80000300800 */
        /* <DEDUP_REMOVED lines=24> */
[----:B------:R-:W-:Y:S03]  /*33ee0*/  HMMA.1688.F32.TF32 R160, R184, R82, R160 ;  /* 0x00000052b8a0723c */ /* 0x000fe600000810a0 */
[----:B----4-:R-:W4:Y:S04]  /*33ef0*/  LDL.LU R108, [R1+0xd60] ;  /* 0x000d6000016c7983 */ /* 0x010f280000300800 */
        /* <DEDUP_REMOVED lines=55> */
[----:B--2---:R-:W-:Y:S03]  /*34270*/  HMMA.1688.F32.TF32 R136, R12, R136, R220 ;  /* 0x000000880c88723c */ /* 0x004fe600000810dc */
[----:B------:R-:W2:Y:S04]  /*34280*/  LDL.LU.64 R222, [R1+0x2668] ;  /* 0x0026680001de7983 */ /* 0x000ea80000300a00 */
[----:B------:R-:W2:-:S12]  /*34290*/  LDL.LU.64 R220, [R1+0x2660] ;  /* 0x0026600001dc7983 */ /* 0x000e980000300a00 */
[----:B------:R1:W-:Y:S04]  /*342a0*/  STL.64 [R1+0x1470], R136 ;  /* 0x0014708801007387 */ /* 0x0003e80000100a00 */
[----:B------:R1:W-:Y:S04]  /*342b0*/  STL.64 [R1+0x1478], R138 ;  /* 0x0014788a01007387 */ /* 0x0003e80000100a00 */
[----:B-1----:R-:W2:Y:S04]  /*342c0*/  LDL.LU R136, [R1+0xdd0] ;  /* 0x000dd00001887983 */ /* 0x002ea80000300800 */
[----:B------:R-:W2:Y:S04]  /*342d0*/  LDL.LU R137, [R1+0xdd4] ;  /* 0x000dd40001897983 */ /* 0x000ea80000300800 */
[----:B------:R-:W2:Y:S04]  /*342e0*/  LDL.LU R138, [R1+0xdd8] ;  /* 0x000dd800018a7983 */ /* 0x000ea80000300800 */
[----:B------:R-:W2:Y:S01]  /*342f0*/  LDL.LU R139, [R1+0xddc] ;  /* 0x000ddc00018b7983 */ /* 0x000ea20000300800 */
[-C--:B---3--:R-:W-:Y:S08]  /*34300*/  HMMA.1688.F32.TF32 R228, R172, R132.reuse, R228 ;  /* 0x00000084ace4723c */ /* 0x088ff000000810e4 */
[-C--:B------:R-:W-:Y:S08]  /*34310*/  HMMA.1688.F32.TF32 R144, R204, R132.reuse, R144 ;  /* 0x00000084cc90723c */ /* 0x080ff00000081090 */
[-C--:B------:R-:W-:Y:S08]  /*34320*/  HMMA.1688.F32.TF32 R140, R44, R132.reuse, R140 ;  /* 0x000000842c8c723c */ /* 0x080ff0000008108c */
[-C--:B------:R-:W-:Y:S01]  /*34330*/  HMMA.1688.F32.TF32 R180, R28, R132.reuse, R180 ;  /* 0x000000841cb4723c */ /* 0x080fe200000810b4 */
[----:B------:R-:W-:Y:S04]  /*34340*/  STL.64 [R1+0x6e0], R228 ;  /* 0x0006e0e401007387 */ /* 0x000fe80000100a00 */
[----:B------:R1:W-:Y:S04]  /*34350*/  STL.64 [R1+0x6e8], R230 ;  /* 0x0006e8e601007387 */ /* 0x0003e80000100a00 */
[----:B-1----:R-:W3:Y:S04]  /*34360*/  LDL.LU.64 R230, [R1+0x2658] ;  /* 0x0026580001e67983 */ /* 0x002ee80000300a00 */
[----:B------:R-:W3:Y:S04]  /*34370*/  LDL.LU.64 R228, [R1+0x2650] ;  /* 0x0026500001e47983 */ /* 0x000ee80000300a00 */
[----:B------:R-:W-:Y:S04]  /*34380*/  STL.64 [R1+0x790], R144 ;  /* 0x0007909001007387 */ /* 0x000fe80000100a00 */
[----:B------:R1:W-:Y:S04]  /*34390*/  STL.64 [R1+0x798], R146 ;  /* 0x0007989201007387 */ /* 0x0003e80000100a00 */
[----:B-1----:R-:W3:Y:S04]  /*343a0*/  LDL.LU.64 R146, [R1+0x2648] ;  /* 0x0026480001927983 */ /* 0x002ee80000300a00 */
[----:B------:R-:W3:Y:S04]  /*343b0*/  LDL.LU.64 R144, [R1+0x2640] ;  /* 0x0026400001907983 */ /* 0x000ee80000300a00 */
[----:B------:R-:W-:Y:S04]  /*343c0*/  STL.64 [R1+0x990], R140 ;  /* 0x0009908c01007387 */ /* 0x000fe80000100a00 */
[----:B------:R1:W-:Y:S01]  /*343d0*/  STL.64 [R1+0x998], R142 ;  /* 0x0009988e01007387 */ /* 0x0003e20000100a00 */
[----:B----4-:R-:W-:Y:S03]  /*343e0*/  HMMA.1688.F32.TF32 R108, R12, R132, R108 ;  /* 0x000000840c6c723c */ /* 0x010fe6000008106c */
[----:B-1----:R-:W4:Y:S04]  /*343f0*/  LDL.LU.64 R142, [R1+0x2638] ;  /* 0x00263800018e7983 */ /* 0x002f280000300a00 */
[----:B------:R-:W4:Y:S04]  /*34400*/  LDL.LU.64 R140, [R1+0x2630] ;  /* 0x00263000018c7983 */ /* 0x000f280000300a00 */
[----:B------:R-:W-:Y:S04]  /*34410*/  STL.64 [R1+0xd70], R180 ;  /* 0x000d70b401007387 */ /* 0x000fe80000100a00 */
[----:B------:R1:W-:Y:S04]  /*34420*/  STL.64 [R1+0xd78], R182 ;  /* 0x000d78b601007387 */ /* 0x0003e80000100a00 */
[----:B-1----:R-:W3:Y:S04]  /*34430*/  LDL.LU.64 R182, [R1+0x2628] ;  /* 0x0026280001b67983 */ /* 0x002ee80000300a00 */
[----:B------:R-:W3:Y:S01]  /*34440*/  LDL.LU.64 R180, [R1+0x2620] ;  /* 0x0026200001b47983 */ /* 0x000ee20000300a00 */
[----:B------:R-:W-:-:S02]  /*34450*/  IMAD.MOV.U32 R8, RZ, RZ, R109 ;  /* 0x000000ffff087224 */ /* 0x000fc400078e006d */
[----:B------:R-:W-:Y:S01]  /*34460*/  IMAD.MOV.U32 R9, RZ, RZ, R108 ;  /* 0x000000ffff097224 */ /* 0x000fe200078e006c */
[----:B------:R-:W-:Y:S08]  /*34470*/  HMMA.1688.F32.TF32 R120, R28, R124, R120 ;  /* 0x0000007c1c78723c */ /* 0x000ff00000081078 */
[----:B--2---:R-:W-:-:S15]  /*34480*/  HMMA.1688.F32.TF32 R136, R24, R132, R136 ;  /* 0x000000841888723c */ /* 0x004fde0000081088 */
[----:B------:R-:W-:-:S04]  /*34490*/  NOP ;  /* 0x0000000000007918 */ /* 0x000fc80000000000 */
[----:B------:R-:W-:Y:S04]  /*344a0*/  STL.64 [R1+0xf40], R136 ;  /* 0x000f408801007387 */ /* 0x000fe80000100a00 */
[----:B------:R1:W-:Y:S02]  /*344b0*/  STL.64 [R1+0xf48], R138 ;  /* 0x000f488a01007387 */ /* 0x0003e40000100a00 */
[-C--:B-1----:R-:W-:Y:S08]  /*344c0*/  HMMA.1688.F32.TF32 R136, R20, R132.reuse, R4 ;  /* 0x000000841488723c */ /* 0x082ff00000081004 */
[----:B------:R-:W-:Y:S11]  /*344d0*/  HMMA.1688.F32.TF32 R4, R16, R132, R184 ;  /* 0x000000841004723c */ /* 0x000ff600000810b8 */
[----:B------:R-:W-:Y:S04]  /*344e0*/  STL.64 [R1+0x10a0], R136 ;  /* 0x0010a08801007387 */ /* 0x000fe80000100a00 */
[----:B------:R-:W-:Y:S04]  /*344f0*/  STL.64 [R1+0x10a8], R138 ;  /* 0x0010a88a01007387 */ /* 0x000fe80000100a00 */
[----:B------:R1:W-:Y:S04]  /*34500*/  STL.64 [R1+0x1360], R4 ;  /* 0x0013600401007387 */ /* 0x0003e80000100a00 */
[----:B------:R-:W-:Y:S01]  /*34510*/  STL.64 [R1+0x1368], R6 ;  /* 0x0013680601007387 */ /* 0x000fe20000100a00 */
[----:B-1----:R-:W-:-:S02]  /*34520*/  IMAD.MOV.U32 R4, RZ, RZ, R111 ;  /* 0x000000ffff047224 */ /* 0x002fc400078e006f */
[----:B------:R-:W-:-:S03]  /*34530*/  IMAD.MOV.U32 R5, RZ, RZ, R110 ;  /* 0x000000ffff057224 */ /* 0x000fc600078e006e */
[----:B------:R-:W-:Y:S01]  /*34540*/  STL [R1+0x2198], R4 ;  /* 0x0021980401007387 */ /* 0x000fe20000100800 */
[-C--:B------:R-:W-:Y:S03]  /*34550*/  HMMA.1688.F32.TF32 R108, R172, R128.reuse, R188 ;  /* 0x00000080ac6c723c */ /* 0x080fe600000810bc */
[----:B------:R-:W-:Y:S04]  /*34560*/  STL [R1+0x2194], R8 ;  /* 0x0021940801007387 */ /* 0x000fe80000100800 */
[----:B------:R-:W-:Y:S04]  /*34570*/  STL [R1+0x2190], R9 ;  /* 0x0021900901007387 */ /* 0x000fe80000100800 */
[----:B------:R1:W-:Y:S02]  /*34580*/  STL [R1+0x218c], R5 ;  /* 0x00218c0501007387 */ /* 0x0003e40000100800 */
[-C--:B-1----:R-:W-:Y:S06]  /*34590*/  HMMA.1688.F32.TF32 R4, R204, R128.reuse, R192 ;  /* 0x00000080cc04723c */ /* 0x082fec00000810c0 */
[----:B------:R-:W-:Y:S04]  /*345a0*/  STL.64 [R1+0x6d0], R108 ;  /* 0x0006d06c01007387 */ /* 0x000fe80000100a00 */
[----:B------:R1:W-:Y:S01]  /*345b0*/  STL.64 [R1+0x6d8], R110 ;  /* 0x0006d86e01007387 */ /* 0x0003e20000100a00 */
[-C--:B------:R-:W-:Y:S08]  /*345c0*/  HMMA.1688.F32.TF32 R132, R44, R128.reuse, R156 ;  /* 0x000000802c84723c */ /* 0x080ff0000008109c */
[-C--:B-1----:R-:W-:Y:S01]  /*345d0*/  HMMA.1688.F32.TF32 R108, R28, R128.reuse, R152 ;  /* 0x000000801c6c723c */ /* 0x082fe20000081098 */
[----:B------:R-:W-:Y:S04]  /*345e0*/  STL.64 [R1+0x7a0], R4 ;  /* 0x0007a00401007387 */ /* 0x000fe80000100a00 */
[----:B------:R1:W-:Y:S03]  /*345f0*/  STL.64 [R1+0x7a8], R6 ;  /* 0x0007a80601007387 */ /* 0x0003e60000100a00 */
        /* <DEDUP_REMOVED lines=11> */
[----:B------:R-:W-:Y:S01]  /*346b0*/  STL.64 [R1+0x1058], R134 ;  /* 0x0010588601007387 */ /* 0x000fe20000100a00 */
[-C--:B------:R-:W-:Y:S03]  /*346c0*/  HMMA.1688.F32.TF32 R128, R172, R124.reuse, R196 ;  /* 0x0000007cac80723c */ /* 0x080fe600000810c4 */
[----:B------:R-:W-:Y:S04]  /*346d0*/  STL.64 [R1+0x1340], R108 ;  /* 0x0013406c01007387 */ /* 0x000fe80000100a00 */
[----:B------:R1:W-:Y:S04]  /*346e0*/  STL.64 [R1+0x1348], R110 ;  /* 0x0013486e01007387 */ /* 0x0003e80000100a00 */
[----:B------:R-:W-:Y:S04]  /*346f0*/  STL.64 [R1+0x1410], R4 ;  /* 0x0014100401007387 */ /* 0x000fe80000100a00 */
[----:B------:R2:W-:Y:S01]  /*34700*/  STL.64 [R1+0x1418], R6 ;  /* 0x0014180601007387 */ /* 0x0005e20000100a00 */
[-C--:B-1----:R-:W-:Y:S08]  /*34710*/  HMMA.1688.F32.TF32 R108, R204, R124.reuse, R200 ;  /* 0x0000007ccc6c723c */ /* 0x082ff000000810c8 */
[-C--:B--2---:R-:W-:Y:S01]  /*34720*/  HMMA.1688.F32.TF32 R4, R44, R124.reuse, R208 ;  /* 0x0000007c2c04723c */ /* 0x084fe200000810d0 */
[----:B------:R-:W-:Y:S04]  /*34730*/  STL.64 [R1+0x6c0], R128 ;  /* 0x0006c08001007387 */ /* 0x000fe80000100a00 */
[----:B------:R-:W-:Y:S06]  /*34740*/  STL.64 [R1+0x6c8], R130 ;  /* 0x0006c88201007387 */ /* 0x000fec0000100a00 */
[----:B------:R-:W-:Y:S04]  /*34750*/  STL.64 [R1+0x810], R108 ;  /* 0x0008106c01007387 */ /* 0x000fe80000100a00 */
[----:B------:R1:W-:Y:S04]  /*34760*/  STL.64 [R1+0x818], R110 ;  /* 0x0008186e01007387 */ /* 0x0003e80000100a00 */
[----:B------:R-:W-:Y:S04]  /*34770*/  STL.64 [R1+0xa10], R4 ;  /* 0x000a100401007387 */ /* 0x000fe80000100a00 */
[----:B------:R2:W-:Y:S01]  /*34780*/  STL.64 [R1+0xa18], R6 ;  /* 0x000a180601007387 */ /* 0x0005e20000100a00 */
[-C--:B-1----:R-:W-:Y:S08]  /*34790*/  HMMA.1688.F32.TF32 R108, R24, R124.reuse, R116 ;  /* 0x0000007c186c723c */ /* 0x082ff00000081074 */
[-C--:B--2---:R-:W-:Y:S01]  /*347a0*/  HMMA.1688.F32.TF32 R4, R20, R124.reuse, R112 ;  /* 0x0000007c1404723c */ /* 0x084fe20000081070 */
[----:B------:R-:W-:Y:S04]  /*347b0*/  STL.64 [R1+0xc70], R120 ;  /* 0x000c707801007387 */ /* 0x000fe80000100a00 */
[----:B------:R-:W-:Y:S04]  /*347c0*/  STL.64 [R1+0xc78], R122 ;  /* 0x000c787a01007387 */ /* 0x000fe80000100a00 */
[----:B------:R-:W2:Y:S04]  /*347d0*/  LDL.LU R200, [R1+0xb10] ;  /* 0x000b100001c87983 */ /* 0x000ea80000300800 */
[----:B------:R-:W-:Y:S04]  /*347e0*/  STL.64 [R1+0xe40], R108 ;  /* 0x000e406c01007387 */ /* 0x000fe80000100a00 */
[----:B------:R1:W-:Y:S04]  /*347f0*/  STL.64 [R1+0xe48], R110 ;  /* 0x000e486e01007387 */ /* 0x0003e80000100a00 */
[----:B------:R-:W-:Y:S04]  /*34800*/  STL.64 [R1+0x1000], R4 ;  /* 0x0010000401007387 */ /* 0x000fe80000100a00 */
[----:B------:R1:W-:Y:S04]  /*34810*/  STL.64 [R1+0x1008], R6 ;  /* 0x0010080601007387 */ /* 0x0003e80000100a00 */
        /* <DEDUP_REMOVED lines=23> */
[----:B------:R-:W1:Y:S04]  /*34990*/  LDL.LU R116, [R1+0xc00] ;  /* 0x000c000001747983 */ /* 0x000e680000300800 */
[----:B------:R-:W1:Y:S04]  /*349a0*/  LDL.LU R117, [R1+0xc04] ;  /* 0x000c040001757983 */ /* 0x000e680000300800 */
[----:B------:R-:W1:Y:S04]  /*349b0*/  LDL.LU R118, [R1+0xc08] ;  /* 0x000c080001767983 */ /* 0x000e680000300800 */
[----:B------:R-:W1:Y:S04]  /*349c0*/  LDL.LU R119, [R1+0xc0c] ;  /* 0x000c0c0001777983 */ /* 0x000e680000300800 */
        /* <DEDUP_REMOVED lines=32> */
[----:B------:R-:W1:Y:S02]  /*34bd0*/  LDSM.16.M88.4 R120, [R227+UR15+0x3000] ;  /* 0x0030000fe378783b */ /* 0x000e640008000200 */
[-C--:B-1----:R-:W-:Y:S02]  /*34be0*/  HMMA.1688.F32.TF32 R108, R16, R124.reuse, R116 ;  /* 0x0000007c106c723c */ /* 0x082fe40000081074 */
[----:B------:R-:W1:Y:S06]  /*34bf0*/  LDSM.16.M88.4 R116, [R227+UR15+0x3800] ;  /* 0x0038000fe374783b */ /* 0x000e6c0008000200 */
[----:B--2---:R-:W-:Y:S01]  /*34c00*/  HMMA.1688.F32.TF32 R4, R12, R124, R112 ;  /* 0x0000007c0c04723c */ /* 0x004fe20000081070 */
[----:B------:R-:W2:Y:S10]  /*34c10*/  LDSM.16.M88.4 R112, [R227+UR15+0x4000] ;  /* 0x0040000fe370783b */ /* 0x000eb40008000200 */
[----:B------:R-:W-:Y:S04]  /*34c20*/  STL.64 [R1+0x11f0], R108 ;  /* 0x0011f06c01007387 */ /* 0x000fe80000100a00 */
[----:B------:R-:W-:Y:S04]  /*34c30*/  STL.64 [R1+0x11f8], R110 ;  /* 0x0011f86e01007387 */ /* 0x000fe80000100a00 */
[----:B------:R-:W1:Y:S04]  /*34c40*/  LDSM.16.M88.4 R108, [R227+UR15+0x4800] ;  /* 0x0048000fe36c783b */ /* 0x000e680008000200 */
[----:B------:R-:W-:Y:S04]  /*34c50*/  STL [R1+0x245c], R122 ;  /* 0x00245c7a01007387 */ /* 0x000fe80000100800 */
[----:B------:R-:W-:Y:S04]  /*34c60*/  STL.64 [R1+0x13f0], R4 ;  /* 0x0013f00401007387 */ /* 0x000fe80000100a00 */
[----:B------:R2:W-:Y:S01]  /*34c70*/  STL.64 [R1+0x13f8], R6 ;  /* 0x0013f80601007387 */ /* 0x0005e20000100a00 */
[-C--:B---3--:R-:W-:Y:S08]  /*34c80*/  HMMA.1688.F32.TF32 R128, R204, R120.reuse, R184 ;  /* 0x00000078cc80723c */ /* 0x088ff000000810b8 */
[-C--:B--2---:R-:W-:Y:S08]  /*34c90*/  HMMA.1688.F32.TF32 R4, R44, R120.reuse, R188 ;  /* 0x000000782c04723c */ /* 0x084ff000000810bc */
[-C--:B----4-:R-:W-:Y:S01]  /*34ca0*/  HMMA.1688.F32.TF32 R124, R172, R120.reuse, R136 ;  /* 0x00000078ac7c723c */ /* 0x090fe20000081088 */
[----:B------:R-:W-:Y:S04]  /*34cb0*/  STL [R1+0x2458], R123 ;  /* 0x0024587b01007387 */ /* 0x000fe80000100800 */
[----:B-1----:R-:W-:Y:S04]  /*34cc0*/  STL [R1+0x2464], R118 ;  /* 0x0024647601007387 */ /* 0x002fe80000100800 */
[----:B------:R-:W-:Y:S04]  /*34cd0*/  STL [R1+0x2460], R119 ;  /* 0x0024607701007387 */ /* 0x000fe80000100800 */
        /* <DEDUP_REMOVED lines=16> */
[----:B------:R-:W-:Y:S01]  /*34de0*/  STL.64 [R1+0xd98], R130 ;  /* 0x000d988201007387 */ /* 0x000fe20000100a00 */
[-C--:B-1----:R-:W-:Y:S03]  /*34df0*/  HMMA.1688.F32.TF32 R124, R16, R120.reuse, R148 ;  /* 0x00000078107c723c */ /* 0x082fe60000081094 */
[----:B------:R-:W-:Y:S04]  /*34e00*/  STL.64 [R1+0xf80], R4 ;  /* 0x000f800401007387 */ /* 0x000fe80000100a00 */
[----:B------:R1:W-:Y:S01]  /*34e10*/  STL.64 [R1+0xf88], R6 ;  /* 0x000f880601007387 */ /* 0x0003e20000100a00 */
[----:B------:R-:W-:Y:S08]  /*34e20*/  HMMA.1688.F32.TF32 R120, R12, R120, R236 ;  /* 0x000000780c78723c */ /* 0x000ff000000810ec */
[----:B-1----:R-:W-:Y:S03]  /*34e30*/  HMMA.1688.F32.TF32 R4, R172, R116, R240 ;  /* 0x00000074ac04723c */ /* 0x002fe600000810f0 */
[----:B------:R-:W-:Y:S04]  /*34e40*/  STL.64 [R1+0x1120], R124 ;  /* 0x0011207c01007387 */ /* 0x000fe80000100a00 */
[----:B------:R-:W-:Y:S04]  /*34e50*/  STL.64 [R1+0x1128], R126 ;  /* 0x0011287e01007387 */ /* 0x000fe80000100a00 */
[----:B------:R-:W-:Y:S04]  /*34e60*/  STL.64 [R1+0x1390], R120 ;  /* 0x0013907801007387 */ /* 0x000fe80000100a00 */
[----:B------:R-:W-:Y:S04]  /*34e70*/  STL.64 [R1+0x1398], R122 ;  /* 0x0013987a01007387 */ /* 0x000fe80000100a00 */
[----:B------:R-:W-:Y:S01]  /*34e80*/  IMAD.MOV.U32 R110, RZ, RZ, R6 ;  /* 0x000000ffff6e7224 */ /* 0x000fe200078e0006 */
[----:B------:R1:W-:Y:S01]  /*34e90*/  STL.64 [R1+0x6a0], R4 ;  /* 0x0006a00401007387 */ /* 0x0003e20000100a00 */
[----:B------:R-:W-:-:S02]  /*34ea0*/  IMAD.MOV.U32 R111, RZ, RZ, R7 ;  /* 0x000000ffff6f7224 */ /* 0x000fc400078e0007 */
[-C--:B-1----:R-:W-:Y:S03]  /*34eb0*/  HMMA.1688.F32.TF32 R4, R204, R116.reuse, R248 ;  /* 0x00000074cc04723c */ /* 0x082fe600000810f8 */
[----:B------:R-:W-:Y:S04]  /*34ec0*/  STL [R1+0x247c], R111 ;  /* 0x00247c6f01007387 */ /* 0x000fe80000100800 */
[----:B------:R-:W-:Y:S01]  /*34ed0*/  STL [R1+0x2478], R110 ;  /* 0x0024786e01007387 */ /* 0x000fe20000100800 */
[-C--:B------:R-:W-:Y:S08]  /*34ee0*/  HMMA.1688.F32.TF32 R124, R44, R116.reuse, R196 ;  /* 0x000000742c7c723c */ /* 0x080ff000000810c4 */
[-C--:B------:R-:W-:Y:S03]  /*34ef0*/  HMMA.1688.F32.TF32 R120, R28, R116.reuse, R200 ;  /* 0x000000741c78723c */ /* 0x080fe600000810c8 */
[----:B------:R-:W-:Y:S04]  /*34f00*/  STL.64 [R1+0x7f0], R4 ;  /* 0x0007f00401007387 */ /* 0x000fe80000100a00 */
[----:B------:R1:W-:Y:S02]  /*34f10*/  STL.64 [R1+0x7f8], R6 ;  /* 0x0007f80601007387 */ /* 0x0003e40000100a00 */
[-C--:B-1----:R-:W-:Y:S02]  /*34f20*/  HMMA.1688.F32.TF32 R4, R24, R116.reuse, R208 ;  /* 0x000000741804723c */ /* 0x082fe400000810d0 */
[----:B------:R-:W-:Y:S04]  /*34f30*/  STL.64 [R1+0xa70], R124 ;  /* 0x000a707c01007387 */ /* 0x000fe80000100a00 */
[----:B------:R-:W-:Y:S04]  /*34f40*/  STL.64 [R1+0xa78], R126 ;  /* 0x000a787e01007387 */ /* 0x000fe80000100a00 */
[----:B------:R-:W2:Y:S04]  /*34f50*/  LDL.LU R200, [R1+0x8c0] ;  /* 0x0008c00001c87983 */ /* 0x000ea80000300800 */
[----:B------:R1:W-:Y:S04]  /*34f60*/  STL.64 [R1+0xb90], R120 ;  /* 0x000b907801007387 */ /* 0x0003e80000100a00 */
[----:B------:R3:W-:Y:S04]  /*34f70*/  STL.64 [R1+0xb98], R122 ;  /* 0x000b987a01007387 */ /* 0x0007e80000100a00 */
[----:B------:R4:W-:Y:S04]  /*34f80*/  STL.64 [R1+0xcf0], R4 ;  /* 0x000cf00401007387 */ /* 0x0009e80000100a00 */
        /* <DEDUP_REMOVED lines=16> */
[----:B-1----:R-:W2:Y:S04]  /*35090*/  LDL.LU R120, [R1+0x970] ;  /* 0x0009700001787983 */ /* 0x002ea80000300800 */
[----:B------:R-:W2:Y:S04]  /*350a0*/  LDL.LU R121, [R1+0x974] ;  /* 0x0009740001797983 */ /* 0x000ea80000300800 */
[----:B---3--:R-:W2:Y:S04]  /*350b0*/  LDL.LU R122, [R1+0x978] ;  /* 0x00097800017a7983 */ /* 0x008ea80000300800 */
[----:B------:R-:W2:Y:S04]  /*350c0*/  LDL.LU R123, [R1+0x97c] ;  /* 0x00097c00017b7983 */ /* 0x000ea80000300800 */
[----:B------:R-:W3:Y:S04]  /*350d0*/  LDL.LU R128, [R1+0x950] ;  /* 0x0009500001807983 */ /* 0x000ee80000300800 */
[----:B------:R-:W3:Y:S04]  /*350e0*/  LDL.LU R129, [R1+0x954] ;  /* 0x0009540001817983 */ /* 0x000ee80000300800 */
[----:B------:R-:W3:Y:S04]  /*350f0*/  LDL.LU R130, [R1+0x958] ;  /* 0x0009580001827983 */ /* 0x000ee80000300800 */
        /* <DEDUP_REMOVED lines=37> */
[----:B----4-:R-:W4:Y:S04]  /*35350*/  LDL.LU R4, [R1+0x930] ;  /* 0x0009300001047983 */ /* 0x010f280000300800 */
        /* <DEDUP_REMOVED lines=11> */
[-C--:B--2---:R-:W-:Y:S08]  /*35410*/  HMMA.1688.F32.TF32 R156, R16, R116.reuse, R156 ;  /* 0x00000074109c723c */ /* 0x084ff0000008109c */
[-C--:B---3--:R-:W-:Y:S08]  /*35420*/  HMMA.1688.F32.TF32 R192, R20, R116.reuse, R192 ;  /* 0x0000007414c0723c */ /* 0x088ff000000810c0 */
[----:B------:R-:W-:Y:S11]  /*35430*/  HMMA.1688.F32.TF32 R116, R12, R116, R152 ;  /* 0x000000740c74723c */ /* 0x000ff60000081098 */
[----:B------:R-:W-:Y:S04]  /*35440*/  STL.64 [R1+0xf10], R192 ;  /* 0x000f10c001007387 */ /* 0x000fe80000100a00 */
[----:B------:R1:W-:Y:S04]  /*35450*/  STL.64 [R1+0xf18], R194 ;  /* 0x000f18c201007387 */ /* 0x0003e80000100a00 */
[----:B-1----:R-:W2:Y:S04]  /*35460*/  LDL.LU.64 R194, [R1+0x2618] ;  /* 0x0026180001c27983 */ /* 0x002ea80000300a00 */
[----:B------:R-:W2:Y:S04]  /*35470*/  LDL.LU.64 R192, [R1+0x2610] ;  /* 0x0026100001c07983 */ /* 0x000ea80000300a00 */
[----:B------:R-:W-:Y:S04]  /*35480*/  STL.64 [R1+0x10b0], R156 ;  /* 0x0010b09c01007387 */ /* 0x000fe80000100a00 */
[----:B------:R1:W-:Y:S04]  /*35490*/  STL.64 [R1+0x10b8], R158 ;  /* 0x0010b89e01007387 */ /* 0x0003e80000100a00 */
[----:B-1----:R-:W3:Y:S04]  /*354a0*/  LDL.LU.64 R158, [R1+0x2608] ;  /* 0x00260800019e7983 */ /* 0x002ee80000300a00 */
[----:B------:R-:W3:Y:S04]  /*354b0*/  LDL.LU.64 R156, [R1+0x2600] ;  /* 0x00260000019c7983 */ /* 0x000ee80000300a00 */
[----:B------:R-:W2:Y:S04]  /*354c0*/  LDL.LU.64 R154, [R1+0x25f8] ;  /* 0x0025f800019a7983 */ /* 0x000ea80000300a00 */
[----:B------:R-:W2:Y:S04]  /*354d0*/  LDL.LU.64 R152, [R1+0x25f0] ;  /* 0x0025f00001987983 */ /* 0x000ea80000300a00 */
[----:B------:R1:W-:Y:S04]  /*354e0*/  STL.64 [R1+0x1370], R116 ;  /* 0x0013707401007387 */ /* 0x0003e80000100a00 */
[----:B------:R1:W-:Y:S04]  /*354f0*/  STL.64 [R1+0x1378], R118 ;  /* 0x0013787601007387 */ /* 0x0003e80000100a00 */
[----:B-1----:R-:W2:Y:S04]  /*35500*/  LDL.LU R116, [R1+0x9a0] ;  /* 0x0009a00001747983 */ /* 0x002ea80000300800 */
[----:B------:R-:W2:Y:S04]  /*35510*/  LDL.LU R117, [R1+0x9a4] ;  /* 0x0009a40001757983 */ /* 0x000ea80000300800 */
[----:B------:R-:W2:Y:S04]  /*35520*/  LDL.LU R118, [R1+0x9a8] ;  /* 0x0009a80001767983 */ /* 0x000ea80000300800 */
[----:B------:R-:W2:Y:S01]  /*35530*/  LDL.LU R119, [R1+0x9ac] ;  /* 0x0009ac0001777983 */ /* 0x000ea20000300800 */
[-C--:B------:R-:W-:Y:S08]  /*35540*/  HMMA.1688.F32.TF32 R148, R172, R112.reuse, R148 ;  /* 0x00000070ac94723c */ /* 0x080ff00000081094 */
[-C--:B------:R-:W-:Y:S08]  /*35550*/  HMMA.1688.F32.TF32 R236, R204, R112.reuse, R236 ;  /* 0x00000070ccec723c */ /* 0x080ff000000810ec */
[----:B------:R-:W-:Y:S03]  /*35560*/  HMMA.1688.F32.TF32 R240, R44, R112, R240 ;  /* 0x000000702cf0723c */ /* 0x000fe600000810f0 */
[----:B------:R-:W-:-:S05]  /*35570*/  IMAD.MOV.U32 R111, RZ, RZ, R150 ;  /* 0x000000ffff6f7224 */ /* 0x000fca00078e0096 */
[-C--:B------:R-:W-:Y:S01]  /*35580*/  HMMA.1688.F32.TF32 R248, R28, R112.reuse, R248 ;  /* 0x000000701cf8723c */ /* 0x080fe200000810f8 */
[----:B------:R-:W-:Y:S01]  /*35590*/  IMAD.MOV.U32 R110, RZ, RZ, R151 ;  /* 0x000000ffff6e7224 */ /* 0x000fe200078e0097 */
[----:B------:R1:W-:Y:S04]  /*355a0*/  STL.64 [R1+0x690], R148 ;  /* 0x0006909401007387 */ /* 0x0003e80000100a00 */
[----:B------:R-:W3:Y:S02]  /*355b0*/  LDL.LU.64 R150, [R1+0x25e8] ;  /* 0x0025e80001967983 */ /* 0x000ee40000300a00 */
[-C--:B------:R-:W-:Y:S02]  /*355c0*/  HMMA.1688.F32.TF32 R196, R24, R112.reuse, R196 ;  /* 0x0000007018c4723c */ /* 0x080fe400000810c4 */
[----:B-1----:R-:W3:Y:S04]  /*355d0*/  LDL.LU.64 R148, [R1+0x25e0] ;  /* 0x0025e00001947983 */ /* 0x002ee80000300a00 */
[----:B------:R-:W-:Y:S04]  /*355e0*/  STL [R1+0x2484], R111 ;  /* 0x0024846f01007387 */ /* 0x000fe80000100800 */
[----:B------:R-:W-:Y:S04]  /*355f0*/  STL [R1+0x2480], R110 ;  /* 0x0024806e01007387 */ /* 0x000fe80000100800 */
        /* <DEDUP_REMOVED lines=10> */
[----:B------:R-:W-:Y:S03]  /*356a0*/  HMMA.1688.F32.TF32 R120, R16, R112, R120 ;  /* 0x000000701078723c */ /* 0x000fe60000081078 */
[----:B-1----:R-:W3:Y:S04]  /*356b0*/  LDL.LU.64 R250, [R1+0x25b8] ;  /* 0x0025b80001fa7983 */ /* 0x002ee80000300a00 */
[----:B------:R-:W3:Y:S04]  /*356c0*/  LDL.LU.64 R248, [R1+0x25b0] ;  /* 0x0025b00001f87983 */ /* 0x000ee80000300a00 */
[----:B------:R-:W-:Y:S04]  /*356d0*/  STL.64 [R1+0xc60], R196 ;  /* 0x000c60c401007387 */ /* 0x000fe80000100a00 */
[----:B------:R1:W-:Y:S04]  /*356e0*/  STL.64 [R1+0xc68], R198 ;  /* 0x000c68c601007387 */ /* 0x0003e80000100a00 */
[----:B-1----:R-:W3:Y:S04]  /*356f0*/  LDL.LU.64 R198, [R1+0x25a8] ;  /* 0x0025a80001c67983 */ /* 0x002ee80000300a00 */
[----:B------:R-:W3:Y:S01]  /*35700*/  LDL.LU.64 R196, [R1+0x25a0] ;  /* 0x0025a00001c47983 */ /* 0x000ee20000300a00 */
[----:B----4-:R-:W-:Y:S08]  /*35710*/  HMMA.1688.F32.TF32 R4, R204, R108, R4 ;  /* 0x0000006ccc04723c */ /* 0x010ff00000081004 */
[----:B--2---:R-:W-:-:S15]  /*35720*/  HMMA.1688.F32.TF32 R116, R20, R112, R116 ;  /* 0x000000701474723c */ /* 0x004fde0000081074 */
[----:B------:R-:W-:-:S04]  /*35730*/  NOP ;  /* 0x0000000000007918 */ /* 0x000fc80000000000 */
[----:B------:R-:W-:Y:S04]  /*35740*/  STL.64 [R1+0xea0], R116 ;  /* 0x000ea07401007387 */ /* 0x000fe80000100a00 */
[----:B------:R1:W-:Y:S02]  /*35750*/  STL.64 [R1+0xea8], R118 ;  /* 0x000ea87601007387 */ /* 0x0003e40000100a00 */
[----:B-1----:R-:W-:Y:S08]  /*35760*/  HMMA.1688.F32.TF32 R116, R12, R112, R128 ;  /* 0x000000700c74723c */ /* 0x002ff00000081080 */
[----:B------:R-:W-:Y:S01]  /*35770*/  HMMA.1688.F32.TF32 R112, R172, R108, R124 ;  /* 0x0000006cac70723c */ /* 0x000fe2000008107c */
[----:B------:R-:W-:Y:S04]  /*35780*/  STL.64 [R1+0x1030], R120 ;  /* 0x0010307801007387 */ /* 0x000fe80000100a00 */
[----:B------:R-:W-:Y:S06]  /*35790*/  STL.64 [R1+0x1038], R122 ;  /* 0x0010387a01007387 */ /* 0x000fec0000100a00 */
[----:B------:R-:W-:-:S02]  /*357a0*/  IMAD.MOV.U32 R128, RZ, RZ, R119 ;  /* 0x000000ffff807224 */ /* 0x000fc400078e0077 */
[----:B------:R-:W-:Y:S01]  /*357b0*/  IMAD.MOV.U32 R129, RZ, RZ, R118 ;  /* 0x000000ffff817224 */ /* 0x000fe200078e0076 */
[----:B------:R1:W-:Y:S05]  /*357c0*/  STL.64 [R1+0x1350], R116 ;  /* 0x0013507401007387 */ /* 0x0003ea0000100a00 */
[----:B------:R-:W-:Y:S01]  /*357d0*/  IMAD.MOV.U32 R111, RZ, RZ, R112 ;  /* 0x000000ffff6f7224 */ /* 0x000fe200078e0070 */
[----:B------:R-:W-:Y:S01]  /*357e0*/  STL [R1+0x2058], R128 ;  /* 0x0020588001007387 */ /* 0x000fe20000100800 */
[----:B------:R-:W-:-:S03]  /*357f0*/  IMAD.MOV.U32 R110, RZ, RZ, R113 ;  /* 0x000000ffff6e7224 */ /* 0x000fc600078e0071 */
[----:B------:R-:W-:Y:S01]  /*35800*/  STL [R1+0x2054], R129 ;  /* 0x0020548101007387 */ /* 0x000fe20000100800 */
[-C--:B-1----:R-:W-:Y:S03]  /*35810*/  HMMA.1688.F32.TF32 R116, R44, R108.reuse, R132 ;  /* 0x0000006c2c74723c */ /* 0x082fe60000081084 */
[----:B------:R1:W-:Y:S04]  /*35820*/  STL.64 [R1+0x688], R114 ;  /* 0x0006887201007387 */ /* 0x0003e80000100a00 */
[----:B------:R-:W-:Y:S04]  /*35830*/  STL [R1+0x248c], R111 ;  /* 0x00248c6f01007387 */ /* 0x000fe80000100800 */
[----:B------:R-:W-:Y:S01]  /*35840*/  STL [R1+0x2488], R110 ;  /* 0x0024886e01007387 */ /* 0x000fe20000100800 */
[-C--:B-1----:R-:W-:Y:S03]  /*35850*/  HMMA.1688.F32.TF32 R112, R28, R108.reuse, R136 ;  /* 0x0000006c1c70723c */ /* 0x082fe60000081088 */
        /* <DEDUP_REMOVED lines=11> */
[----:B-1----:R-:W-:Y:S02]  /*35910*/  HMMA.1688.F32.TF32 R4, R12, R108, R208 ;  /* 0x0000006c0c04723c */ /* 0x002fe400000810d0 */
[----:B------:R-:W-:Y:S01]  /*35920*/  STL.64 [R1+0xe10], R116 ;  /* 0x000e107401007387 */ /* 0x000fe20000100a00 */
[----:B------:R-:W-:-:S03]  /*35930*/  IMAD.MOV.U32 R188, RZ, RZ, R93 ;  /* 0x000000ffffbc7224 */ /* 0x000fc600078e005d */
[----:B------:R-:W-:Y:S05]  /*35940*/  STL.64 [R1+0xe18], R118 ;  /* 0x000e187601007387 */ /* 0x000fea0000100a00 */
[----:B------:R-:W-:Y:S01]  /*35950*/  STL.64 [R1+0xff0], R112 ;  /* 0x000ff07001007387 */ /* 0x000fe20000100a00 */
[----:B------:R-:W-:-:S03]  /*35960*/  IMAD.MOV.U32 R189, RZ, RZ, R97 ;  /* 0x000000ffffbd7224 */ /* 0x000fc600078e0061 */
[----:B------:R-:W-:Y:S04]  /*35970*/  STL.64 [R1+0xff8], R114 ;  /* 0x000ff87201007387 */ /* 0x000fe80000100a00 */
[----:B------:R-:W2:Y:S04]  /*35980*/  LDL.LU R93, [R1+0x259c] ;  /* 0x00259c00015d7983 */ /* 0x000ea80000300800 */
[----:B------:R1:W-:Y:S04]  /*35990*/  STL.64 [R1+0x1280], R4 ;  /* 0x0012800401007387 */ /* 0x0003e80000100a00 */
[----:B------:R4:W-:Y:S04]  /*359a0*/  STL.64 [R1+0x1288], R6 ;  /* 0x0012880601007387 */ /* 0x0009e80000100a00 */
[----:B------:R-:W3:Y:S01]  /*359b0*/  LDL.LU R97, [R1+0x2598] ;  /* 0x0025980001617983 */ /* 0x000ee20000300800 */
[----:B------:R-:W-:-:S02]  /*359c0*/  IMAD.MOV.U32 R190, RZ, RZ, R92 ;  /* 0x000000ffffbe7224 */ /* 0x000fc400078e005c */
[----:B------:R-:W-:Y:S01]  /*359d0*/  IMAD.MOV.U32 R191, RZ, RZ, R96 ;  /* 0x000000ffffbf7224 */ /* 0x000fe200078e0060 */
[----:B------:R-:W3:Y:S04]  /*359e0*/  LDL.LU R92, [R1+0x2594] ;  /* 0x00259400015c7983 */ /* 0x000ee80000300800 */
[----:B------:R-:W3:Y:S04]  /*359f0*/  LDL.LU R96, [R1+0x2590] ;  /* 0x0025900001607983 */ /* 0x000ee80000300800 */
[----:B-1----:R-:W3:Y:S04]  /*35a00*/  LDL.LU R4, [R1+0x340] ;  /* 0x0003400001047983 */ /* 0x002ee80000300800 */
        /* <DEDUP_REMOVED lines=38> */
[----:B------:R-:W3:Y:S01]  /*35c70*/  LDL.LU R93, [R1+0x2588] ;  /* 0x00258800015d7983 */ /* 0x000ee20000300800 */
[----:B------:R-:W-:Y:S02]  /*35c80*/  IMAD.MOV.U32 R132, RZ, RZ, R105 ;  /* 0x000000ffff847224 */ /* 0x000fe400078e0069 */
[----:B------:R-:W-:Y:S01]  /*35c90*/  IMAD.MOV.U32 R133, RZ, RZ, R104 ;  /* 0x000000ffff857224 */ /* 0x000fe200078e0068 */
[----:B------:R-:W3:Y:S04]  /*35ca0*/  LDL.LU R186, [R1+0x1d8] ;  /* 0x0001d80001ba7983 */ /* 0x000ee80000300800 */
[----:B------:R-:W1:Y:S01]  /*35cb0*/  LDSM.16.M88.4 R104, [R227+UR15+0x5000] ;  /* 0x0050000fe368783b */ /* 0x000e620008000200 */
[----:B------:R-:W-:-:S02]  /*35cc0*/  IMAD.MOV.U32 R134, RZ, RZ, R101 ;  /* 0x000000ffff867224 */ /* 0x000fc400078e0065 */
[----:B------:R-:W-:Y:S01]  /*35cd0*/  IMAD.MOV.U32 R135, RZ, RZ, R100 ;  /* 0x000000ffff877224 */ /* 0x000fe200078e0064 */
[----:B------:R-:W3:Y:S01]  /*35ce0*/  LDL.LU R187, [R1+0x1dc] ;  /* 0x0001dc0001bb7983 */ /* 0x000ee20000300800 */
[----:B------:R-:W-:-:S03]  /*35cf0*/  IMAD.MOV.U32 R137, RZ, RZ, R96 ;  /* 0x000000ffff897224 */ /* 0x000fc600078e0060 */
[----:B------:R-:W1:Y:S01]  /*35d00*/  LDSM.16.M88.4 R100, [R227+UR15+0x5800] ;  /* 0x0058000fe364783b */ /* 0x000e620008000200 */
[----:B------:R-:W-:-:S03]  /*35d10*/  IMAD.MOV.U32 R139, RZ, RZ, R92 ;  /* 0x000000ffff8b7224 */ /* 0x000fc600078e005c */
[----:B-1----:R-:W-:Y:S04]  /*35d20*/  STL [R1+0x2494], R106 ;  /* 0x0024946a01007387 */ /* 0x002fe80000100800 */
[----:B------:R-:W-:Y:S04]  /*35d30*/  STL [R1+0x2490], R107 ;  /* 0x0024906b01007387 */ /* 0x000fe80000100800 */
[----:B------:R-:W-:Y:S04]  /*35d40*/  STL [R1+0x249c], R102 ;  /* 0x00249c6601007387 */ /* 0x000fe80000100800 */
[----:B------:R-:W-:Y:S01]  /*35d50*/  STL [R1+0x2498], R103 ;  /* 0x0024986701007387 */ /* 0x000fe20000100800 */
[-C--:B----4-:R-:W-:Y:S08]  /*35d60*/  HMMA.1688.F32.TF32 R208, R204, R104.reuse, R208 ;  /* 0x00000068ccd0723c */ /* 0x090ff000000810d0 */
[----:B------:R-:W-:Y:S01]  /*35d70*/  HMMA.1688.F32.TF32 R200, R172, R104, R200 ;  /* 0x00000068acc8723c */ /* 0x000fe200000810c8 */
[----:B--2---:R-:W-:-:S02]  /*35d80*/  IMAD.MOV.U32 R136, RZ, RZ, R97 ;  /* 0x000000ffff887224 */ /* 0x004fc400078e0061 */
[----:B------:R-:W1:Y:S01]  /*35d90*/  LDSM.16.M88.4 R96, [R227+UR15+0x6000] ;  /* 0x0060000fe360783b */ /* 0x000e620008000200 */
[----:B---3--:R-:W-:-:S03]  /*35da0*/  IMAD.MOV.U32 R138, RZ, RZ, R93 ;  /* 0x000000ffff8a7224 */ /* 0x008fc600078e005d */
[----:B------:R-:W2:Y:S04]  /*35db0*/  LDSM.16.M88.4 R92, [R227+UR15+0x6800] ;  /* 0x0068000fe35c783b */ /* 0x000ea80008000200 */
[----:B-1----:R-:W-:Y:S04]  /*35dc0*/  STL [R1+0x24a4], R98 ;  /* 0x0024a46201007387 */ /* 0x002fe80000100800 */
[----:B------:R-:W-:Y:S04]  /*35dd0*/  STL [R1+0x24a0], R99 ;  /* 0x0024a06301007387 */ /* 0x000fe80000100800 */
[----:B--2---:R-:W-:Y:S04]  /*35de0*/  STL [R1+0x24ac], R94 ;  /* 0x0024ac5e01007387 */ /* 0x004fe80000100800 */
[----:B------:R-:W-:Y:S04]  /*35df0*/  STL [R1+0x24a8], R95 ;  /* 0x0024a85f01007387 */ /* 0x000fe80000100800 */
[----:B------:R-:W-:Y:S04]  /*35e00*/  STL.64 [R1+0x670], R200 ;  /* 0x000670c801007387 */ /* 0x000fe80000100a00 */
[----:B------:R1:W-:Y:S04]  /*35e10*/  STL.64 [R1+0x678], R202 ;  /* 0x000678ca01007387 */ /* 0x0003e80000100a00 */
[----:B-1----:R-:W2:Y:S04]  /*35e20*/  LDL.LU.64 R202, [R1+0x2580] ;  /* 0x0025800001ca7983 */ /* 0x002ea80000300a00 */
[----:B------:R-:W2:Y:S04]  /*35e30*/  LDL.LU.64 R200, [R1+0x2578] ;  /* 0x0025780001c87983 */ /* 0x000ea80000300a00 */
[----:B------:R-:W-:Y:S04]  /*35e40*/  STL.64 [R1+0x7c0], R208 ;  /* 0x0007c0d001007387 */ /* 0x000fe80000100a00 */
[----:B------:R1:W-:Y:S04]  /*35e50*/  STL.64 [R1+0x7c8], R210 ;  /* 0x0007c8d201007387 */ /* 0x0003e80000100a00 */
[----:B-1----:R-:W3:Y:S04]  /*35e60*/  LDL.LU.64 R210, [R1+0x2570] ;  /* 0x0025700001d27983 */ /* 0x002ee80000300a00 */
[----:B------:R-:W3:Y:S01]  /*35e70*/  LDL.LU.64 R208, [R1+0x2568] ;  /* 0x0025680001d07983 */ /* 0x000ee20000300a00 */
[----:B------:R-:W-:-:S15]  /*35e80*/  HMMA.1688.F32.TF32 R108, R44, R104, R108 ;  /* 0x000000682c6c723c */ /* 0x000fde000008106c */
[----:B------:R-:W-:-:S04]  /*35e90*/  NOP ;  /* 0x0000000000007918 */ /* 0x000fc80000000000 */
[----:B------:R-:W-:Y:S04]  /*35ea0*/  STL.64 [R1+0x930], R108 ;  /* 0x0009306c01007387 */ /* 0x000fe80000100a00 */
[----:B------:R1:W-:Y:S02]  /*35eb0*/  STL.64 [R1+0x938], R110 ;  /* 0x0009386e01007387 */ /* 0x0003e40000100a00 */
[-C--:B-1----:R-:W-:Y:S08]  /*35ec0*/  HMMA.1688.F32.TF32 R108, R28, R104.reuse, R128 ;  /* 0x000000681c6c723c */ /* 0x082ff00000081080 */
[-C--:B------:R-:W-:Y:S08]  /*35ed0*/  HMMA.1688.F32.TF32 R128, R24, R104.reuse, R112 ;  /* 0x000000681880723c */ /* 0x080ff00000081070 */
[----:B------:R-:W-:Y:S03]  /*35ee0*/  HMMA.1688.F32.TF32 R112, R20, R104, R116 ;  /* 0x000000681470723c */ /* 0x000fe60000081074 */
[----:B------:R-:W-:Y:S04]  /*35ef0*/  STL.64 [R1+0x9c0], R108 ;  /* 0x0009c06c01007387 */ /* 0x000fe80000100a00 */
[----:B------:R1:W-:Y:S01]  /*35f00*/  STL.64 [R1+0x9c8], R110 ;  /* 0x0009c86e01007387 */ /* 0x0003e20000100a00 */
[----:B------:R-:W-:Y:S08]  /*35f10*/  HMMA.1688.F32.TF32 R4, R172, R100, R4 ;  /* 0x00000064ac04723c */ /* 0x000ff00000081004 */
[-C--:B-1----:R-:W-:Y:S08]  /*35f20*/  HMMA.1688.F32.TF32 R108, R16, R104.reuse, R120 ;  /* 0x00000068106c723c */ /* 0x082ff00000081078 */
[----:B------:R-:W-:Y:S01]  /*35f30*/  HMMA.1688.F32.TF32 R104, R12, R104, R124 ;  /* 0x000000680c68723c */ /* 0x000fe2000008107c */
[----:B------:R-:W-:Y:S04]  /*35f40*/  STL.64 [R1+0xb80], R128 ;  /* 0x000b808001007387 */ /* 0x000fe80000100a00 */
[----:B------:R-:W-:Y:S04]  /*35f50*/  STL.64 [R1+0xb88], R130 ;  /* 0x000b888201007387 */ /* 0x000fe80000100a00 */
[----:B------:R-:W-:Y:S04]  /*35f60*/  STL.64 [R1+0xd60], R112 ;  /* 0x000d607001007387 */ /* 0x000fe80000100a00 */
[----:B------:R1:W-:Y:S01]  /*35f70*/  STL.64 [R1+0xd68], R114 ;  /* 0x000d687201007387 */ /* 0x0003e20000100a00 */
[----:B------:R-:W-:-:S03]  /*35f80*/  IMAD.MOV.U32 R118, RZ, RZ, R6 ;  /* 0x000000ffff767224 */ /* 0x000fc600078e0006 */
[----:B------:R-:W-:Y:S01]  /*35f90*/  STL.64 [R1+0xf70], R108 ;  /* 0x000f706c01007387 */ /* 0x000fe20000100a00 */
[----:B------:R-:W-:-:S03]  /*35fa0*/  IMAD.MOV.U32 R119, RZ, RZ, R7 ;  /* 0x000000ffff777224 */ /* 0x000fc600078e0007 */
[----:B------:R4:W-:Y:S01]  /*35fb0*/  STL.64 [R1+0xf78], R110 ;  /* 0x000f786e01007387 */ /* 0x0009e20000100a00 */
[----:B-1----:R-:W-:Y:S02]  /*35fc0*/  IMAD.MOV.U32 R114, RZ, RZ, R4 ;  /* 0x000000ffff727224 */ /* 0x002fe400078e0004 */
[----:B------:R-:W-:Y:S01]  /*35fd0*/  IMAD.MOV.U32 R115, RZ, RZ, R5 ;  /* 0x000000ffff737224 */ /* 0x000fe200078e0005 */
[----:B------:R-:W-:Y:S01]  /*35fe0*/  STL.64 [R1+0x1140], R104 ;  /* 0x0011406801007387 */ /* 0x000fe20000100a00 */
[-C--:B------:R-:W-:Y:S03]  /*35ff0*/  HMMA.1688.F32.TF32 R4, R44, R100.reuse, R136 ;  /* 0x000000642c04723c */ /* 0x080fe60000081088 */
[----:B------:R-:W-:Y:S05]  /*36000*/  STL.64 [R1+0x1148], R106 ;  /* 0x0011486a01007387 */ /* 0x000fea0000100a00 */
[-C--:B----4-:R-:W-:Y:S01]  /*36010*/  HMMA.1688.F32.TF32 R108, R204, R100.reuse, R132 ;  /* 0x00000064cc6c723c */ /* 0x090fe20000081084 */
[----:B------:R-:W-:Y:S04]  /*36020*/  STL [R1+0x24bc], R119 ;  /* 0x0024bc7701007387 */ /* 0x000fe80000100800 */
[----:B------:R-:W-:Y:S04]  /*36030*/  STL [R1+0x24b8], R118 ;  /* 0x0024b87601007387 */ /* 0x000fe80000100800 */
[----:B------:R-:W-:Y:S04]  /*36040*/  STL [R1+0x24b4], R115 ;  /* 0x0024b47301007387 */ /* 0x000fe80000100800 */
[----:B------:R-:W-:Y:S06]  /*36050*/  STL [R1+0x24b0], R114 ;  /* 0x0024b07201007387 */ /* 0x000fec0000100800 */
[----:B------:R-:W-:Y:S04]  /*36060*/  STL.64 [R1+0x780], R108 ;  /* 0x0007806c01007387 */ /* 0x000fe80000100a00 */
[----:B------:R1:W-:Y:S04]  /*36070*/  STL.64 [R1+0x788], R110 ;  /* 0x0007886e01007387 */ /* 0x0003e80000100a00 */
[----:B------:R-:W-:Y:S04]  /*36080*/  STL.64 [R1+0x8d0], R4 ;  /* 0x0008d00401007387 */ /* 0x000fe80000100a00 */
[----:B------:R4:W-:Y:S01]  /*36090*/  STL.64 [R1+0x8d8], R6 ;  /* 0x0008d80601007387 */ /* 0x0009e20000100a00 */
[-C--:B-1----:R-:W-:Y:S08]  /*360a0*/  HMMA.1688.F32.TF32 R108, R24, R100.reuse, R184 ;  /* 0x00000064186c723c */ /* 0x082ff000000810b8 */
[-C--:B----4-:R-:W-:Y:S08]  /*360b0*/  HMMA.1688.F32.TF32 R4, R20, R100.reuse, R148 ;  /* 0x000000641404723c */ /* 0x090ff00000081094 */
[-C--:B------:R-:W-:Y:S08]  /*360c0*/  HMMA.1688.F32.TF32 R76, R12, R100.reuse, R76 ;  /* 0x000000640c4c723c */ /* 0x080ff0000008104c */
[----:B---3--:R-:W-:-:S15]  /*360d0*/  HMMA.1688.F32.TF32 R104, R28, R100, R208 ;  /* 0x000000641c68723c */ /* 0x008fde00000810d0 */
[----:B------:R-:W-:-:S04]  /*360e0*/  NOP ;  /* 0x0000000000007918 */ /* 0x000fc80000000000 */
[----:B------:R-:W-:Y:S04]  /*360f0*/  STL.64 [R1+0x950], R104 ;  /* 0x0009506801007387 */ /* 0x000fe80000100a00 */
[----:B------:R1:W-:Y:S02]  /*36100*/  STL.64 [R1+0x958], R106 ;  /* 0x0009586a01007387 */ /* 0x0003e40000100a00 */
[----:B-1----:R-:W-:Y:S02]  /*36110*/  HMMA.1688.F32.TF32 R104, R16, R100, R188 ;  /* 0x000000641068723c */ /* 0x002fe400000810bc */
[----:B------:R-:W-:Y:S04]  /*36120*/  STL.64 [R1+0xb10], R108 ;  /* 0x000b106c01007387 */ /* 0x000fe80000100a00 */
[----:B------:R-:W-:Y:S04]  /*36130*/  STL.64 [R1+0xb18], R110 ;  /* 0x000b186e01007387 */ /* 0x000fe80000100a00 */
[----:B------:R1:W-:Y:S04]  /*36140*/  STL.64 [R1+0xcc0], R4 ;  /* 0x000cc00401007387 */ /* 0x0003e80000100a00 */
[----:B------:R3:W-:Y:S04]  /*36150*/  STL.64 [R1+0xcc8], R6 ;  /* 0x000cc80601007387 */ /* 0x0007e80000100a00 */
[----:B-1----:R-:W4:Y:S04]  /*36160*/  LDL.LU R4, [R1+0x320] ;  /* 0x0003200001047983 */ /* 0x002f280000300800 */
[----:B------:R-:W-:Y:S04]  /*36170*/  STL.64 [R1+0xf00], R104 ;  /* 0x000f006801007387 */ /* 0x000fe80000100a00 */
[----:B------:R-:W-:Y:S04]  /*36180*/  STL.64 [R1+0xf08], R106 ;  /* 0x000f086a01007387 */ /* 0x000fe80000100a00 */
[----:B------:R-:W-:Y:S04]  /*36190*/  STL.64 [R1+0x10d0], R76 ;  /* 0x0010d04c01007387 */ /* 0x000fe80000100a00 */
[----:B------:R1:W-:Y:S04]  /*361a0*/  STL.64 [R1+0x10d8], R78 ;  /* 0x0010d84e01007387 */ /* 0x0003e80000100a00 */
[----:B------:R-:W4:Y:S04]  /*361b0*/  LDL.LU R5, [R1+0x324] ;  /* 0x0003240001057983 */ /* 0x000f280000300800 */
[----:B---3--:R-:W4:Y:S04]  /*361c0*/  LDL.LU R6, [R1+0x328] ;  /* 0x0003280001067983 */ /* 0x008f280000300800 */
[----:B------:R-:W4:Y:S04]  /*361d0*/  LDL.LU R7, [R1+0x32c] ;  /* 0x00032c0001077983 */ /* 0x000f280000300800 */
        /* <DEDUP_REMOVED lines=26> */
[----:B------:R-:W-:-:S02]  /*36380*/  IMAD.MOV.U32 R134, RZ, RZ, R88 ;  /* 0x000000ffff867224 */ /* 0x000fc400078e0058 */
[----:B------:R-:W-:Y:S01]  /*36390*/  IMAD.MOV.U32 R135, RZ, RZ, R252 ;  /* 0x000000ffff877224 */ /* 0x000fe200078e00fc */
        /* <DEDUP_REMOVED lines=9> */
[-C--:B------:R-:W-:Y:S08]  /*36430*/  HMMA.1688.F32.TF32 R72, R12, R96.reuse, R72 ;  /* 0x000000600c48723c */ /* 0x080ff00000081048 */
[----:B-1----:R-:W-:-:S15]  /*36440*/  HMMA.1688.F32.TF32 R76, R172, R96, R108 ;  /* 0x00000060ac4c723c */ /* 0x002fde000008106c */
        /* <DEDUP_REMOVED lines=8> */
[----:B------:R2:W-:Y:S02]  /*364d0*/  STL [R1+0x24c0], R106 ;  /* 0x0024c06a01007387 */ /* 0x0005e40000100800 */
[-C--:B--2---:R-:W-:Y:S08]  /*364e0*/  HMMA.1688.F32.TF32 R104, R204, R96.reuse, R116 ;  /* 0x00000060cc68723c */ /* 0x084ff00000081074 */
[-C--:B------:R-:W-:Y:S08]  /*364f0*/  HMMA.1688.F32.TF32 R100, R44, R96.reuse, R128 ;  /* 0x000000602c64723c */ /* 0x080ff00000081080 */
[----:B------:R-:W-:Y:S03]  /*36500*/  HMMA.1688.F32.TF32 R76, R28, R96, R200 ;  /* 0x000000601c4c723c */ /* 0x000fe600000810c8 */
[----:B------:R-:W-:Y:S04]  /*36510*/  STL.64 [R1+0x620], R104 ;  /* 0x0006206801007387 */ /* 0x000fe80000100a00 */
[----:B------:R3:W-:Y:S04]  /*36520*/  STL.64 [R1+0x628], R106 ;  /* 0x0006286a01007387 */ /* 0x0007e80000100a00 */
[----:B------:R-:W-:Y:S01]  /*36530*/  STL.64 [R1+0x760], R100 ;  /* 0x0007606401007387 */ /* 0x000fe20000100a00 */
[----:B----4-:R-:W-:Y:S03]  /*36540*/  HMMA.1688.F32.TF32 R4, R172, R92, R4 ;  /* 0x0000005cac04723c */ /* 0x010fe60000081004 */
[----:B------:R1:W-:Y:S05]  /*36550*/  STL.64 [R1+0x768], R102 ;  /* 0x0007686601007387 */ /* 0x0003ea0000100a00 */
[-C--:B---3--:R-:W-:Y:S08]  /*36560*/  HMMA.1688.F32.TF32 R104, R24, R96.reuse, R120 ;  /* 0x000000601868723c */ /* 0x088ff00000081078 */
[----:B-1----:R-:W-:Y:S01]  /*36570*/  HMMA.1688.F32.TF32 R100, R20, R96, R152 ;  /* 0x000000601464723c */ /* 0x002fe20000081098 */
[----:B------:R-:W-:Y:S04]  /*36580*/  STL.64 [R1+0x910], R76 ;  /* 0x0009104c01007387 */ /* 0x000fe80000100a00 */
[----:B------:R1:W-:Y:S01]  /*36590*/  STL.64 [R1+0x918], R78 ;  /* 0x0009184e01007387 */ /* 0x0003e20000100a00 */
[----:B------:R-:W-:-:S05]  /*365a0*/  IMAD.MOV.U32 R98, RZ, RZ, R4 ;  /* 0x000000ffff627224 */ /* 0x000fca00078e0004 */
[----:B------:R-:W-:Y:S01]  /*365b0*/  STL.64 [R1+0x9f0], R104 ;  /* 0x0009f06801007387 */ /* 0x000fe20000100a00 */
[----:B-1----:R-:W-:Y:S03]  /*365c0*/  HMMA.1688.F32.TF32 R76, R16, R96, R124 ;  /* 0x00000060104c723c */ /* 0x002fe6000008107c */
[----:B------:R-:W-:Y:S01]  /*365d0*/  STL.64 [R1+0x9f8], R106 ;  /* 0x0009f86a01007387 */ /* 0x000fe20000100a00 */
[----:B------:R-:W-:-:S03]  /*365e0*/  IMAD.MOV.U32 R99, RZ, RZ, R5 ;  /* 0x000000ffff637224 */ /* 0x000fc600078e0005 */
[----:B------:R-:W-:Y:S04]  /*365f0*/  STL.64 [R1+0xc40], R100 ;  /* 0x000c406401007387 */ /* 0x000fe80000100a00 */
[----:B------:R1:W-:Y:S02]  /*36600*/  STL.64 [R1+0xc48], R102 ;  /* 0x000c486601007387 */ /* 0x0003e40000100a00 */
[----:B-1----:R-:W-:Y:S02]  /*36610*/  IMAD.MOV.U32 R102, RZ, RZ, R6 ;  /* 0x000000ffff667224 */ /* 0x002fe400078e0006 */
[----:B------:R-:W-:Y:S02]  /*36620*/  IMAD.MOV.U32 R103, RZ, RZ, R7 ;  /* 0x000000ffff677224 */ /* 0x000fe400078e0007 */
[-C--:B------:R-:W-:Y:S02]  /*36630*/  HMMA.1688.F32.TF32 R4, R204, R92.reuse, R132 ;  /* 0x0000005ccc04723c */ /* 0x080fe40000081084 */
[----:B------:R-:W-:Y:S04]  /*36640*/  STL.64 [R1+0xe90], R76 ;  /* 0x000e904c01007387 */ /* 0x000fe80000100a00 */
[----:B------:R1:W-:Y:S04]  /*36650*/  STL.64 [R1+0xe98], R78 ;  /* 0x000e984e01007387 */ /* 0x0003e80000100a00 */
[----:B------:R-:W-:Y:S04]  /*36660*/  STL.64 [R1+0x1060], R72 ;  /* 0x0010604801007387 */ /* 0x000fe80000100a00 */
[----:B------:R2:W-:Y:S04]  /*36670*/  STL.64 [R1+0x1068], R74 ;  /* 0x0010684a01007387 */ /* 0x0005e80000100a00 */
[----:B------:R-:W-:Y:S01]  /*36680*/  STL [R1+0x24dc], R103 ;  /* 0x0024dc6701007387 */ /* 0x000fe20000100800 */
[-C--:B-1----:R-:W-:Y:S03]  /*36690*/  HMMA.1688.F32.TF32 R76, R44, R92.reuse, R136 ;  /* 0x0000005c2c4c723c */ /* 0x082fe60000081088 */
[----:B------:R-:W-:Y:S04]  /*366a0*/  STL [R1+0x24d8], R102 ;  /* 0x0024d86601007387 */ /* 0x000fe80000100800 */
[----:B------:R-:W-:Y:S01]  /*366b0*/  STL [R1+0x24d4], R99 ;  /* 0x0024d46301007387 */ /* 0x000fe20000100800 */
[-C--:B--2---:R-:W-:Y:S03]  /*366c0*/  HMMA.1688.F32.TF32 R72, R28, R92.reuse, R196 ;  /* 0x0000005c1c48723c */ /* 0x084fe600000810c4 */
[----:B------:R-:W-:Y:S04]  /*366d0*/  STL [R1+0x24d0], R98 ;  /* 0x0024d06201007387 */ /* 0x000fe80000100800 */
[----:B------:R-:W-:Y:S04]  /*366e0*/  STL.64 [R1+0x5d0], R4 ;  /* 0x0005d00401007387 */ /* 0x000fe80000100a00 */
[----:B------:R1:W-:Y:S02]  /*366f0*/  STL.64 [R1+0x5d8], R6 ;  /* 0x0005d80601007387 */ /* 0x0003e40000100a00 */
[-C--:B-1----:R-:W-:Y:S01]  /*36700*/  HMMA.1688.F32.TF32 R4, R24, R92.reuse, R184 ;  /* 0x0000005c1804723c */ /* 0x082fe200000810b8 */
[----:B------:R-:W-:Y:S01]  /*36710*/  IMAD.MOV.U32 R191, RZ, RZ, R252 ;  /* 0x000000ffffbf7224 */ /* 0x000fe200078e00fc */
        /* <DEDUP_REMOVED lines=9> */
[----:B------:R-:W-:Y:S04]  /*367b0*/  STL.64 [R1+0xba0], R76 ;  /* 0x000ba04c01007387 */ /* 0x000fe80000100a00 */
[----:B------:R-:W-:Y:S01]  /*367c0*/  STL.64 [R1+0xba8], R78 ;  /* 0x000ba84e01007387 */ /* 0x000fe20000100a00 */
[----:B------:R-:W-:-:S02]  /*367d0*/  IMAD.MOV.U32 R125, RZ, RZ, R88 ;  /* 0x000000ffff7d7224 */ /* 0x000fc400078e0058 */
[----:B------:R-:W-:Y:S01]  /*367e0*/  IMAD.MOV.U32 R128, RZ, RZ, R89 ;  /* 0x000000ffff807224 */ /* 0x000fe200078e0059 */
[----:B------:R-:W-:Y:S09]  /*367f0*/  LDSM.16.M88.4 R76, [R227+UR15+0x8800] ;  /* 0x0088000fe34c783b */ /* 0x000ff20008000200 */
[----:B------:R-:W-:Y:S04]  /*36800*/  STL.64 [R1+0xfc0], R4 ;  /* 0x000fc00401007387 */ /* 0x000fe80000100a00 */
[----:B------:R-:W-:Y:S04]  /*36810*/  STL.64 [R1+0xde0], R72 ;  /* 0x000de04801007387 */ /* 0x000fe80000100a00 */
[----:B------:R-:W-:Y:S04]  /*36820*/  STL.64 [R1+0xde8], R74 ;  /* 0x000de84a01007387 */ /* 0x000fe80000100a00 */
[----:B------:R-:W-:Y:S04]  /*36830*/  STL [R1+0xfc8], R6 ;  /* 0x000fc80601007387 */ /* 0x000fe80000100800 */
[----:B------:R-:W2:Y:S04]  /*36840*/  LDL.LU R188, [R1+0x3e0] ;  /* 0x0003e00001bc7983 */ /* 0x000ea80000300800 */
[----:B------:R-:W2:Y:S04]  /*36850*/  LDL.LU R189, [R1+0x3e4] ;  /* 0x0003e40001bd7983 */ /* 0x000ea80000300800 */
[----:B------:R-:W2:Y:S04]  /*36860*/  LDL.LU R190, [R1+0x3e8] ;  /* 0x0003e80001be7983 */ /* 0x000ea80000300800 */
[----:B------:R-:W2:Y:S04]  /*36870*/  LDL.LU R191, [R1+0x3ec] ;  /* 0x0003ec0001bf7983 */ /* 0x000ea80000300800 */
[----:B------:R-:W3:Y:S04]  /*36880*/  LDL.LU R124, [R1+0x170] ;  /* 0x00017000017c7983 */ /* 0x000ee80000300800 */
[----:B------:R-:W4:Y:S04]  /*36890*/  LDL.LU R88, [R1+0x255c] ;  /* 0x00255c0001587983 */ /* 0x000f280000300800 */
[----:B------:R-:W3:Y:S04]  /*368a0*/  LDL.LU R126, [R1+0x178] ;  /* 0x00017800017e7983 */ /* 0x000ee80000300800 */
[----:B------:R-:W3:Y:S04]  /*368b0*/  LDL.LU R127, [R1+0x17c] ;  /* 0x00017c00017f7983 */ /* 0x000ee80000300800 */
[----:B------:R-:W2:Y:S04]  /*368c0*/  LDL.LU R120, [R1+0x210] ;  /* 0x0002100001787983 */ /* 0x000ea80000300800 */
[----:B------:R-:W2:Y:S04]  /*368d0*/  LDL.LU R121, [R1+0x214] ;  /* 0x0002140001797983 */ /* 0x000ea80000300800 */
[----:B------:R-:W2:Y:S01]  /*368e0*/  LDL.LU R122, [R1+0x218] ;  /* 0x00021800017a7983 */ /* 0x000ea20000300800 */
[----:B------:R-:W-:-:S02]  /*368f0*/  IMAD.MOV.U32 R129, RZ, RZ, R85 ;  /* 0x000000ffff817224 */ /* 0x000fc400078e0055 */
[----:B------:R-:W-:Y:S02]  /*36900*/  IMAD.MOV.U32 R130, RZ, RZ, R81 ;  /* 0x000000ffff827224 */ /* 0x000fe400078e0051 */
[----:B----4-:R-:W-:Y:S02]  /*36910*/  IMAD.MOV.U32 R123, RZ, RZ, R88 ;  /* 0x000000ffff7b7224 */ /* 0x010fe400078e0058 */
[----:B------:R-:W4:Y:S04]  /*36920*/  LDL.LU R88, [R1+0x2558] ;  /* 0x0025580001587983 */ /* 0x000f280000300800 */
[----:B------:R-:W2:Y:S04]  /*36930*/  LDL.LU R89, [R1+0x2554] ;  /* 0x0025540001597983 */ /* 0x000ea80000300800 */
[----:B------:R-:W3:Y:S04]  /*36940*/  LDL.LU R85, [R1+0x2550] ;  /* 0x0025500001557983 */ /* 0x000ee80000300800 */
[----:B------:R-:W3:Y:S01]  /*36950*/  LDL.LU R81, [R1+0x254c] ;  /* 0x00254c0001517983 */ /* 0x000ee20000300800 */
[----:B------:R-:W-:-:S02]  /*36960*/  IMAD.MOV.U32 R209, RZ, RZ, R84 ;  /* 0x000000ffffd17224 */ /* 0x000fc400078e0054 */
[----:B------:R-:W-:Y:S02]  /*36970*/  IMAD.MOV.U32 R211, RZ, RZ, R80 ;  /* 0x000000ffffd37224 */ /* 0x000fe400078e0050 */
[----:B------:R-:W-:Y:S02]  /*36980*/  IMAD.MOV.U32 R131, RZ, RZ, R2 ;  /* 0x000000ffff837224 */ /* 0x000fe400078e0002 */
[----:B------:R-:W-:Y:S01]  /*36990*/  IMAD.MOV.U32 R252, RZ, RZ, R7 ;  /* 0x000000fffffc7224 */ /* 0x000fe200078e0007 */
[----:B------:R-:W3:Y:S04]  /*369a0*/  LDL.LU R2, [R1+0x2548] ;  /* 0x0025480001027983 */ /* 0x000ee80000300800 */
[----:B------:R-:W3:Y:S04]  /*369b0*/  LDL.LU R116, [R1+0x2a0] ;  /* 0x0002a00001747983 */ /* 0x000ee80000300800 */
[----:B------:R-:W3:Y:S04]  /*369c0*/  LDL.LU R117, [R1+0x2a4] ;  /* 0x0002a40001757983 */ /* 0x000ee80000300800 */
[----:B------:R-:W-:Y:S01]  /*369d0*/  STL [R1+0x203c], R252 ;  /* 0x00203cfc01007387 */ /* 0x000fe20000100800 */
[----:B----4-:R-:W-:-:S02]  /*369e0*/  IMAD.MOV.U32 R119, RZ, RZ, R88 ;  /* 0x000000ffff777224 */ /* 0x010fc400078e0058 */
[----:B--2---:R-:W-:Y:S02]  /*369f0*/  IMAD.MOV.U32 R118, RZ, RZ, R89 ;  /* 0x000000ffff767224 */ /* 0x004fe400078e0059 */
[----:B------:R-:W1:Y:S01]  /*36a00*/  LDSM.16.M88.4 R88, [R227+UR15+0x7000] ;  /* 0x0070000fe358783b */ /* 0x000e620008000200 */
[----:B---3--:R-:W-:-:S03]  /*36a10*/  IMAD.MOV.U32 R208, RZ, RZ, R85 ;  /* 0x000000ffffd07224 */ /* 0x008fc600078e0055 */
[----:B------:R-:W2:Y:S01]  /*36a20*/  LDSM.16.M88.4 R84, [R227+UR15+0x7800] ;  /* 0x0078000fe354783b */ /* 0x000ea20008000200 */
[----:B------:R-:W-:-:S03]  /*36a30*/  IMAD.MOV.U32 R210, RZ, RZ, R81 ;  /* 0x000000ffffd27224 */ /* 0x000fc600078e0051 */
[----:B------:R-:W3:Y:S01]  /*36a40*/  LDSM.16.M88.4 R80, [R227+UR15+0x8000] ;  /* 0x0080000fe350783b */ /* 0x000ee20008000200 */
[----:B-1----:R-:W-:Y:S03]  /*36a50*/  HMMA.1688.F32.TF32 R4, R172, R88, R188 ;  /* 0x00000058ac04723c */ /* 0x002fe600000810bc */
[----:B------:R-:W-:Y:S04]  /*36a60*/  STL [R1+0x24e4], R90 ;  /* 0x0024e45a01007387 */ /* 0x000fe80000100800 */
[----:B------:R-:W-:Y:S04]  /*36a70*/  STL [R1+0x24e0], R91 ;  /* 0x0024e05b01007387 */ /* 0x000fe80000100800 */
[----:B--2---:R-:W-:Y:S04]  /*36a80*/  STL [R1+0x24ec], R86 ;  /* 0x0024ec5601007387 */ /* 0x004fe80000100800 */
[----:B------:R-:W-:Y:S04]  /*36a90*/  STL [R1+0x24e8], R87 ;  /* 0x0024e85701007387 */ /* 0x000fe80000100800 */
[----:B---3--:R-:W-:Y:S04]  /*36aa0*/  STL [R1+0x24f4], R82 ;  /* 0x0024f45201007387 */ /* 0x008fe80000100800 */
[----:B------:R-:W-:Y:S04]  /*36ab0*/  STL [R1+0x24f0], R83 ;  /* 0x0024f05301007387 */ /* 0x000fe80000100800 */
[----:B------:R-:W-:Y:S04]  /*36ac0*/  STL [R1+0x24fc], R78 ;  /* 0x0024fc4e01007387 */ /* 0x000fe80000100800 */
[----:B------:R-:W-:Y:S01]  /*36ad0*/  STL [R1+0x24f8], R79 ;  /* 0x0024f84f01007387 */ /* 0x000fe20000100800 */
[----:B------:R-:W-:-:S03]  /*36ae0*/  IMAD.MOV.U32 R115, RZ, RZ, R4 ;  /* 0x000000ffff737224 */ /* 0x000fc600078e0004 */
[----:B------:R-:W2:Y:S01]  /*36af0*/  LDL.LU R184, [R1+0x200] ;  /* 0x0002000001b87983 */ /* 0x000ea20000300800 */
[----:B------:R-:W-:-:S03]  /*36b00*/  IMAD.MOV.U32 R114, RZ, RZ, R5 ;  /* 0x000000ffff727224 */ /* 0x000fc600078e0005 */
[----:B------:R-:W2:Y:S01]  /*36b10*/  LDL.LU R185, [R1+0x204] ;  /* 0x0002040001b97983 */ /* 0x000ea20000300800 */
[----:B------:R-:W-:-:S03]  /*36b20*/  IMAD.MOV.U32 R94, RZ, RZ, R6 ;  /* 0x000000ffff5e7224 */ /* 0x000fc600078e0006 */
[----:B------:R-:W2:Y:S01]  /*36b30*/  LDL.LU R186, [R1+0x208] ;  /* 0x0002080001ba7983 */ /* 0x000ea20000300800 */
[----:B------:R-:W-:-:S03]  /*36b40*/  IMAD.MOV.U32 R95, RZ, RZ, R7 ;  /* 0x000000ffff5f7224 */ /* 0x000fc600078e0007 */
        /* <DEDUP_REMOVED lines=17> */
[----:B------:R-:W-:Y:S01]  /*36c60*/  STL [R1+0x250c], R95 ;  /* 0x00250c5f01007387 */ /* 0x000fe20000100800 */
[-C--:B------:R-:W-:Y:S03]  /*36c70*/  HMMA.1688.F32.TF32 R72, R44, R88.reuse, R116 ;  /* 0x000000582c48723c */ /* 0x080fe60000081074 */
[----:B------:R1:W-:Y:S05]  /*36c80*/  STL [R1+0x2508], R94 ;  /* 0x0025085e01007387 */ /* 0x0003ea0000100800 */
[-C--:B------:R-:W-:Y:S08]  /*36c90*/  HMMA.1688.F32.TF32 R68, R28, R88.reuse, R128 ;  /* 0x000000581c44723c */ /* 0x080ff00000081080 */
[-C--:B-1----:R-:W-:Y:S01]  /*36ca0*/  HMMA.1688.F32.TF32 R92, R204, R88.reuse, R208 ;  /* 0x00000058cc5c723c */ /* 0x082fe200000810d0 */
[----:B------:R-:W-:Y:S04]  /*36cb0*/  STL [R1+0x2504], R114 ;  /* 0x0025047201007387 */ /* 0x000fe80000100800 */
[----:B------:R-:W-:Y:S03]  /*36cc0*/  STL [R1+0x2500], R115 ;  /* 0x0025007301007387 */ /* 0x000fe60000100800 */
[-C--:B------:R-:W-:Y:S11]  /*36cd0*/  HMMA.1688.F32.TF32 R64, R12, R88.reuse, R64 ;  /* 0x000000580c40723c */ /* 0x080ff60000081040 */
[----:B------:R-:W-:Y:S04]  /*36ce0*/  STL.64 [R1+0x580], R92 ;  /* 0x0005805c01007387 */ /* 0x000fe80000100a00 */
[----:B------:R1:W-:Y:S04]  /*36cf0*/  STL.64 [R1+0x588], R94 ;  /* 0x0005885e01007387 */ /* 0x0003e80000100a00 */
[----:B------:R-:W-:Y:S04]  /*36d00*/  STL.64 [R1+0x5b0], R72 ;  /* 0x0005b04801007387 */ /* 0x000fe80000100a00 */
[----:B------:R1:W-:Y:S02]  /*36d10*/  STL.64 [R1+0x5b8], R74 ;  /* 0x0005b84a01007387 */ /* 0x0003e40000100a00 */
[-C--:B-1----:R-:W-:Y:S02]  /*36d20*/  HMMA.1688.F32.TF32 R92, R24, R88.reuse, R120 ;  /* 0x00000058185c723c */ /* 0x082fe40000081078 */
[----:B------:R-:W-:Y:S04]  /*36d30*/  STL.64 [R1+0x5e0], R68 ;  /* 0x0005e04401007387 */ /* 0x000fe80000100a00 */
[----:B------:R1:W-:Y:S02]  /*36d40*/  STL.64 [R1+0x5e8], R70 ;  /* 0x0005e84601007387 */ /* 0x0003e40000100a00 */
[-C--:B------:R-:W-:Y:S08]  /*36d50*/  HMMA.1688.F32.TF32 R72, R20, R88.reuse, R192 ;  /* 0x000000581448723c */ /* 0x080ff000000810c0 */
[----:B-1----:R-:W-:Y:S03]  /*36d60*/  HMMA.1688.F32.TF32 R68, R16, R88, R124 ;  /* 0x000000581044723c */ /* 0x002fe6000008107c */
[----:B------:R-:W-:Y:S04]  /*36d70*/  STL.64 [R1+0x8e0], R92 ;  /* 0x0008e05c01007387 */ /* 0x000fe80000100a00 */
[----:B------:R-:W-:Y:S04]  /*36d80*/  STL.64 [R1+0x8e8], R94 ;  /* 0x0008e85e01007387 */ /* 0x000fe80000100a00 */
[----:B------:R-:W-:Y:S04]  /*36d90*/  STL.64 [R1+0xb00], R72 ;  /* 0x000b004801007387 */ /* 0x000fe80000100a00 */
[----:B------:R-:W-:Y:S01]  /*36da0*/  STL.64 [R1+0xb08], R74 ;  /* 0x000b084a01007387 */ /* 0x000fe20000100a00 */
[----:B------:R-:W-:-:S02]  /*36db0*/  IMAD.MOV.U32 R113, RZ, RZ, R64 ;  /* 0x000000ffff717224 */ /* 0x000fc400078e0040 */
[----:B------:R-:W-:Y:S02]  /*36dc0*/  IMAD.MOV.U32 R112, RZ, RZ, R65 ;  /* 0x000000ffff707224 */ /* 0x000fe400078e0041 */
[----:B------:R-:W-:Y:S01]  /*36dd0*/  IMAD.MOV.U32 R203, RZ, RZ, R2 ;  /* 0x000000ffffcb7224 */ /* 0x000fe200078e0002 */
[----:B------:R-:W-:Y:S01]  /*36de0*/  STL.64 [R1+0xd50], R68 ;  /* 0x000d504401007387 */ /* 0x000fe20000100a00 */
[----:B------:R-:W-:-:S03]  /*36df0*/  IMAD.MOV.U32 R109, RZ, RZ, R66 ;  /* 0x000000ffff6d7224 */ /* 0x000fc600078e0042 */
[----:B------:R4:W-:Y:S01]  /*36e00*/  STL.64 [R1+0xd58], R70 ;  /* 0x000d584601007387 */ /* 0x0009e20000100a00 */
[----:B------:R-:W-:Y:S02]  /*36e10*/  IMAD.MOV.U32 R108, RZ, RZ, R67 ;  /* 0x000000ffff6c7224 */ /* 0x000fe400078e0043 */
[-C--:B------:R-:W-:Y:S01]  /*36e20*/  HMMA.1688.F32.TF32 R64, R28, R84.reuse, R248 ;  /* 0x000000541c40723c */ /* 0x080fe200000810f8 */
[----:B------:R-:W1:Y:S04]  /*36e30*/  LDSM.16.M88.4 R72, [R227+UR15+0x9000] ;  /* 0x0090000fe348783b */ /* 0x000e680008000200 */
[----:B------:R-:W-:Y:S04]  /*36e40*/  STL [R1+0x204c], R108 ;  /* 0x00204c6c01007387 */ /* 0x000fe80000100800 */
[----:B------:R-:W-:Y:S04]  /*36e50*/  STL [R1+0x2048], R109 ;  /* 0x0020486d01007387 */ /* 0x000fe80000100800 */
[----:B------:R-:W-:Y:S04]  /*36e60*/  STL [R1+0x2044], R112 ;  /* 0x0020447001007387 */ /* 0x000fe80000100800 */
[----:B------:R-:W-:Y:S01]  /*36e70*/  STL [R1+0x2040], R113 ;  /* 0x0020407101007387 */ /* 0x000fe20000100800 */
[-C--:B---3--:R-:W-:Y:S08]  /*36e80*/  HMMA.1688.F32.TF32 R4, R172, R84.reuse, R4 ;  /* 0x00000054ac04723c */ /* 0x088ff00000081004 */
[----:B----4-:R-:W-:Y:S11]  /*36e90*/  HMMA.1688.F32.TF32 R68, R44, R84, R136 ;  /* 0x000000542c44723c */ /* 0x010ff60000081088 */
[----:B------:R-:W-:-:S02]  /*36ea0*/  IMAD.MOV.U32 R122, RZ, RZ, R4 ;  /* 0x000000ffff7a7224 */ /* 0x000fc400078e0004 */
[----:B------:R-:W-:Y:S02]  /*36eb0*/  IMAD.MOV.U32 R123, RZ, RZ, R5 ;  /* 0x000000ffff7b7224 */ /* 0x000fe400078e0005 */
[----:B------:R-:W-:Y:S02]  /*36ec0*/  IMAD.MOV.U32 R126, RZ, RZ, R6 ;  /* 0x000000ffff7e7224 */ /* 0x000fe400078e0006 */
[----:B------:R-:W-:Y:S02]  /*36ed0*/  IMAD.MOV.U32 R127, RZ, RZ, R7 ;  /* 0x000000ffff7f7224 */ /* 0x000fe400078e0007 */
[----:B--2---:R-:W-:Y:S01]  /*36ee0*/  HMMA.1688.F32.TF32 R4, R204, R84, R132 ;  /* 0x00000054cc04723c */ /* 0x004fe20000081084 */
[----:B------:R-:W-:Y:S04]  /*36ef0*/  STL [R1+0x2514], R123 ;  /* 0x0025147b01007387 */ /* 0x000fe80000100800 */
[----:B------:R-:W-:-:S14]  /*36f00*/  STL [R1+0x2510], R122 ;  /* 0x0025107a01007387 */ /* 0x000fdc0000100800 */
[----:B------:R-:W-:Y:S04]  /*36f10*/  STL.64 [R1+0x500], R4 ;  /* 0x0005000401007387 */ /* 0x000fe80000100a00 */
[----:B------:R2:W-:Y:S04]  /*36f20*/  STL.64 [R1+0x508], R6 ;  /* 0x0005080601007387 */ /* 0x0005e80000100a00 */
[----:B------:R-:W-:Y:S04]  /*36f30*/  STL.64 [R1+0x550], R68 ;  /* 0x0005504401007387 */ /* 0x000fe80000100a00 */
[----:B------:R3:W-:Y:S01]  /*36f40*/  STL.64 [R1+0x558], R70 ;  /* 0x0005584601007387 */ /* 0x0007e20000100a00 */
[-C--:B--2---:R-:W-:Y:S03]  /*36f50*/  HMMA.1688.F32.TF32 R4, R24, R84.reuse, R184 ;  /* 0x000000541804723c */ /* 0x084fe600000810b8 */
[----:B------:R-:W-:Y:S04]  /*36f60*/  STL.64 [R1+0x590], R64 ;  /* 0x0005904001007387 */ /* 0x000fe80000100a00 */
[----:B------:R2:W-:Y:S01]  /*36f70*/  STL.64 [R1+0x598], R66 ;  /* 0x0005984201007387 */ /* 0x0005e20000100a00 */
[-C--:B---3--:R-:W-:Y:S08]  /*36f80*/  HMMA.1688.F32.TF32 R68, R20, R84.reuse, R180 ;  /* 0x000000541444723c */ /* 0x088ff000000810b4 */
[----:B--2---:R-:W-:Y:S03]  /*36f90*/  HMMA.1688.F32.TF32 R64, R16, R84, R188 ;  /* 0x000000541040723c */ /* 0x004fe600000810bc */
[----:B------:R-:W-:Y:S04]  /*36fa0*/  STL.64 [R1+0x8b0], R4 ;  /* 0x0008b00401007387 */ /* 0x000fe80000100a00 */
[----:B------:R2:W-:Y:S04]  /*36fb0*/  STL.64 [R1+0x8b8], R6 ;  /* 0x0008b80601007387 */ /* 0x0005e80000100a00 */
        /* <DEDUP_REMOVED lines=19> */
[----:B------:R-:W2:Y:S04]  /*370f0*/  LDL.LU R2, [R1+0x2544] ;  /* 0x0025440001027983 */ /* 0x000ea80000300800 */
[----:B------:R-:W4:Y:S04]  /*37100*/  LDL.LU R148, [R1+0x2d0] ;  /* 0x0002d00001947983 */ /* 0x000f280000300800 */
[----:B------:R-:W4:Y:S04]  /*37110*/  LDL.LU R149, [R1+0x2d4] ;  /* 0x0002d40001957983 */ /* 0x000f280000300800 */
[----:B------:R-:W4:Y:S04]  /*37120*/  LDL.LU R150, [R1+0x2d8] ;  /* 0x0002d80001967983 */ /* 0x000f280000300800 */
[----:B------:R-:W4:Y:S04]  /*37130*/  LDL.LU R151, [R1+0x2dc] ;  /* 0x0002dc0001977983 */ /* 0x000f280000300800 */
[----:B------:R-:W3:Y:S01]  /*37140*/  LDL.LU R128, [R1+0x150] ;  /* 0x0001500001807983 */ /* 0x000ee20000300800 */
[----:B--2---:R-:W-:-:S03]  /*37150*/  IMAD.MOV.U32 R129, RZ, RZ, R2 ;  /* 0x000000ffff817224 */ /* 0x004fc600078e0002 */
[----:B------:R-:W2:Y:S01]  /*37160*/  LDL.LU R2, [R1+0x2540] ;  /* 0x0025400001027983 */ /* 0x000ea20000300800 */
[----:B------:R-:W-:Y:S03]  /*37170*/  HMMA.1688.F32.TF32 R4, R12, R84, R60 ;  /* 0x000000540c04723c */ /* 0x000fe6000008103c */
[----:B------:R-:W3:Y:S04]  /*37180*/  LDL.LU R130, [R1+0x158] ;  /* 0x0001580001827983 */ /* 0x000ee80000300800 */
        /* <DEDUP_REMOVED lines=8> */
[----:B------:R-:W-:Y:S01]  /*37210*/  IMAD.MOV.U32 R132, RZ, RZ, R3 ;  /* 0x000000ffff847224 */ /* 0x000fe200078e0003 */
[-C--:B------:R-:W-:Y:S01]  /*37220*/  HMMA.1688.F32.TF32 R60, R172, R80.reuse, R116 ;  /* 0x00000050ac3c723c */ /* 0x080fe20000081074 */
[----:B--2---:R-:W-:Y:S02]  /*37230*/  IMAD.MOV.U32 R187, RZ, RZ, R2 ;  /* 0x000000ffffbb7224 */ /* 0x004fe400078e0002 */
        /* <DEDUP_REMOVED lines=11> */
[----:B---3--:R-:W-:Y:S01]  /*372f0*/  HMMA.1688.F32.TF32 R68, R204, R80, R200 ;  /* 0x00000050cc44723c */ /* 0x008fe200000810c8 */
[----:B------:R-:W-:-:S02]  /*37300*/  IMAD.MOV.U32 R107, RZ, RZ, R60 ;  /* 0x000000ffff6b7224 */ /* 0x000fc400078e003c */
[----:B------:R-:W-:Y:S02]  /*37310*/  IMAD.MOV.U32 R106, RZ, RZ, R61 ;  /* 0x000000ffff6a7224 */ /* 0x000fe400078e003d */
[----:B------:R-:W-:Y:S02]  /*37320*/  IMAD.MOV.U32 R119, RZ, RZ, R62 ;  /* 0x000000ffff777224 */ /* 0x000fe400078e003e */
[----:B------:R-:W-:Y:S01]  /*37330*/  IMAD.MOV.U32 R118, RZ, RZ, R63 ;  /* 0x000000ffff767224 */ /* 0x000fe200078e003f */
[-C--:B----4-:R-:W-:Y:S08]  /*37340*/  HMMA.1688.F32.TF32 R64, R44, R80.reuse, R148 ;  /* 0x000000502c40723c */ /* 0x090ff00000081094 */
[-C--:B------:R-:W-:Y:S01]  /*37350*/  HMMA.1688.F32.TF32 R60, R28, R80.reuse, R240 ;  /* 0x000000501c3c723c */ /* 0x080fe200000810f0 */
        /* <DEDUP_REMOVED lines=8> */
[-C--:B---3--:R-:W-:Y:S03]  /*373e0*/  HMMA.1688.F32.TF32 R68, R24, R80.reuse, R208 ;  /* 0x000000501844723c */ /* 0x088fe600000810d0 */
[----:B------:R-:W-:Y:S04]  /*373f0*/  STL.64 [R1+0x510], R60 ;  /* 0x0005103c01007387 */ /* 0x000fe80000100a00 */
[----:B------:R3:W-:Y:S01]  /*37400*/  STL.64 [R1+0x518], R62 ;  /* 0x0005183e01007387 */ /* 0x0007e20000100a00 */
[-C--:B----4-:R-:W-:Y:S03]  /*37410*/  HMMA.1688.F32.TF32 R64, R20, R80.reuse, R140 ;  /* 0x000000501440723c */ /* 0x090fe6000008108c */
[----:B------:R-:W-:Y:S05]  /*37420*/  LDSM.16.M88.4 R240, [R227+UR15+0xe000] ;  /* 0x00e0000fe3f0783b */ /* 0x000fea0008000200 */
[-C--:B---3--:R-:W-:Y:S08]  /*37430*/  HMMA.1688.F32.TF32 R60, R16, R80.reuse, R128 ;  /* 0x00000050103c723c */ /* 0x088ff00000081080 */
[----:B------:R-:W-:Y:S01]  /*37440*/  HMMA.1688.F32.TF32 R56, R12, R80, R56 ;  /* 0x000000500c38723c */ /* 0x000fe20000081038 */
[----:B------:R-:W-:Y:S04]  /*37450*/  STL.64 [R1+0x5a0], R68 ;  /* 0x0005a04401007387 */ /* 0x000fe80000100a00 */
[----:B------:R-:W-:Y:S04]  /*37460*/  STL.64 [R1+0x5a8], R70 ;  /* 0x0005a84601007387 */ /* 0x000fe80000100a00 */
[----:B------:R-:W-:Y:S04]  /*37470*/  STL.64 [R1+0x920], R64 ;  /* 0x0009204001007387 */ /* 0x000fe80000100a00 */
[----:B------:R-:W-:Y:S04]  /*37480*/  STL.64 [R1+0x928], R66 ;  /* 0x0009284201007387 */ /* 0x000fe80000100a00 */
[----:B------:R-:W-:Y:S02]  /*37490*/  STL.64 [R1+0xbe0], R60 ;  /* 0x000be03c01007387 */ /* 0x000fe40000100a00 */
[----:B------:R-:W-:-:S02]  /*374a0*/  IMAD.MOV.U32 R81, RZ, RZ, R56 ;  /* 0x000000ffff517224 */ /* 0x000fc400078e0038 */
[----:B------:R3:W-:Y:S01]  /*374b0*/  STL.64 [R1+0xbe8], R62 ;  /* 0x000be83e01007387 */ /* 0x0007e20000100a00 */
[----:B------:R-:W-:-:S03]  /*374c0*/  IMAD.MOV.U32 R80, RZ, RZ, R57 ;  /* 0x000000ffff507224 */ /* 0x000fc600078e0039 */
[----:B------:R-:W4:Y:S04]  /*374d0*/  LDSM.16.M88.4 R68, [R227+UR15+0x9800] ;  /* 0x0098000fe344783b */ /* 0x000f280008000200 */
[----:B------:R-:W1:Y:S01]  /*374e0*/  LDSM.16.M88.4 R64, [R227+UR15+0xa000] ;  /* 0x00a0000fe340783b */ /* 0x000e620008000200 */
[----:B--2---:R-:W-:Y:S01]  /*374f0*/  IMAD.MOV.U32 R139, RZ, RZ, R2 ;  /* 0x000000ffff8b7224 */ /* 0x004fe200078e0002 */
[----:B------:R-:W-:Y:S01]  /*37500*/  HMMA.1688.F32.TF32 R4, R172, R76, R4 ;  /* 0x0000004cac04723c */ /* 0x000fe20000081004 */
[----:B------:R-:W-:Y:S02]  /*37510*/  IMAD.MOV.U32 R138, RZ, RZ, R3 ;  /* 0x000000ffff8a7224 */ /* 0x000fe400078e0003 */
[----:B------:R-:W-:Y:S02]  /*37520*/  IMAD.MOV.U32 R3, RZ, RZ, R58 ;  /* 0x000000ffff037224 */ /* 0x000fe400078e003a */
[----:B------:R-:W-:-:S03]  /*37530*/  IMAD.MOV.U32 R2, RZ, RZ, R59 ;  /* 0x000000ffff027224 */ /* 0x000fc600078e003b */
[----:B------:R-:W-:Y:S01]  /*37540*/  HMMA.1688.F32.TF32 R56, R28, R76, R236 ;  /* 0x0000004c1c38723c */ /* 0x000fe200000810ec */
[----:B------:R-:W-:Y:S10]  /*37550*/  LDSM.16.M88.4 R236, [R227+UR15+0xe800] ;  /* 0x00e8000fe3ec783b */ /* 0x000ff40008000200 */
[----:B------:R-:W-:-:S02]  /*37560*/  IMAD.MOV.U32 R99, RZ, RZ, R4 ;  /* 0x000000ffff637224 */ /* 0x000fc400078e0004 */
[----:B------:R-:W-:Y:S02]  /*37570*/  IMAD.MOV.U32 R98, RZ, RZ, R5 ;  /* 0x000000ffff627224 */ /* 0x000fe400078e0005 */
[----:B------:R-:W-:Y:S02]  /*37580*/  IMAD.MOV.U32 R110, RZ, RZ, R6 ;  /* 0x000000ffff6e7224 */ /* 0x000fe400078e0006 */
[----:B------:R-:W-:Y:S02]  /*37590*/  IMAD.MOV.U32 R111, RZ, RZ, R7 ;  /* 0x000000ffff6f7224 */ /* 0x000fe400078e0007 */
[-C--:B------:R-:W-:Y:S08]  /*375a0*/  HMMA.1688.F32.TF32 R4, R204, R76.reuse, R132 ;  /* 0x0000004ccc04723c */ /* 0x080ff00000081084 */
[-C--:B---3--:R-:W-:Y:S01]  /*375b0*/  HMMA.1688.F32.TF32 R60, R44, R76.reuse, R136 ;  /* 0x0000004c2c3c723c */ /* 0x088fe20000081088 */
        /* <DEDUP_REMOVED lines=12> */
[-C--:B--2---:R-:W-:Y:S03]  /*37680*/  HMMA.1688.F32.TF32 R56, R16, R76.reuse, R188 ;  /* 0x0000004c1038723c */ /* 0x084fe600000810bc */
[----:B------:R-:W-:Y:S04]  /*37690*/  STL.64 [R1+0x540], R4 ;  /* 0x0005400401007387 */ /* 0x000fe80000100a00 */
[----:B------:R2:W-:Y:S04]  /*376a0*/  STL.64 [R1+0x548], R6 ;  /* 0x0005480601007387 */ /* 0x0005e80000100a00 */
[----:B------:R-:W-:Y:S04]  /*376b0*/  STL.64 [R1+0x8c0], R60 ;  /* 0x0008c03c01007387 */ /* 0x000fe80000100a00 */
[----:B------:R-:W-:Y:S01]  /*376c0*/  STL.64 [R1+0x8c8], R62 ;  /* 0x0008c83e01007387 */ /* 0x000fe20000100a00 */
[----:B--2---:R-:W-:Y:S03]  /*376d0*/  HMMA.1688.F32.TF32 R4, R12, R76, R168 ;  /* 0x0000004c0c04723c */ /* 0x004fe600000810a8 */
[----:B------:R-:W-:Y:S04]  /*376e0*/  STL.64 [R1+0xb70], R56 ;  /* 0x000b703801007387 */ /* 0x000fe80000100a00 */
[----:B------:R1:W-:Y:S04]  /*376f0*/  STL.64 [R1+0xb78], R58 ;  /* 0x000b783a01007387 */ /* 0x0003e80000100a00 */
        /* <DEDUP_REMOVED lines=33> */
[----:B------:R-:W-:Y:S01]  /*37910*/  IMAD.MOV.U32 R84, RZ, RZ, R5 ;  /* 0x000000ffff547224 */ /* 0x000fe200078e0005 */
[----:B------:R-:W4:Y:S01]  /*37920*/  LDL.LU R4, [R1+0x1a0] ;  /* 0x0001a00001047983 */ /* 0x000f220000300800 */
[----:B------:R-:W-:Y:S02]  /*37930*/  IMAD.MOV.U32 R77, RZ, RZ, R6 ;  /* 0x000000ffff4d7224 */ /* 0x000fe400078e0006 */
        /* <DEDUP_REMOVED lines=16> */
[----:B------:R-:W-:Y:S04]  /*37a40*/  STL [R1+0x2188], R76 ;  /* 0x0021884c01007387 */ /* 0x000fe80000100800 */
[----:B------:R3:W-:Y:S04]  /*37a50*/  STL [R1+0x2184], R77 ;  /* 0x0021844d01007387 */ /* 0x0007e80000100800 */
[----:B------:R-:W-:Y:S04]  /*37a60*/  STL [R1+0x2180], R84 ;  /* 0x0021805401007387 */ /* 0x000fe80000100800 */
[----:B------:R-:W-:Y:S04]  /*37a70*/  STL [R1+0x2078], R85 ;  /* 0x0020785501007387 */ /* 0x000fe80000100800 */
[----:B------:R-:W1:Y:S02]  /*37a80*/  LDSM.16.M88.4 R60, [R227+UR15+0xa800] ;  /* 0x00a8000fe33c783b */ /* 0x000e640008000200 */
[-C--:B-1----:R-:W-:Y:S08]  /*37a90*/  HMMA.1688.F32.TF32 R56, R172, R72.reuse, R156 ;  /* 0x00000048ac38723c */ /* 0x082ff0000008109c */
[----:B--2---:R-:W-:Y:S11]  /*37aa0*/  HMMA.1688.F32.TF32 R80, R204, R72, R196 ;  /* 0x00000048cc50723c */ /* 0x004ff600000810c4 */
[----:B------:R-:W-:-:S02]  /*37ab0*/  IMAD.MOV.U32 R90, RZ, RZ, R56 ;  /* 0x000000ffff5a7224 */ /* 0x000fc400078e0038 */
[----:B------:R-:W-:Y:S02]  /*37ac0*/  IMAD.MOV.U32 R91, RZ, RZ, R57 ;  /* 0x000000ffff5b7224 */ /* 0x000fe400078e0039 */
[----:B------:R-:W-:Y:S02]  /*37ad0*/  IMAD.MOV.U32 R103, RZ, RZ, R58 ;  /* 0x000000ffff677224 */ /* 0x000fe400078e003a */
[----:B------:R-:W-:Y:S02]  /*37ae0*/  IMAD.MOV.U32 R102, RZ, RZ, R59 ;  /* 0x000000ffff667224 */ /* 0x000fe400078e003b */
[-C--:B------:R-:W-:Y:S08]  /*37af0*/  HMMA.1688.F32.TF32 R56, R28, R72.reuse, R200 ;  /* 0x000000481c38723c */ /* 0x080ff000000810c8 */
[-C--:B---3--:R-:W-:Y:S01]  /*37b00*/  HMMA.1688.F32.TF32 R76, R44, R72.reuse, R152 ;  /* 0x000000482c4c723c */ /* 0x088fe20000081098 */
[----:B------:R-:W-:Y:S04]  /*37b10*/  STL.64 [R1+0x290], R80 ;  /* 0x0002905001007387 */ /* 0x000fe80000100a00 */
[----:B------:R1:W-:Y:S03]  /*37b20*/  STL.64 [R1+0x298], R82 ;  /* 0x0002985201007387 */ /* 0x0003e60000100a00 */
[-C--:B-1----:R-:W-:Y:S11]  /*37b30*/  HMMA.1688.F32.TF32 R80, R24, R72.reuse, R128 ;  /* 0x000000481850723c */ /* 0x082ff60000081080 */
[----:B------:R-:W-:Y:S04]  /*37b40*/  STL.64 [R1+0x340], R76 ;  /* 0x0003404c01007387 */ /* 0x000fe80000100a00 */
[----:B------:R1:W-:Y:S04]  /*37b50*/  STL.64 [R1+0x348], R78 ;  /* 0x0003484e01007387 */ /* 0x0003e80000100a00 */
[----:B------:R-:W-:Y:S04]  /*37b60*/  STL.64 [R1+0x3c0], R56 ;  /* 0x0003c03801007387 */ /* 0x000fe80000100a00 */
[----:B------:R4:W-:Y:S01]  /*37b70*/  STL.64 [R1+0x3c8], R58 ;  /* 0x0003c83a01007387 */ /* 0x0009e20000100a00 */
[-C--:B-1----:R-:W-:Y:S08]  /*37b80*/  HMMA.1688.F32.TF32 R76, R20, R72.reuse, R228 ;  /* 0x00000048144c723c */ /* 0x082ff000000810e4 */
[-C--:B----4-:R-:W-:Y:S01]  /*37b90*/  HMMA.1688.F32.TF32 R56, R16, R72.reuse, R4 ;  /* 0x000000481038723c */ /* 0x090fe20000081004 */
[----:B------:R-:W-:Y:S04]  /*37ba0*/  STL.64 [R1+0x470], R80 ;  /* 0x0004705001007387 */ /* 0x000fe80000100a00 */
[----:B------:R-:W-:Y:S03]  /*37bb0*/  LDSM.16.M88.4 R228, [R227+UR15+0xf800] ;  /* 0x00f8000fe3e4783b */ /* 0x000fe60008000200 */
[----:B------:R-:W-:Y:S01]  /*37bc0*/  HMMA.1688.F32.TF32 R4, R12, R72, R48 ;  /* 0x000000480c04723c */ /* 0x000fe20000081030 */
[----:B------:R-:W-:Y:S04]  /*37bd0*/  STL.64 [R1+0x478], R82 ;  /* 0x0004785201007387 */ /* 0x000fe80000100a00 */
[----:B------:R-:W-:Y:S04]  /*37be0*/  STL.64 [R1+0x570], R76 ;  /* 0x0005704c01007387 */ /* 0x000fe80000100a00 */
[----:B------:R1:W-:Y:S01]  /*37bf0*/  STL.64 [R1+0x578], R78 ;  /* 0x0005784e01007387 */ /* 0x0003e20000100a00 */
[-C--:B------:R-:W-:Y:S03]  /*37c00*/  HMMA.1688.F32.TF32 R48, R204, R68.reuse, R148 ;  /* 0x00000044cc30723c */ /* 0x080fe60000081094 */
[----:B------:R-:W-:Y:S04]  /*37c10*/  STL.64 [R1+0xa90], R56 ;  /* 0x000a903801007387 */ /* 0x000fe80000100a00 */
[----:B------:R2:W-:Y:S01]  /*37c20*/  STL.64 [R1+0xa98], R58 ;  /* 0x000a983a01007387 */ /* 0x0005e20000100a00 */
[----:B-1----:R-:W-:Y:S01]  /*37c30*/  HMMA.1688.F32.TF32 R76, R44, R68, R208 ;  /* 0x000000442c4c723c */ /* 0x002fe200000810d0 */
[----:B------:R-:W-:-:S07]  /*37c40*/  IMAD.MOV.U32 R88, RZ, RZ, R5 ;  /* 0x000000ffff587224 */ /* 0x000fce00078e0005 */
[-C--:B--2---:R-:W-:Y:S01]  /*37c50*/  HMMA.1688.F32.TF32 R56, R28, R68.reuse, R136 ;  /* 0x000000441c38723c */ /* 0x084fe20000081088 */
[----:B------:R-:W-:Y:S02]  /*37c60*/  IMAD.MOV.U32 R89, RZ, RZ, R4 ;  /* 0x000000ffff597224 */ /* 0x000fe400078e0004 */
[----:B------:R-:W-:Y:S02]  /*37c70*/  IMAD.MOV.U32 R72, RZ, RZ, R7 ;  /* 0x000000ffff487224 */ /* 0x000fe400078e0007 */
[----:B------:R-:W-:Y:S01]  /*37c80*/  IMAD.MOV.U32 R73, RZ, RZ, R6 ;  /* 0x000000ffff497224 */ /* 0x000fe200078e0006 */
        /* <DEDUP_REMOVED lines=16> */
[----:B------:R-:W-:Y:S04]  /*37d90*/  STL.64 [R1+0x498], R78 ;  /* 0x0004984e01007387 */ /* 0x000fe80000100a00 */
[----:B------:R-:W-:Y:S04]  /*37da0*/  STL.64 [R1+0x970], R56 ;  /* 0x0009703801007387 */ /* 0x000fe80000100a00 */
[----:B------:R2:W-:Y:S04]  /*37db0*/  STL.64 [R1+0x978], R58 ;  /* 0x0009783a01007387 */ /* 0x0005e80000100a00 */
        /* <DEDUP_REMOVED lines=44> */
[----:B-1----:R-:W-:-:S15]  /*38080*/  HMMA.1688.F32.TF32 R48, R12, R68, R52 ;  /* 0x000000440c30723c */ /* 0x002fde0000081034 */
[----:B------:R-:W-:-:S04]  /*38090*/  NOP ;  /* 0x0000000000007918 */ /* 0x000fc80000000000 */
[----:B------:R-:W-:Y:S02]  /*380a0*/  IMAD.MOV.U32 R109, RZ, RZ, R48 ;  /* 0x000000ffff6d7224 */ /* 0x000fe400078e0030 */
[----:B------:R-:W-:Y:S02]  /*380b0*/  IMAD.MOV.U32 R112, RZ, RZ, R49 ;  /* 0x000000ffff707224 */ /* 0x000fe400078e0031 */
[----:B------:R-:W-:Y:S02]  /*380c0*/  IMAD.MOV.U32 R113, RZ, RZ, R50 ;  /* 0x000000ffff717224 */ /* 0x000fe400078e0032 */
[----:B------:R-:W-:-:S03]  /*380d0*/  IMAD.MOV.U32 R252, RZ, RZ, R51 ;  /* 0x000000fffffc7224 */ /* 0x000fc600078e0033 */
[----:B------:R-:W-:Y:S04]  /*380e0*/  STL [R1+0x2290], R113 ;  /* 0x0022907101007387 */ /* 0x000fe80000100800 */
[----:B------:R-:W-:Y:S04]  /*380f0*/  STL [R1+0x228c], R112 ;  /* 0x00228c7001007387 */ /* 0x000fe80000100800 */
[----:B------:R-:W-:Y:S04]  /*38100*/  STL [R1+0x2288], R109 ;  /* 0x0022886d01007387 */ /* 0x000fe80000100800 */
[----:B------:R-:W-:Y:S01]  /*38110*/  STL [R1+0x21a4], R252 ;  /* 0x0021a4fc01007387 */ /* 0x000fe20000100800 */
[C---:B------:R-:W-:Y:S08]  /*38120*/  HMMA.1688.F32.TF32 R4, R172.reuse, R68, R132 ;  /* 0x00000044ac04723c */ /* 0x040ff00000081084 */
[----:B--2---:R-:W-:-:S15]  /*38130*/  HMMA.1688.F32.TF32 R48, R172, R64, R192 ;  /* 0x00000040ac30723c */ /* 0x004fde00000810c0 */
[----:B------:R-:W-:-:S04]  /*38140*/  NOP ;  /* 0x0000000000007918 */ /* 0x000fc80000000000 */
[----:B------:R-:W-:Y:S02]  /*38150*/  IMAD.MOV.U32 R82, RZ, RZ, R48 ;  /* 0x000000ffff527224 */ /* 0x000fe400078e0030 */
[----:B------:R-:W-:Y:S02]  /*38160*/  IMAD.MOV.U32 R83, RZ, RZ, R49 ;  /* 0x000000ffff537224 */ /* 0x000fe400078e0031 */
[----:B------:R-:W-:Y:S02]  /*38170*/  IMAD.MOV.U32 R86, RZ, RZ, R50 ;  /* 0x000000ffff567224 */ /* 0x000fe400078e0032 */
[----:B------:R-:W-:Y:S02]  /*38180*/  IMAD.MOV.U32 R87, RZ, RZ, R51 ;  /* 0x000000ffff577224 */ /* 0x000fe400078e0033 */
[-C--:B---3--:R-:W-:Y:S08]  /*38190*/  HMMA.1688.F32.TF32 R48, R204, R64.reuse, R92 ;  /* 0x00000040cc30723c */ /* 0x088ff0000008105c */
[-C--:B----4-:R-:W-:Y:S08]  /*381a0*/  HMMA.1688.F32.TF32 R56, R44, R64.reuse, R156 ;  /* 0x000000402c38723c */ /* 0x090ff0000008109c */
[-C--:B------:R-:W-:Y:S03]  /*381b0*/  HMMA.1688.F32.TF32 R52, R28, R64.reuse, R196 ;  /* 0x000000401c34723c */ /* 0x080fe600000810c4 */
[----:B------:R-:W-:Y:S04]  /*381c0*/  STL.64 [R1+0x180], R48 ;  /* 0x0001803001007387 */ /* 0x000fe80000100a00 */
[----:B------:R1:W-:Y:S02]  /*381d0*/  STL.64 [R1+0x188], R50 ;  /* 0x0001883201007387 */ /* 0x0003e40000100a00 */
[-C--:B-1----:R-:W-:Y:S02]  /*381e0*/  HMMA.1688.F32.TF32 R48, R24, R64.reuse, R152 ;  /* 0x000000401830723c */ /* 0x082fe40000081098 */
[----:B------:R-:W-:Y:S04]  /*381f0*/  STL.64 [R1+0x210], R56 ;  /* 0x0002103801007387 */ /* 0x000fe80000100a00 */
[----:B------:R-:W-:Y:S04]  /*38200*/  STL.64 [R1+0x218], R58 ;  /* 0x0002183a01007387 */ /* 0x000fe80000100a00 */
[----:B------:R-:W-:Y:S04]  /*38210*/  STL.64 [R1+0x270], R52 ;  /* 0x0002703401007387 */ /* 0x000fe80000100a00 */
[----:B------:R-:W-:Y:S05]  /*38220*/  STL.64 [R1+0x278], R54 ;  /* 0x0002783601007387 */ /* 0x000fea0000100a00 */
[----:B------:R-:W-:Y:S04]  /*38230*/  STL.64 [R1+0x360], R48 ;  /* 0x0003603001007387 */ /* 0x000fe80000100a00 */
[----:B------:R1:W-:Y:S02]  /*38240*/  STL.64 [R1+0x368], R50 ;  /* 0x0003683201007387 */ /* 0x0003e40000100a00 */
[-C--:B-1----:R-:W-:Y:S08]  /*38250*/  HMMA.1688.F32.TF32 R48, R12, R64.reuse, R164 ;  /* 0x000000400c30723c */ /* 0x082ff000000810a4 */
[-C--:B------:R-:W-:Y:S08]  /*38260*/  HMMA.1688.F32.TF32 R56, R20, R64.reuse, R216 ;  /* 0x000000401438723c */ /* 0x080ff000000810d8 */
[----:B------:R-:W-:Y:S03]  /*38270*/  HMMA.1688.F32.TF32 R52, R16, R64, R184 ;  /* 0x000000401034723c */ /* 0x000fe600000810b8 */
[----:B------:R-:W-:-:S02]  /*38280*/  IMAD.MOV.U32 R69, RZ, RZ, R48 ;  /* 0x000000ffff457224 */ /* 0x000fc400078e0030 */
[----:B------:R-:W-:Y:S02]  /*38290*/  IMAD.MOV.U32 R68, RZ, RZ, R49 ;  /* 0x000000ffff447224 */ /* 0x000fe400078e0031 */
[----:B------:R-:W-:Y:S02]  /*382a0*/  IMAD.MOV.U32 R65, RZ, RZ, R50 ;  /* 0x000000ffff417224 */ /* 0x000fe400078e0032 */
[----:B------:R-:W-:Y:S02]  /*382b0*/  IMAD.MOV.U32 R64, RZ, RZ, R51 ;  /* 0x000000ffff407224 */ /* 0x000fe400078e0033 */
[----:B------:R-:W-:Y:S01]  /*382c0*/  HMMA.1688.F32.TF32 R48, R172, R60, R200 ;  /* 0x0000003cac30723c */ /* 0x000fe200000810c8 */
[----:B------:R-:W-:Y:S04]  /*382d0*/  STL.64 [R1+0x440], R56 ;  /* 0x0004403801007387 */ /* 0x000fe80000100a00 */
[----:B------:R-:W-:Y:S04]  /*382e0*/  STL.64 [R1+0x448], R58 ;  /* 0x0004483a01007387 */ /* 0x000fe80000100a00 */
[----:B------:R-:W-:Y:S04]  /*382f0*/  STL.64 [R1+0x900], R52 ;  /* 0x0009003401007387 */ /* 0x000fe80000100a00 */
[----:B------:R1:W-:Y:S04]  /*38300*/  STL.64 [R1+0x908], R54 ;  /* 0x0009083601007387 */ /* 0x0003e80000100a00 */
[----:B------:R-:W2:Y:S02]  /*38310*/  LDL.LU R184, [R1+0x350] ;  /* 0x0003500001b87983 */ /* 0x000ea40000300800 */
[----:B------:R-:W-:-:S02]  /*38320*/  IMAD.MOV.U32 R114, RZ, RZ, R48 ;  /* 0x000000ffff727224 */ /* 0x000fc400078e0030 */
[----:B------:R-:W-:Y:S01]  /*38330*/  IMAD.MOV.U32 R115, RZ, RZ, R49 ;  /* 0x000000ffff737224 */ /* 0x000fe200078e0031 */
[----:B------:R-:W2:Y:S01]  /*38340*/  LDL.LU R185, [R1+0x354] ;  /* 0x0003540001b97983 */ /* 0x000ea20000300800 */
[----:B------:R-:W-:Y:S01]  /*38350*/  IMAD.MOV.U32 R78, RZ, RZ, R50 ;  /* 0x000000ffff4e7224 */ /* 0x000fe200078e0032 */
[-C--:B-1----:R-:W-:Y:S01]  /*38360*/  HMMA.1688.F32.TF32 R52, R204, R60.reuse, R148 ;  /* 0x0000003ccc34723c */ /* 0x082fe20000081094 */
[----:B------:R-:W-:Y:S01]  /*38370*/  IMAD.MOV.U32 R79, RZ, RZ, R51 ;  /* 0x000000ffff4f7224 */ /* 0x000fe200078e0033 */
[----:B------:R-:W2:Y:S04]  /*38380*/  LDL.LU R186, [R1+0x358] ;  /* 0x0003580001ba7983 */ /* 0x000ea80000300800 */
[----:B------:R-:W2:Y:S02]  /*38390*/  LDL.LU R187, [R1+0x35c] ;  /* 0x00035c0001bb7983 */ /* 0x000ea40000300800 */
[-C--:B------:R-:W-:Y:S02]  /*383a0*/  HMMA.1688.F32.TF32 R48, R44, R60.reuse, R208 ;  /* 0x0000003c2c30723c */ /* 0x080fe400000810d0 */
[----:B------:R-:W-:Y:S04]  /*383b0*/  STL [R1+0x21b4], R64 ;  /* 0x0021b44001007387 */ /* 0x000fe80000100800 */
[----:B------:R-:W-:Y:S02]  /*383c0*/  STL [R1+0x21b0], R65 ;  /* 0x0021b04101007387 */ /* 0x000fe40000100800 */
[-C--:B------:R-:W-:Y:S02]  /*383d0*/  HMMA.1688.F32.TF32 R56, R28, R60.reuse, R136 ;  /* 0x0000003c1c38723c */ /* 0x080fe40000081088 */
[----:B------:R-:W-:Y:S04]  /*383e0*/  STL [R1+0x21ac], R68 ;  /* 0x0021ac4401007387 */ /* 0x000fe80000100800 */
[----:B------:R-:W-:Y:S04]  /*383f0*/  STL [R1+0x21a8], R69 ;  /* 0x0021a84501007387 */ /* 0x000fe80000100800 */
[----:B------:R-:W-:Y:S04]  /*38400*/  STL.64 [R1+0x100], R52 ;  /* 0x0001003401007387 */ /* 0x000fe80000100a00 */
[----:B------:R1:W-:Y:S04]  /*38410*/  STL.64 [R1+0x108], R54 ;  /* 0x0001083601007387 */ /* 0x0003e80000100a00 */
[----:B------:R-:W-:Y:S04]  /*38420*/  STL.64 [R1+0x170], R48 ;  /* 0x0001703001007387 */ /* 0x000fe80000100a00 */
[----:B------:R3:W-:Y:S01]  /*38430*/  STL.64 [R1+0x178], R50 ;  /* 0x0001783201007387 */ /* 0x0007e20000100a00 */
[-C--:B-1----:R-:W-:Y:S08]  /*38440*/  HMMA.1688.F32.TF32 R52, R24, R60.reuse, R188 ;  /* 0x0000003c1834723c */ /* 0x082ff000000810bc */
[----:B---3--:R-:W-:Y:S01]  /*38450*/  HMMA.1688.F32.TF32 R48, R20, R60, R212 ;  /* 0x0000003c1430723c */ /* 0x008fe200000810d4 */
[----:B------:R-:W-:Y:S04]  /*38460*/  STL.64 [R1+0x200], R56 ;  /* 0x0002003801007387 */ /* 0x000fe80000100a00 */
[----:B------:R-:W-:Y:S04]  /*38470*/  STL.64 [R1+0x208], R58 ;  /* 0x0002083a01007387 */ /* 0x000fe80000100a00 */
[----:B------:R-:W3:Y:S04]  /*38480*/  LDL.LU R188, [R1+0xb60] ;  /* 0x000b600001bc7983 */ /* 0x000ee80000300800 */
[----:B------:R-:W-:Y:S04]  /*38490*/  STL.64 [R1+0x2b0], R52 ;  /* 0x0002b03401007387 */ /* 0x000fe80000100a00 */
[----:B------:R-:W-:Y:S04]  /*384a0*/  STL.64 [R1+0x2b8], R54 ;  /* 0x0002b83601007387 */ /* 0x000fe80000100a00 */
[----:B------:R-:W-:Y:S04]  /*384b0*/  STL.64 [R1+0x3b0], R48 ;  /* 0x0003b03001007387 */ /* 0x000fe80000100a00 */
[----:B------:R2:W-:Y:S04]  /*384c0*/  STL.64 [R1+0x3b8], R50 ;  /* 0x0003b83201007387 */ /* 0x0005e80000100a00 */
[----:B------:R-:W3:Y:S01]  /*384d0*/  LDL.LU R189, [R1+0xb64] ;  /* 0x000b640001bd7983 */ /* 0x000ee20000300800 */
[----:B------:R-:W-:-:S03]  /*384e0*/  IMAD.MOV.U32 R138, RZ, RZ, R41 ;  /* 0x000000ffff8a7224 */ /* 0x000fc600078e0029 */
[----:B------:R-:W3:Y:S01]  /*384f0*/  LDL.LU R190, [R1+0xb68] ;  /* 0x000b680001be7983 */ /* 0x000ee20000300800 */
[----:B------:R-:W-:-:S03]  /*38500*/  IMAD.MOV.U32 R139, RZ, RZ, R40 ;  /* 0x000000ffff8b7224 */ /* 0x000fc600078e0028 */
[----:B------:R-:W3:Y:S04]  /*38510*/  LDL.LU R191, [R1+0xb6c] ;  /* 0x000b6c0001bf7983 */ /* 0x000ee80000300800 */
[----:B------:R-:W4:Y:S04]  /*38520*/  LDL.LU R136, [R1+0x240] ;  /* 0x0002400001887983 */ /* 0x000f280000300800 */
[----:B------:R-:W4:Y:S04]  /*38530*/  LDL.LU R137, [R1+0x244] ;  /* 0x0002440001897983 */ /* 0x000f280000300800 */
        /* <DEDUP_REMOVED lines=12> */
[----:B------:R-:W1:Y:S04]  /*38600*/  LDSM.16.M88.4 R56, [R227+UR15+0xb000] ;  /* 0x00b0000fe338783b */ /* 0x000e680008000200 */
[----:B------:R-:W1:Y:S01]  /*38610*/  LDSM.16.M88.4 R52, [R227+UR15+0xb800] ;  /* 0x00b8000fe334783b */ /* 0x000e620008000200 */
[----:B--2---:R-:W-:-:S15]  /*38620*/  HMMA.1688.F32.TF32 R48, R16, R60, R184 ;  /* 0x0000003c1030723c */ /* 0x004fde00000810b8 */
[----:B------:R-:W-:-:S04]  /*38630*/  NOP ;  /* 0x0000000000007918 */ /* 0x000fc80000000000 */
[----:B------:R-:W-:Y:S02]  /*38640*/  IMAD.MOV.U32 R64, RZ, RZ, R48 ;  /* 0x000000ffff407224 */ /* 0x000fe400078e0030 */
[----:B------:R-:W-:Y:S02]  /*38650*/  IMAD.MOV.U32 R65, RZ, RZ, R49 ;  /* 0x000000ffff417224 */ /* 0x000fe400078e0031 */
[----:B------:R-:W-:Y:S02]  /*38660*/  IMAD.MOV.U32 R68, RZ, RZ, R50 ;  /* 0x000000ffff447224 */ /* 0x000fe400078e0032 */
[----:B------:R-:W-:Y:S02]  /*38670*/  IMAD.MOV.U32 R69, RZ, RZ, R51 ;  /* 0x000000ffff457224 */ /* 0x000fe400078e0033 */
[----:B------:R-:W-:-:S15]  /*38680*/  HMMA.1688.F32.TF32 R48, R12, R60, R176 ;  /* 0x0000003c0c30723c */ /* 0x000fde00000810b0 */
[----:B------:R-:W-:-:S04]  /*38690*/  NOP ;  /* 0x0000000000007918 */ /* 0x000fc80000000000 */
[----:B------:R-:W-:Y:S02]  /*386a0*/  IMAD.MOV.U32 R92, RZ, RZ, R49 ;  /* 0x000000ffff5c7224 */ /* 0x000fe400078e0031 */
[----:B------:R-:W-:Y:S02]  /*386b0*/  IMAD.MOV.U32 R93, RZ, RZ, R48 ;  /* 0x000000ffff5d7224 */ /* 0x000fe400078e0030 */
[----:B------:R-:W-:Y:S02]  /*386c0*/  IMAD.MOV.U32 R60, RZ, RZ, R51 ;  /* 0x000000ffff3c7224 */ /* 0x000fe400078e0033 */
[----:B------:R-:W-:Y:S02]  /*386d0*/  IMAD.MOV.U32 R61, RZ, RZ, R50 ;  /* 0x000000ffff3d7224 */ /* 0x000fe400078e0032 */
[----:B---3--:R-:W-:Y:S02]  /*386e0*/  IMAD.MOV.U32 R151, RZ, RZ, R41 ;  /* 0x000000ffff977224 */ /* 0x008fe400078e0029 */
[----:B----4-:R-:W-:Y:S01]  /*386f0*/  IMAD.MOV.U32 R150, RZ, RZ, R40 ;  /* 0x000000ffff967224 */ /* 0x010fe200078e0028 */
[-C--:B-1----:R-:W-:Y:S01]  /*38700*/  HMMA.1688.F32.TF32 R144, R28, R56.reuse, R136 ;  /* 0x000000381c90723c */ /* 0x082fe20000081088 */
[----:B------:R-:W2:Y:S04]  /*38710*/  LDL.LU R40, [R1+0x252c] ;  /* 0x00252c0001287983 */ /* 0x000ea80000300800 */
[----:B------:R-:W3:Y:S03]  /*38720*/  LDL.LU R41, [R1+0x2528] ;  /* 0x0025280001297983 */ /* 0x000ee60000300800 */
[-C--:B------:R-:W-:Y:S01]  /*38730*/  HMMA.1688.F32.TF32 R140, R172, R56.reuse, R200 ;  /* 0x00000038ac8c723c */ /* 0x080fe200000810c8 */
[----:B------:R-:W-:Y:S04]  /*38740*/  STL [R1+0x21cc], R64 ;  /* 0x0021cc4001007387 */ /* 0x000fe80000100800 */
[----:B------:R-:W-:Y:S03]  /*38750*/  STL [R1+0x21c8], R65 ;  /* 0x0021c84101007387 */ /* 0x000fe60000100800 */
[----:B------:R-:W-:Y:S01]  /*38760*/  HMMA.1688.F32.TF32 R36, R12, R56, R36 ;  /* 0x000000380c24723c */ /* 0x000fe20000081024 */
[----:B------:R-:W-:Y:S01]  /*38770*/  IMAD.MOV.U32 R134, RZ, RZ, R6 ;  /* 0x000000ffff867224 */ /* 0x000fe200078e0006 */
[----:B------:R-:W1:Y:S09]  /*38780*/  LDSM.16.M88.4 R48, [R227+UR15+0xc000] ;  /* 0x00c0000fe330783b */ /* 0x000e720008000200 */
[----:B------:R-:W-:-:S02]  /*38790*/  IMAD.MOV.U32 R123, RZ, RZ, R140 ;  /* 0x000000ffff7b7224 */ /* 0x000fc400078e008c */
[----:B------:R-:W-:Y:S02]  /*387a0*/  IMAD.MOV.U32 R122, RZ, RZ, R141 ;  /* 0x000000ffff7a7224 */ /* 0x000fe400078e008d */
[----:B------:R-:W-:Y:S02]  /*387b0*/  IMAD.MOV.U32 R95, RZ, RZ, R142 ;  /* 0x000000ffff5f7224 */ /* 0x000fe400078e008e */
[----:B------:R-:W-:Y:S02]  /*387c0*/  IMAD.MOV.U32 R94, RZ, RZ, R143 ;  /* 0x000000ffff5e7224 */ /* 0x000fe400078e008f */
[-C--:B------:R-:W-:Y:S01]  /*387d0*/  HMMA.1688.F32.TF32 R140, R204, R56.reuse, R148 ;  /* 0x00000038cc8c723c */ /* 0x080fe20000081094 */
[----:B------:R-:W-:Y:S04]  /*387e0*/  STL [R1+0x21c4], R68 ;  /* 0x0021c44401007387 */ /* 0x000fe80000100800 */
[----:B------:R-:W-:Y:S04]  /*387f0*/  STL [R1+0x21c0], R69 ;  /* 0x0021c04501007387 */ /* 0x000fe80000100800 */
[----:B------:R-:W4:Y:S01]  /*38800*/  LDL.LU R184, [R1+0x430] ;  /* 0x0004300001b87983 */ /* 0x000f220000300800 */
[-C--:B------:R-:W-:Y:S03]  /*38810*/  HMMA.1688.F32.TF32 R148, R44, R56.reuse, R208 ;  /* 0x000000382c94723c */ /* 0x080fe600000810d0 */
[----:B------:R-:W4:Y:S04]  /*38820*/  LDL.LU R185, [R1+0x434] ;  /* 0x0004340001b97983 */ /* 0x000f280000300800 */
[----:B------:R-:W-:Y:S04]  /*38830*/  STL [R1+0x2234], R92 ;  /* 0x0022345c01007387 */ /* 0x000fe80000100800 */
[----:B------:R-:W-:Y:S04]  /*38840*/  STL [R1+0x2230], R93 ;  /* 0x0022305d01007387 */ /* 0x000fe80000100800 */
[----:B------:R-:W-:Y:S04]  /*38850*/  STL [R1+0x21bc], R60 ;  /* 0x0021bc3c01007387 */ /* 0x000fe80000100800 */
[----:B------:R-:W-:Y:S04]  /*38860*/  STL [R1+0x21b8], R61 ;  /* 0x0021b83d01007387 */ /* 0x000fe80000100800 */
[----:B------:R-:W-:Y:S01]  /*38870*/  STL.64 [R1+0x70], R140 ;  /* 0x0000708c01007387 */ /* 0x000fe20000100a00 */
[----:B------:R-:W-:Y:S03]  /*38880*/  HMMA.1688.F32.TF32 R136, R20, R56, R232 ;  /* 0x000000381488723c */ /* 0x000fe600000810e8 */
[----:B------:R1:W-:Y:S01]  /*38890*/  STL.64 [R1+0x78], R142 ;  /* 0x0000788e01007387 */ /* 0x0003e20000100a00 */
[----:B------:R-:W-:-:S02]  /*388a0*/  IMAD.MOV.U32 R97, RZ, RZ, R36 ;  /* 0x000000ffff617224 */ /* 0x000fc400078e0024 */
[----:B------:R-:W-:Y:S01]  /*388b0*/  IMAD.MOV.U32 R96, RZ, RZ, R37 ;  /* 0x000000ffff607224 */ /* 0x000fe200078e0025 */
[----:B------:R-:W-:Y:S01]  /*388c0*/  LDSM.16.M88.4 R232, [R227+UR15+0xf000] ;  /* 0x00f0000fe3e8783b */ /* 0x000fe20008000200 */
[----:B-1----:R-:W-:Y:S03]  /*388d0*/  HMMA.1688.F32.TF32 R140, R24, R56, R188 ;  /* 0x00000038188c723c */ /* 0x002fe600000810bc */
[----:B------:R1:W-:Y:S04]  /*388e0*/  STL.64 [R1+0xf0], R148 ;  /* 0x0000f09401007387 */ /* 0x0003e80000100a00 */
[----:B------:R1:W-:Y:S04]  /*388f0*/  STL.64 [R1+0xf8], R150 ;  /* 0x0000f89601007387 */ /* 0x0003e80000100a00 */
[----:B------:R-:W-:Y:S04]  /*38900*/  STL.64 [R1+0x1c0], R144 ;  /* 0x0001c09001007387 */ /* 0x000fe80000100a00 */
[----:B------:R-:W-:Y:S04]  /*38910*/  STL.64 [R1+0x1c8], R146 ;  /* 0x0001c89201007387 */ /* 0x000fe80000100a00 */
[----:B------:R-:W4:Y:S04]  /*38920*/  LDL.LU R188, [R1+0x130] ;  /* 0x0001300001bc7983 */ /* 0x000f280000300800 */
[----:B------:R-:W-:Y:S04]  /*38930*/  STL.64 [R1+0x260], R140 ;  /* 0x0002608c01007387 */ /* 0x000fe80000100a00 */
[----:B------:R-:W-:Y:S04]  /*38940*/  STL.64 [R1+0x268], R142 ;  /* 0x0002688e01007387 */ /* 0x000fe80000100a00 */
        /* <DEDUP_REMOVED lines=25> */
[----:B------:R-:W-:-:S02]  /*38ae0*/  IMAD.MOV.U32 R6, RZ, RZ, R7 ;  /* 0x000000ffff067224 */ /* 0x000fc400078e0007 */
[----:B--2---:R-:W-:Y:S02]  /*38af0*/  IMAD.MOV.U32 R187, RZ, RZ, R40 ;  /* 0x000000ffffbb7224 */ /* 0x004fe400078e0028 */
[----:B---3--:R-:W-:Y:S02]  /*38b00*/  IMAD.MOV.U32 R186, RZ, RZ, R41 ;  /* 0x000000ffffba7224 */ /* 0x008fe400078e0029 */
[----:B------:R-:W-:Y:S01]  /*38b10*/  IMAD.MOV.U32 R130, RZ, RZ, R4 ;  /* 0x000000ffff827224 */ /* 0x000fe200078e0004 */
[----:B------:R-:W1:Y:S04]  /*38b20*/  LDSM.16.M88.4 R40, [R227+UR15+0xc800] ;  /* 0x00c8000fe328783b */ /* 0x000e680008000200 */
[----:B----4-:R-:W-:Y:S01]  /*38b30*/  HMMA.1688.F32.TF32 R140, R16, R56, R184 ;  /* 0x00000038108c723c */ /* 0x010fe200000810b8 */
[----:B------:R-:W-:-:S02]  /*38b40*/  IMAD.MOV.U32 R57, RZ, RZ, R38 ;  /* 0x000000ffff397224 */ /* 0x000fc400078e0026 */
[----:B------:R-:W-:-:S15]  /*38b50*/  IMAD.MOV.U32 R56, RZ, RZ, R39 ;  /* 0x000000ffff387224 */ /* 0x000fde00078e0027 */
[----:B------:R-:W-:Y:S01]  /*38b60*/  NOP ;  /* 0x0000000000007918 */ /* 0x000fe20000000000 */
[----:B------:R-:W-:Y:S02]  /*38b70*/  IMAD.MOV.U32 R68, RZ, RZ, R140 ;  /* 0x000000ffff447224 */ /* 0x000fe400078e008c */
[----:B------:R-:W-:Y:S02]  /*38b80*/  IMAD.MOV.U32 R69, RZ, RZ, R141 ;  /* 0x000000ffff457224 */ /* 0x000fe400078e008d */
[----:B------:R-:W-:Y:S02]  /*38b90*/  IMAD.MOV.U32 R60, RZ, RZ, R142 ;  /* 0x000000ffff3c7224 */ /* 0x000fe400078e008e */
[----:B------:R-:W-:Y:S01]  /*38ba0*/  IMAD.MOV.U32 R61, RZ, RZ, R143 ;  /* 0x000000ffff3d7224 */ /* 0x000fe200078e008f */
[----:B------:R-:W-:Y:S04]  /*38bb0*/  STL [R1+0x21dc], R68 ;  /* 0x0021dc4401007387 */ /* 0x000fe80000100800 */
[----:B------:R-:W-:Y:S04]  /*38bc0*/  STL [R1+0x21d8], R69 ;  /* 0x0021d84501007387 */ /* 0x000fe80000100800 */
[----:B------:R-:W-:Y:S04]  /*38bd0*/  STL [R1+0x21d4], R60 ;  /* 0x0021d43c01007387 */ /* 0x000fe80000100800 */
[----:B------:R-:W-:Y:S04]  /*38be0*/  STL [R1+0x21d0], R61 ;  /* 0x0021d03d01007387 */ /* 0x000fe80000100800 */
[----:B------:R-:W2:Y:S04]  /*38bf0*/  LDL.LU R184, [R1+0x4f0] ;  /* 0x0004f00001b87983 */ /* 0x000ea80000300800 */
[----:B------:R-:W2:Y:S04]  /*38c00*/  LDL.LU R185, [R1+0x4f4] ;  /* 0x0004f40001b97983 */ /* 0x000ea80000300800 */
[----:B------:R-:W2:Y:S04]  /*38c10*/  LDL.LU R186, [R1+0x4f8] ;  /* 0x0004f80001ba7983 */ /* 0x000ea80000300800 */
[----:B------:R-:W2:Y:S04]  /*38c20*/  LDL.LU R187, [R1+0x4fc] ;  /* 0x0004fc0001bb7983 */ /* 0x000ea80000300800 */
[----:B------:R-:W-:Y:S04]  /*38c30*/  STL [R1+0x2298], R96 ;  /* 0x0022986001007387 */ /* 0x000fe80000100800 */
[----:B------:R-:W-:Y:S04]  /*38c40*/  STL [R1+0x2294], R97 ;  /* 0x0022946101007387 */ /* 0x000fe80000100800 */
[----:B------:R-:W-:Y:S04]  /*38c50*/  STL [R1+0x21e4], R56 ;  /* 0x0021e43801007387 */ /* 0x000fe80000100800 */
[----:B------:R-:W-:Y:S01]  /*38c60*/  STL [R1+0x21e0], R57 ;  /* 0x0021e03901007387 */ /* 0x000fe20000100800 */
[-C--:B------:R-:W-:Y:S08]  /*38c70*/  HMMA.1688.F32.TF32 R36, R172, R52.reuse, R136 ;  /* 0x00000034ac24723c */ /* 0x080ff00000081088 */
[----:B------:R-:W-:Y:S11]  /*38c80*/  HMMA.1688.F32.TF32 R140, R204, R52, R152 ;  /* 0x00000034cc8c723c */ /* 0x000ff60000081098 */
[----:B------:R-:W-:-:S02]  /*38c90*/  IMAD.MOV.U32 R7, RZ, RZ, R36 ;  /* 0x000000ffff077224 */ /* 0x000fc400078e0024 */
[----:B------:R-:W-:Y:S02]  /*38ca0*/  IMAD.MOV.U32 R138, RZ, RZ, R37 ;  /* 0x000000ffff8a7224 */ /* 0x000fe400078e0025 */
[----:B------:R-:W-:Y:S02]  /*38cb0*/  IMAD.MOV.U32 R139, RZ, RZ, R38 ;  /* 0x000000ffff8b7224 */ /* 0x000fe400078e0026 */
[----:B------:R-:W-:Y:S02]  /*38cc0*/  IMAD.MOV.U32 R135, RZ, RZ, R39 ;  /* 0x000000ffff877224 */ /* 0x000fe400078e0027 */
[-C--:B------:R-:W-:Y:S08]  /*38cd0*/  HMMA.1688.F32.TF32 R36, R44, R52.reuse, R200 ;  /* 0x000000342c24723c */ /* 0x080ff000000810c8 */
[-C--:B------:R-:W-:Y:S01]  /*38ce0*/  HMMA.1688.F32.TF32 R144, R28, R52.reuse, R148 ;  /* 0x000000341c90723c */ /* 0x080fe20000081094 */
[----:B------:R-:W-:Y:S04]  /*38cf0*/  STL.64 [R1+0x40], R140 ;  /* 0x0000408c01007387 */ /* 0x000fe80000100a00 */
[----:B------:R3:W-:Y:S06]  /*38d00*/  STL.64 [R1+0x48], R142 ;  /* 0x0000488e01007387 */ /* 0x0007ec0000100a00 */
[----:B------:R-:W-:Y:S04]  /*38d10*/  STL.64 [R1+0xc0], R36 ;  /* 0x0000c02401007387 */ /* 0x000fe80000100a00 */
[----:B------:R4:W-:Y:S01]  /*38d20*/  STL.64 [R1+0xc8], R38 ;  /* 0x0000c82601007387 */ /* 0x0009e20000100a00 */
[-C--:B---3--:R-:W-:Y:S08]  /*38d30*/  HMMA.1688.F32.TF32 R140, R24, R52.reuse, R208 ;  /* 0x00000034188c723c */ /* 0x088ff000000810d0 */
[-C--:B----4-:R-:W-:Y:S01]  /*38d40*/  HMMA.1688.F32.TF32 R36, R20, R52.reuse, R188 ;  /* 0x000000341424723c */ /* 0x090fe200000810bc */
[----:B------:R-:W-:Y:S04]  /*38d50*/  STL.64 [R1+0x160], R144 ;  /* 0x0001609001007387 */ /* 0x000fe80000100a00 */
[----:B------:R-:W-:Y:S04]  /*38d60*/  STL.64 [R1+0x168], R146 ;  /* 0x0001689201007387 */ /* 0x000fe80000100a00 */
[----:B------:R-:W3:Y:S04]  /*38d70*/  LDL.LU R208, [R1+0xe70] ;  /* 0x000e700001d07983 */ /* 0x000ee80000300800 */
[----:B------:R-:W-:Y:S04]  /*38d80*/  STL.64 [R1+0x250], R140 ;  /* 0x0002508c01007387 */ /* 0x000fe80000100a00 */
[----:B------:R-:W-:Y:S04]  /*38d90*/  STL.64 [R1+0x258], R142 ;  /* 0x0002588e01007387 */ /* 0x000fe80000100a00 */
[----:B------:R-:W-:Y:S04]  /*38da0*/  STL.64 [R1+0x330], R36 ;  /* 0x0003302401007387 */ /* 0x000fe80000100a00 */
[----:B------:R2:W-:Y:S04]  /*38db0*/  STL.64 [R1+0x338], R38 ;  /* 0x0003382601007387 */ /* 0x0005e80000100a00 */
[----:B------:R-:W3:Y:S04]  /*38dc0*/  LDL.LU R209, [R1+0xe74] ;  /* 0x000e740001d17983 */ /* 0x000ee80000300800 */
[----:B------:R-:W3:Y:S04]  /*38dd0*/  LDL.LU R210, [R1+0xe78] ;  /* 0x000e780001d27983 */ /* 0x000ee80000300800 */
[----:B------:R-:W3:Y:S04]  /*38de0*/  LDL.LU R211, [R1+0xe7c] ;  /* 0x000e7c0001d37983 */ /* 0x000ee80000300800 */
[----:B------:R-:W4:Y:S04]  /*38df0*/  LDL.LU R188, [R1+0x420] ;  /* 0x0004200001bc7983 */ /* 0x000f280000300800 */
[----:B------:R-:W4:Y:S04]  /*38e00*/  LDL.LU R189, [R1+0x424] ;  /* 0x0004240001bd7983 */ /* 0x000f280000300800 */
[----:B------:R-:W4:Y:S04]  /*38e10*/  LDL.LU R190, [R1+0x428] ;  /* 0x0004280001be7983 */ /* 0x000f280000300800 */
[----:B------:R-:W4:Y:S04]  /*38e20*/  LDL.LU R191, [R1+0x42c] ;  /* 0x00042c0001bf7983 */ /* 0x000f280000300800 */
        /* <DEDUP_REMOVED lines=13> */
[----:B------:R-:W2:Y:S04]  /*38f00*/  LDL.LU R184, [R1+0x390] ;  /* 0x0003900001b87983 */ /* 0x000ea80000300800 */
[----:B------:R-:W2:Y:S04]  /*38f10*/  LDL.LU R185, [R1+0x394] ;  /* 0x0003940001b97983 */ /* 0x000ea80000300800 */
[----:B------:R-:W2:Y:S04]  /*38f20*/  LDL.LU R186, [R1+0x398] ;  /* 0x0003980001ba7983 */ /* 0x000ea80000300800 */
[----:B------:R-:W2:Y:S04]  /*38f30*/  LDL.LU R187, [R1+0x39c] ;  /* 0x00039c0001bb7983 */ /* 0x000ea80000300800 */
[----:B------:R-:W-:-:S02]  /*38f40*/  IMAD.MOV.U32 R252, RZ, RZ, R36 ;  /* 0x000000fffffc7224 */ /* 0x000fc400078e0024 */
[----:B------:R-:W-:Y:S02]  /*38f50*/  IMAD.MOV.U32 R72, RZ, RZ, R37 ;  /* 0x000000ffff487224 */ /* 0x000fe400078e0025 */
[----:B------:R-:W-:Y:S02]  /*38f60*/  IMAD.MOV.U32 R73, RZ, RZ, R38 ;  /* 0x000000ffff497224 */ /* 0x000fe400078e0026 */
[----:B------:R-:W-:Y:S02]  /*38f70*/  IMAD.MOV.U32 R4, RZ, RZ, R39 ;  /* 0x000000ffff047224 */ /* 0x000fe400078e0027 */
        /* <DEDUP_REMOVED lines=13> */
[-C--:B---3--:R-:W-:Y:S08]  /*39050*/  HMMA.1688.F32.TF32 R144, R172, R48.reuse, R152 ;  /* 0x00000030ac90723c */ /* 0x088ff00000081098 */
[-C--:B----4-:R-:W-:Y:S11]  /*39060*/  HMMA.1688.F32.TF32 R176, R204, R48.reuse, R188 ;  /* 0x00000030ccb0723c */ /* 0x090ff600000810bc */
[----:B------:R-:W-:Y:S04]  /*39070*/  STL.64 [R1+0x23c8], R146 ;  /* 0x0023c89201007387 */ /* 0x000fe80000100a00 */
[----:B------:R3:W-:Y:S04]  /*39080*/  STL.64 [R1+0x23c0], R144 ;  /* 0x0023c09001007387 */ /* 0x0007e80000100a00 */
[----:B------:R-:W4:Y:S04]  /*39090*/  LDL.LU R188, [R1+0x520] ;  /* 0x0005200001bc7983 */ /* 0x000f280000300800 */
[----:B------:R-:W4:Y:S04]  /*390a0*/  LDL.LU R189, [R1+0x524] ;  /* 0x0005240001bd7983 */ /* 0x000f280000300800 */
[----:B------:R-:W4:Y:S04]  /*390b0*/  LDL.LU R190, [R1+0x528] ;  /* 0x0005280001be7983 */ /* 0x000f280000300800 */
[----:B------:R-:W4:Y:S01]  /*390c0*/  LDL.LU R191, [R1+0x52c] ;  /* 0x00052c0001bf7983 */ /* 0x000f220000300800 */
        /* <DEDUP_REMOVED lines=10> */
[----:B------:R-:W-:Y:S02]  /*39170*/  IMAD.MOV.U32 R116, RZ, RZ, R38 ;  /* 0x000000ffff747224 */ /* 0x000fe400078e0026 */
[----:B------:R-:W-:Y:S01]  /*39180*/  IMAD.MOV.U32 R96, RZ, RZ, R39 ;  /* 0x000000ffff607224 */ /* 0x000fe200078e0027 */
[----:B------:R2:W-:Y:S04]  /*39190*/  STL [R1+0x1f0], R36 ;  /* 0x0001f02401007387 */ /* 0x0005e80000100800 */
[----:B------:R-:W-:Y:S04]  /*391a0*/  STL [R1+0x22ac], R96 ;  /* 0x0022ac6001007387 */ /* 0x000fe80000100800 */
[----:B------:R-:W-:Y:S01]  /*391b0*/  STL [R1+0x22a8], R116 ;  /* 0x0022a87401007387 */ /* 0x000fe20000100800 */
[----:B--2---:R-:W-:Y:S03]  /*391c0*/  HMMA.1688.F32.TF32 R36, R20, R48, R184 ;  /* 0x000000301424723c */ /* 0x004fe600000810b8 */
[----:B------:R-:W-:Y:S04]  /*391d0*/  STL [R1+0x22a4], R117 ;  /* 0x0022a47501007387 */ /* 0x000fe80000100800 */
[----:B------:R-:W1:-:S12]  /*391e0*/  LDL.LU R184, [R1+0xfe0] ;  /* 0x000fe00001b87983 */ /* 0x000e580000300800 */
[----:B------:R-:W-:Y:S04]  /*391f0*/  STL.64 [R1+0x2e0], R36 ;  /* 0x0002e02401007387 */ /* 0x000fe80000100a00 */
[----:B------:R4:W-:Y:S04]  /*39200*/  STL.64 [R1+0x2e8], R38 ;  /* 0x0002e82601007387 */ /* 0x0009e80000100a00 */
        /* <DEDUP_REMOVED lines=19> */
[----:B----4-:R-:W-:Y:S03]  /*39340*/  HMMA.1688.F32.TF32 R36, R16, R48, R188 ;  /* 0x000000301024723c */ /* 0x010fe600000810bc */
[----:B------:R-:W4:Y:S04]  /*39350*/  LDL.LU R188, [R1+0x4c0] ;  /* 0x0004c00001bc7983 */ /* 0x000f280000300800 */
[----:B------:R-:W4:Y:S04]  /*39360*/  LDL.LU R189, [R1+0x4c4] ;  /* 0x0004c40001bd7983 */ /* 0x000f280000300800 */
[----:B------:R-:W4:Y:S04]  /*39370*/  LDL.LU R190, [R1+0x4c8] ;  /* 0x0004c80001be7983 */ /* 0x000f280000300800 */
[----:B------:R-:W4:Y:S04]  /*39380*/  LDL.LU R191, [R1+0x4cc] ;  /* 0x0004cc0001bf7983 */ /* 0x000f280000300800 */
        /* <DEDUP_REMOVED lines=16> */
[----:B------:R-:W-:Y:S04]  /*39490*/  STL [R1+0x2210], R120 ;  /* 0x0022107801007387 */ /* 0x000fe80000100800 */
[----:B------:R-:W4:Y:S04]  /*394a0*/  LDL.LU R152, [R1+0xb50] ;  /* 0x000b500001987983 */ /* 0x000f280000300800 */
[----:B------:R-:W4:Y:S04]  /*394b0*/  LDL.LU R153, [R1+0xb54] ;  /* 0x000b540001997983 */ /* 0x000f280000300800 */
[----:B------:R-:W4:Y:S04]  /*394c0*/  LDL.LU R154, [R1+0xb58] ;  /* 0x000b5800019a7983 */ /* 0x000f280000300800 */
[----:B------:R-:W4:Y:S01]  /*394d0*/  LDL.LU R155, [R1+0xb5c] ;  /* 0x000b5c00019b7983 */ /* 0x000f220000300800 */
[-C--:B-1----:R-:W-:Y:S08]  /*394e0*/  HMMA.1688.F32.TF32 R36, R24, R40.reuse, R184 ;  /* 0x000000281824723c */ /* 0x082ff000000810b8 */
[-C--:B--2---:R-:W-:Y:S08]  /*394f0*/  HMMA.1688.F32.TF32 R140, R28, R40.reuse, R208 ;  /* 0x000000281c8c723c */ /* 0x084ff000000810d0 */
[-C--:B---3--:R-:W-:Y:S08]  /*39500*/  HMMA.1688.F32.TF32 R148, R172, R40.reuse, R148 ;  /* 0x00000028ac94723c */ /* 0x088ff00000081094 */
[-C--:B------:R-:W-:Y:S08]  /*39510*/  HMMA.1688.F32.TF32 R180, R204, R40.reuse, R196 ;  /* 0x00000028ccb4723c */ /* 0x080ff000000810c4 */
[----:B------:R-:W-:Y:S03]  /*39520*/  HMMA.1688.F32.TF32 R144, R44, R40, R200 ;  /* 0x000000282c90723c */ /* 0x000fe600000810c8 */
[----:B------:R-:W-:Y:S04]  /*39530*/  STL.64 [R1+0x23d8], R150 ;  /* 0x0023d89601007387 */ /* 0x000fe80000100a00 */
[----:B------:R-:W-:Y:S04]  /*39540*/  STL.64 [R1+0x23d0], R148 ;  /* 0x0023d09401007387 */ /* 0x000fe80000100a00 */
[----:B------:R-:W-:Y:S04]  /*39550*/  STL.64 [R1+0x2368], R182 ;  /* 0x002368b601007387 */ /* 0x000fe80000100a00 */
[----:B------:R-:W-:Y:S01]  /*39560*/  STL.64 [R1+0x2360], R180 ;  /* 0x002360b401007387 */ /* 0x000fe20000100a00 */
[----:B------:R-:W-:-:S03]  /*39570*/  IMAD.MOV.U32 R96, RZ, RZ, R37 ;  /* 0x000000ffff607224 */ /* 0x000fc600078e0025 */
[----:B------:R-:W-:Y:S01]  /*39580*/  STL.64 [R1+0x30], R144 ;  /* 0x0000309001007387 */ /* 0x000fe20000100a00 */
[----:B------:R-:W-:-:S03]  /*39590*/  IMAD.MOV.U32 R116, RZ, RZ, R38 ;  /* 0x000000ffff747224 */ /* 0x000fc600078e0026 */
[----:B------:R-:W-:Y:S01]  /*395a0*/  STL.64 [R1+0x38], R146 ;  /* 0x0000389201007387 */ /* 0x000fe20000100a00 */
[----:B------:R-:W-:-:S03]  /*395b0*/  IMAD.MOV.U32 R117, RZ, RZ, R39 ;  /* 0x000000ffff757224 */ /* 0x000fc600078e0027 */
[----:B------:R-:W-:Y:S04]  /*395c0*/  STL.64 [R1+0xe0], R140 ;  /* 0x0000e08c01007387 */ /* 0x000fe80000100a00 */
[----:B------:R-:W-:Y:S04]  /*395d0*/  STL.64 [R1+0xe8], R142 ;  /* 0x0000e88e01007387 */ /* 0x000fe80000100a00 */
[----:B------:R4:W-:Y:S04]  /*395e0*/  STL [R1+0x1d0], R36 ;  /* 0x0001d02401007387 */ /* 0x0009e80000100800 */
[----:B------:R-:W-:Y:S04]  /*395f0*/  STL [R1+0x22b8], R96 ;  /* 0x0022b86001007387 */ /* 0x000fe80000100800 */
[----:B------:R-:W-:Y:S04]  /*39600*/  STL [R1+0x22b4], R116 ;  /* 0x0022b47401007387 */ /* 0x000fe80000100800 */
[----:B------:R-:W-:Y:S01]  /*39610*/  STL [R1+0x22b0], R117 ;  /* 0x0022b07501007387 */ /* 0x000fe20000100800 */
[----:B----4-:R-:W-:Y:S03]  /*39620*/  HMMA.1688.F32.TF32 R36, R20, R40, R188 ;  /* 0x000000281424723c */ /* 0x010fe600000810bc */
[----:B------:R-:W2:-:S15]  /*39630*/  LDL.LU R188, [R1+0x12d0] ;  /* 0x0012d00001bc7983 */ /* 0x000e9e0000300800 */
[----:B------:R-:W-:Y:S01]  /*39640*/  NOP ;  /* 0x0000000000007918 */ /* 0x000fe20000000000 */
[----:B------:R-:W-:Y:S04]  /*39650*/  STL.64 [R1+0x2d0], R36 ;  /* 0x0002d02401007387 */ /* 0x000fe80000100a00 */
[----:B------:R1:W-:Y:S04]  /*39660*/  STL.64 [R1+0x2d8], R38 ;  /* 0x0002d82601007387 */ /* 0x0003e80000100a00 */
        /* <DEDUP_REMOVED lines=14> */
[----:B------:R-:W2:Y:S01]  /*39750*/  LDL.LU R187, [R1+0x12ec] ;  /* 0x0012ec0001bb7983 */ /* 0x000ea20000300800 */
[-C--:B-1----:R-:W-:Y:S08]  /*39760*/  HMMA.1688.F32.TF32 R36, R16, R40.reuse, R152 ;  /* 0x000000281024723c */ /* 0x082ff00000081098 */
[----:B------:R-:W-:Y:S11]  /*39770*/  HMMA.1688.F32.TF32 R32, R12, R40, R32 ;  /* 0x000000280c20723c */ /* 0x000ff60000081020 */
[----:B------:R-:W-:-:S02]  /*39780*/  IMAD.MOV.U32 R56, RZ, RZ, R36 ;  /* 0x000000ffff387224 */ /* 0x000fc400078e0024 */
[----:B------:R-:W-:Y:S02]  /*39790*/  IMAD.MOV.U32 R57, RZ, RZ, R37 ;  /* 0x000000ffff397224 */ /* 0x000fe400078e0025 */
[----:B------:R-:W-:Y:S02]  /*397a0*/  IMAD.MOV.U32 R68, RZ, RZ, R38 ;  /* 0x000000ffff447224 */ /* 0x000fe400078e0026 */
[----:B------:R-:W-:Y:S02]  /*397b0*/  IMAD.MOV.U32 R69, RZ, RZ, R39 ;  /* 0x000000ffff457224 */ /* 0x000fe400078e0027 */
[----:B------:R-:W3:Y:S01]  /*397c0*/  LDSM.16.M88.4 R36, [R227+UR15+0xd000] ;  /* 0x00d0000fe324783b */ /* 0x000ee20008000200 */
[----:B------:R-:W-:Y:S02]  /*397d0*/  IMAD.MOV.U32 R124, RZ, RZ, R32 ;  /* 0x000000ffff7c7224 */ /* 0x000fe400078e0020 */
[----:B------:R-:W-:Y:S02]  /*397e0*/  IMAD.MOV.U32 R125, RZ, RZ, R33 ;  /* 0x000000ffff7d7224 */ /* 0x000fe400078e0021 */
[----:B------:R-:W-:-:S02]  /*397f0*/  IMAD.MOV.U32 R41, RZ, RZ, R34 ;  /* 0x000000ffff297224 */ /* 0x000fc400078e0022 */
[----:B------:R-:W-:Y:S02]  /*39800*/  IMAD.MOV.U32 R40, RZ, RZ, R35 ;  /* 0x000000ffff287224 */ /* 0x000fe400078e0023 */
[----:B------:R1:W4:Y:S04]  /*39810*/  LDSM.16.M88.4 R32, [R227+UR15+0xd800] ;  /* 0x00d8000fe320783b */ /* 0x0003280008000200 */
        /* <DEDUP_REMOVED lines=8> */
[----:B-1----:R-:W2:Y:S01]  /*398a0*/  LDL.LU R227, [R1+0x2524] ;  /* 0x0025240001e37983 */ /* 0x002ea20000300800 */
[C---:B---3--:R-:W-:Y:S08]  /*398b0*/  HMMA.1688.F32.TF32 R152, R172.reuse, R36, R200 ;  /* 0x00000024ac98723c */ /* 0x048ff000000810c8 */
[C---:B----4-:R-:W-:Y:S08]  /*398c0*/  HMMA.1688.F32.TF32 R156, R172.reuse, R32, R208 ;  /* 0x00000020ac9c723c */ /* 0x050ff000000810d0 */
[C---:B--2---:R-:W-:Y:S03]  /*398d0*/  HMMA.1688.F32.TF32 R160, R172.reuse, R240, R184 ;  /* 0x000000f0aca0723c */ /* 0x044fe600000810b8 */
[----:B------:R-:W-:Y:S04]  /*398e0*/  STL.64 [R1+0x23e8], R154 ;  /* 0x0023e89a01007387 */ /* 0x000fe80000100a00 */
[----:B------:R-:W-:Y:S04]  /*398f0*/  STL.64 [R1+0x23e0], R152 ;  /* 0x0023e09801007387 */ /* 0x000fe80000100a00 */
[----:B------:R-:W-:Y:S04]  /*39900*/  STL.64 [R1+0x23f8], R158 ;  /* 0x0023f89e01007387 */ /* 0x000fe80000100a00 */
[----:B------:R-:W-:Y:S04]  /*39910*/  STL.64 [R1+0x23f0], R156 ;  /* 0x0023f09c01007387 */ /* 0x000fe80000100a00 */
[----:B------:R-:W-:Y:S04]  /*39920*/  STL.64 [R1+0x2408], R162 ;  /* 0x002408a201007387 */ /* 0x000fe80000100a00 */
[----:B------:R-:W-:Y:S04]  /*39930*/  STL.64 [R1+0x2400], R160 ;  /* 0x002400a001007387 */ /* 0x000fe80000100a00 */
[----:B------:R-:W2:Y:S04]  /*39940*/  LDL.LU R220, [R1+0x750] ;  /* 0x0007500001dc7983 */ /* 0x000ea80000300800 */
[----:B------:R-:W2:Y:S04]  /*39950*/  LDL.LU R221, [R1+0x754] ;  /* 0x0007540001dd7983 */ /* 0x000ea80000300800 */
[----:B------:R-:W2:Y:S04]  /*39960*/  LDL.LU R222, [R1+0x758] ;  /* 0x0007580001de7983 */ /* 0x000ea80000300800 */
[----:B------:R-:W2:Y:S01]  /*39970*/  LDL.LU R223, [R1+0x75c] ;  /* 0x00075c0001df7983 */ /* 0x000ea20000300800 */
[C---:B------:R-:W-:Y:S03]  /*39980*/  HMMA.1688.F32.TF32 R164, R172.reuse, R236, R188 ;  /* 0x000000ecaca4723c */ /* 0x040fe600000810bc */
        /* <DEDUP_REMOVED lines=40> */
[----:B------:R-:W-:Y:S04]  /*39c10*/  STL.64 [R1+0x2418], R166 ;  /* 0x002418a601007387 */ /* 0x000fe80000100a00 */
[----:B------:R-:W-:Y:S01]  /*39c20*/  STL.64 [R1+0x2410], R164 ;  /* 0x002410a401007387 */ /* 0x000fe20000100a00 */
[----:B--2---:R-:W-:Y:S03]  /*39c30*/  HMMA.1688.F32.TF32 R168, R172, R232, R248 ;  /* 0x000000e8aca8723c */ /* 0x004fe600000810f8 */
[----:B------:R-:W2:Y:S04]  /*39c40*/  LDL.LU R248, [R1+0x530] ;  /* 0x0005300001f87983 */ /* 0x000ea80000300800 */
[----:B------:R-:W2:Y:S04]  /*39c50*/  LDL.LU R249, [R1+0x534] ;  /* 0x0005340001f97983 */ /* 0x000ea80000300800 */
[----:B------:R-:W2:Y:S04]  /*39c60*/  LDL.LU R250, [R1+0x538] ;  /* 0x0005380001fa7983 */ /* 0x000ea80000300800 */
[----:B------:R-:W2:Y:S01]  /*39c70*/  LDL.LU R251, [R1+0x53c] ;  /* 0x00053c0001fb7983 */ /* 0x000ea20000300800 */
[C---:B----4-:R-:W-:Y:S08]  /*39c80*/  HMMA.1688.F32.TF32 R188, R204.reuse, R32, R188 ;  /* 0x00000020ccbc723c */ /* 0x050ff000000810bc */
[-C--:B---3--:R-:W-:Y:S01]  /*39c90*/  HMMA.1688.F32.TF32 R184, R204, R36.reuse, R184 ;  /* 0x00000024ccb8723c */ /* 0x088fe200000810b8 */
[----:B------:R-:W-:Y:S07]  /*39ca0*/  STL.64 [R1+0x2428], R170 ;  /* 0x002428aa01007387 */ /* 0x000fee0000100a00 */
[----:B------:R-:W-:Y:S08]  /*39cb0*/  HMMA.1688.F32.TF32 R144, R28, R36, R220 ;  /* 0x000000241c90723c */ /* 0x000ff000000810dc */
[C---:B------:R-:W-:Y:S01]  /*39cc0*/  HMMA.1688.F32.TF32 R192, R204.reuse, R240, R192 ;  /* 0x000000f0ccc0723c */ /* 0x040fe200000810c0 */
[----:B------:R-:W-:Y:S07]  /*39cd0*/  STL.64 [R1+0x2420], R168 ;  /* 0x002420a801007387 */ /* 0x000fee0000100a00 */
[C---:B------:R-:W-:Y:S01]  /*39ce0*/  HMMA.1688.F32.TF32 R196, R204.reuse, R236, R196 ;  /* 0x000000ecccc4723c */ /* 0x040fe200000810c4 */
[----:B------:R-:W-:Y:S07]  /*39cf0*/  STL.64 [R1+0x2378], R186 ;  /* 0x002378ba01007387 */ /* 0x000fee0000100a00 */
[----:B------:R-:W-:Y:S01]  /*39d00*/  HMMA.1688.F32.TF32 R200, R204, R232, R200 ;  /* 0x000000e8ccc8723c */ /* 0x000fe200000810c8 */
[----:B------:R-:W-:Y:S04]  /*39d10*/  STL.64 [R1+0x2370], R184 ;  /* 0x002370b801007387 */ /* 0x000fe80000100a00 */
[----:B------:R-:W-:Y:S03]  /*39d20*/  STL.64 [R1+0x2388], R190 ;  /* 0x002388be01007387 */ /* 0x000fe60000100a00 */
[-C--:B------:R-:W-:Y:S01]  /*39d30*/  HMMA.1688.F32.TF32 R208, R44, R36.reuse, R208 ;  /* 0x000000242cd0723c */ /* 0x080fe200000810d0 */
[----:B------:R-:W-:Y:S04]  /*39d40*/  STL.64 [R1+0x2380], R188 ;  /* 0x002380bc01007387 */ /* 0x000fe80000100a00 */
[----:B------:R-:W-:Y:S03]  /*39d50*/  STL.64 [R1+0x2398], R194 ;  /* 0x002398c201007387 */ /* 0x000fe60000100a00 */
        /* <DEDUP_REMOVED lines=11> */
[----:B------:R-:W3:Y:S04]  /*39e10*/  LDL.LU R244, [R1+0x10c0] ;  /* 0x0010c00001f47983 */ /* 0x000ee80000300800 */
[----:B------:R-:W3:Y:S04]  /*39e20*/  LDL.LU R245, [R1+0x10c4] ;  /* 0x0010c40001f57983 */ /* 0x000ee80000300800 */
[----:B------:R-:W3:Y:S04]  /*39e30*/  LDL.LU R246, [R1+0x10c8] ;  /* 0x0010c80001f67983 */ /* 0x000ee80000300800 */
[----:B------:R-:W3:Y:S01]  /*39e40*/  LDL.LU R247, [R1+0x10cc] ;  /* 0x0010cc0001f77983 */ /* 0x000ee20000300800 */
[----:B------:R-:W-:-:S02]  /*39e50*/  IMAD.MOV.U32 R116, RZ, RZ, R140 ;  /* 0x000000ffff747224 */ /* 0x000fc400078e008c */
[----:B------:R-:W-:-:S03]  /*39e60*/  IMAD.MOV.U32 R117, RZ, RZ, R141 ;  /* 0x000000ffff757224 */ /* 0x000fc600078e008d */
[----:B------:R-:W-:Y:S04]  /*39e70*/  STL [R1+0x22c0], R116 ;  /* 0x0022c07401007387 */ /* 0x000fe80000100800 */
[----:B------:R-:W-:Y:S01]  /*39e80*/  STL [R1+0x22bc], R117 ;  /* 0x0022bc7501007387 */ /* 0x000fe20000100800 */
[-C--:B------:R-:W-:Y:S08]  /*39e90*/  HMMA.1688.F32.TF32 R204, R204, R228.reuse, R216 ;  /* 0x000000e4cccc723c */ /* 0x080ff000000810d8 */
[----:B------:R-:W-:Y:S08]  /*39ea0*/  HMMA.1688.F32.TF32 R172, R172, R228, R212 ;  /* 0x000000e4acac723c */ /* 0x000ff000000810d4 */
[----:B--2---:R-:W-:-:S15]  /*39eb0*/  HMMA.1688.F32.TF32 R140, R20, R36, R248 ;  /* 0x00000024148c723c */ /* 0x004fde00000810f8 */
[----:B------:R-:W-:-:S04]  /*39ec0*/  NOP ;  /* 0x0000000000007918 */ /* 0x000fc80000000000 */
[----:B------:R-:W-:Y:S02]  /*39ed0*/  IMAD.MOV.U32 R125, RZ, RZ, R140 ;  /* 0x000000ffff7d7224 */ /* 0x000fe400078e008c */
[----:B------:R-:W-:Y:S01]  /*39ee0*/  IMAD.MOV.U32 R124, RZ, RZ, R141 ;  /* 0x000000ffff7c7224 */ /* 0x000fe200078e008d */
[----:B------:R-:W2:Y:S01]  /*39ef0*/  LDL.LU R140, [R1+0x720] ;  /* 0x00072000018c7983 */ /* 0x000ea20000300800 */
[----:B------:R-:W-:Y:S02]  /*39f00*/  IMAD.MOV.U32 R69, RZ, RZ, R142 ;  /* 0x000000ffff457224 */ /* 0x000fe400078e008e */
[----:B------:R-:W-:Y:S01]  /*39f10*/  IMAD.MOV.U32 R68, RZ, RZ, R143 ;  /* 0x000000ffff447224 */ /* 0x000fe200078e008f */
[----:B------:R-:W2:Y:S04]  /*39f20*/  LDL.LU R141, [R1+0x724] ;  /* 0x00072400018d7983 */ /* 0x000ea80000300800 */
        /* <DEDUP_REMOVED lines=19> */
[----:B------:R-:W-:Y:S01]  /*3a060*/  STL [R1+0x2258], R124 ;  /* 0x0022587c01007387 */ /* 0x000fe20000100800 */
[----:B---3--:R-:W-:-:S15]  /*3a070*/  HMMA.1688.F32.TF32 R144, R16, R36, R244 ;  /* 0x000000241090723c */ /* 0x008fde00000810f4 */
[----:B------:R-:W-:-:S04]  /*3a080*/  NOP ;  /* 0x0000000000007918 */ /* 0x000fc80000000000 */
[----:B------:R-:W-:Y:S02]  /*3a090*/  IMAD.MOV.U32 R4, RZ, RZ, R144 ;  /* 0x000000ffff047224 */ /* 0x000fe400078e0090 */
[----:B------:R-:W-:Y:S02]  /*3a0a0*/  IMAD.MOV.U32 R73, RZ, RZ, R145 ;  /* 0x000000ffff497224 */ /* 0x000fe400078e0091 */
[----:B------:R-:W-:Y:S02]  /*3a0b0*/  IMAD.MOV.U32 R72, RZ, RZ, R146 ;  /* 0x000000ffff487224 */ /* 0x000fe400078e0092 */
[----:B------:R-:W-:Y:S02]  /*3a0c0*/  IMAD.MOV.U32 R252, RZ, RZ, R147 ;  /* 0x000000fffffc7224 */ /* 0x000fe400078e0093 */
[----:B------:R-:W-:Y:S01]  /*3a0d0*/  HMMA.1688.F32.TF32 R144, R12, R36, R224 ;  /* 0x000000240c90723c */ /* 0x000fe200000810e0 */
[----:B------:R1:W-:Y:S04]  /*3a0e0*/  STL [R1+0x2254], R69 ;  /* 0x0022544501007387 */ /* 0x0003e80000100800 */
[----:B------:R3:W-:-:S14]  /*3a0f0*/  STL [R1+0x2250], R68 ;  /* 0x0022504401007387 */ /* 0x0007dc0000100800 */
        /* <DEDUP_REMOVED lines=12> */
[----:B------:R-:W-:Y:S01]  /*3a1c0*/  IMAD.MOV.U32 R131, RZ, RZ, R5 ;  /* 0x000000ffff837224 */ /* 0x000fe200078e0005 */
[-C--:B--2---:R-:W-:Y:S08]  /*3a1d0*/  HMMA.1688.F32.TF32 R140, R20, R32.reuse, R140 ;  /* 0x00000020148c723c */ /* 0x084ff0000008108c */
[----:B----4-:R-:W-:Y:S11]  /*3a1e0*/  HMMA.1688.F32.TF32 R148, R28, R32, R216 ;  /* 0x000000201c94723c */ /* 0x010ff600000810d8 */
[----:B-1----:R-:W-:-:S02]  /*3a1f0*/  IMAD.MOV.U32 R69, RZ, RZ, R140 ;  /* 0x000000ffff457224 */ /* 0x002fc400078e008c */
[----:B---3--:R-:W-:Y:S02]  /*3a200*/  IMAD.MOV.U32 R68, RZ, RZ, R141 ;  /* 0x000000ffff447224 */ /* 0x008fe400078e008d */
[----:B------:R-:W-:Y:S01]  /*3a210*/  IMAD.MOV.U32 R40, RZ, RZ, R142 ;  /* 0x000000ffff287224 */ /* 0x000fe200078e008e */
[----:B------:R-:W-:Y:S01]  /*3a220*/  HMMA.1688.F32.TF32 R212, R44, R32, R212 ;  /* 0x000000202cd4723c */ /* 0x000fe200000810d4 */
[----:B------:R-:W-:-:S07]  /*3a230*/  IMAD.MOV.U32 R41, RZ, RZ, R143 ;  /* 0x000000ffff297224 */ /* 0x000fce00078e008f */
[-C--:B------:R-:W-:Y:S11]  /*3a240*/  HMMA.1688.F32.TF32 R144, R24, R32.reuse, R220 ;  /* 0x000000201890723c */ /* 0x080ff600000810dc */
[----:B------:R-:W-:Y:S01]  /*3a250*/  STL.64 [R1+0x22f8], R214 ;  /* 0x0022f8d601007387 */ /* 0x000fe20000100a00 */
[----:B------:R-:W-:Y:S03]  /*3a260*/  HMMA.1688.F32.TF32 R140, R16, R32, R248 ;  /* 0x00000020108c723c */ /* 0x000fe600000810f8 */
[----:B------:R-:W-:Y:S04]  /*3a270*/  STL.64 [R1+0x22f0], R212 ;  /* 0x0022f0d401007387 */ /* 0x000fe80000100a00 */
[----:B------:R-:W-:Y:S01]  /*3a280*/  IMAD.MOV.U32 R96, RZ, RZ, R147 ;  /* 0x000000ffff607224 */ /* 0x000fe200078e0093 */
[----:B------:R-:W-:Y:S04]  /*3a290*/  STL.64 [R1+0x110], R144 ;  /* 0x0001109001007387 */ /* 0x000fe80000100a00 */
[----:B------:R1:W-:Y:S04]  /*3a2a0*/  STL.64 [R1+0x10], R148 ;  /* 0x0000109401007387 */ /* 0x0003e80000100a00 */
[----:B------:R2:W-:Y:S04]  /*3a2b0*/  STL.64 [R1+0x18], R150 ;  /* 0x0000189601007387 */ /* 0x0005e80000100a00 */
[----:B------:R3:W-:Y:S04]  /*3a2c0*/  STL [R1+0x118], R146 ;  /* 0x0001189201007387 */ /* 0x0007e80000100800 */
[----:B------:R-:W-:Y:S01]  /*3a2d0*/  STL [R1+0x22c4], R96 ;  /* 0x0022c46001007387 */ /* 0x000fe20000100800 */
[----:B------:R-:W-:-:S03]  /*3a2e0*/  IMAD.MOV.U32 R8, RZ, RZ, R140 ;  /* 0x000000ffff087224 */ /* 0x000fc600078e008c */
        /* <DEDUP_REMOVED lines=40> */
[----:B------:R1:W-:Y:S04]  /*3a570*/  STL [R1+0x22dc], R76 ;  /* 0x0022dc4c01007387 */ /* 0x0003e80000100800 */
[----:B------:R-:W-:Y:S04]  /*3a580*/  STL [R1+0x22d8], R5 ;  /* 0x0022d80501007387 */ /* 0x000fe80000100800 */
[----:B------:R-:W-:Y:S04]  /*3a590*/  STL [R1+0x22d4], R9 ;  /* 0x0022d40901007387 */ /* 0x000fe80000100800 */
[----:B------:R-:W-:Y:S04]  /*3a5a0*/  STL [R1+0x22d0], R8 ;  /* 0x0022d00801007387 */ /* 0x000fe80000100800 */
[----:B------:R-:W2:Y:S04]  /*3a5b0*/  LDL.LU R144, [R1+0xac0] ;  /* 0x000ac00001907983 */ /* 0x000ea80000300800 */
[----:B------:R-:W2:Y:S04]  /*3a5c0*/  LDL.LU R145, [R1+0xac4] ;  /* 0x000ac40001917983 */ /* 0x000ea80000300800 */
[----:B---3--:R-:W3:Y:S04]  /*3a5d0*/  LDL.LU R146, [R1+0xac8] ;  /* 0x000ac80001927983 */ /* 0x008ee80000300800 */
[----:B------:R-:W3:Y:S01]  /*3a5e0*/  LDL.LU R147, [R1+0xacc] ;  /* 0x000acc0001937983 */ /* 0x000ee20000300800 */
[C---:B----4-:R-:W-:Y:S08]  /*3a5f0*/  HMMA.1688.F32.TF32 R216, R44.reuse, R240, R216 ;  /* 0x000000f02cd8723c */ /* 0x050ff000000810d8 */
[C---:B------:R-:W-:Y:S08]  /*3a600*/  HMMA.1688.F32.TF32 R220, R44.reuse, R236, R220 ;  /* 0x000000ec2cdc723c */ /* 0x040ff000000810dc */
[----:B------:R-:W-:Y:S03]  /*3a610*/  HMMA.1688.F32.TF32 R224, R44, R232, R180 ;  /* 0x000000e82ce0723c */ /* 0x000fe600000810b4 */
[----:B------:R-:W-:Y:S04]  /*3a620*/  STL.64 [R1+0x2308], R218 ;  /* 0x002308da01007387 */ /* 0x000fe80000100a00 */
[----:B------:R-:W-:Y:S04]  /*3a630*/  STL.64 [R1+0x2300], R216 ;  /* 0x002300d801007387 */ /* 0x000fe80000100a00 */
[----:B------:R-:W-:Y:S01]  /*3a640*/  STL.64 [R1+0x2318], R222 ;  /* 0x002318de01007387 */ /* 0x000fe20000100a00 */
[----:B------:R-:W-:Y:S03]  /*3a650*/  HMMA.1688.F32.TF32 R248, R28, R236, R248 ;  /* 0x000000ec1cf8723c */ /* 0x000fe600000810f8 */
[----:B------:R-:W-:Y:S05]  /*3a660*/  STL.64 [R1+0x2310], R220 ;  /* 0x002310dc01007387 */ /* 0x000fea0000100a00 */
[----:B--2---:R-:W-:Y:S01]  /*3a670*/  HMMA.1688.F32.TF32 R44, R44, R228, R148 ;  /* 0x000000e42c2c723c */ /* 0x004fe20000081094 */
[----:B------:R-:W-:Y:S04]  /*3a680*/  STL.64 [R1+0x2328], R226 ;  /* 0x002328e201007387 */ /* 0x000fe80000100a00 */
[----:B------:R-:W-:Y:S04]  /*3a690*/  STL.64 [R1+0x2320], R224 ;  /* 0x002320e001007387 */ /* 0x000fe80000100a00 */
[----:B------:R-:W2:Y:S04]  /*3a6a0*/  LDL.LU R148, [R1+0x1240] ;  /* 0x0012400001947983 */ /* 0x000ea80000300800 */
[----:B------:R-:W2:Y:S01]  /*3a6b0*/  LDL.LU R149, [R1+0x1244] ;  /* 0x0012440001957983 */ /* 0x000ea20000300800 */
[----:B------:R-:W-:Y:S03]  /*3a6c0*/  HMMA.1688.F32.TF32 R152, R28, R240, R176 ;  /* 0x000000f01c98723c */ /* 0x000fe600000810b0 */
[----:B------:R-:W2:Y:S04]  /*3a6d0*/  LDL.LU R150, [R1+0x1248] ;  /* 0x0012480001967983 */ /* 0x000ea80000300800 */
[----:B------:R-:W2:Y:S04]  /*3a6e0*/  LDL.LU R151, [R1+0x124c] ;  /* 0x00124c0001977983 */ /* 0x000ea80000300800 */
[----:B------:R-:W-:Y:S04]  /*3a6f0*/  STL.64 [R1+0x2338], R46 ;  /* 0x0023382e01007387 */ /* 0x000fe80000100a00 */
[----:B------:R-:W-:Y:S04]  /*3a700*/  STL.64 [R1+0x2330], R44 ;  /* 0x0023302c01007387 */ /* 0x000fe80000100a00 */
[----:B------:R4:W-:Y:S04]  /*3a710*/  STL.64 [R1], R152 ;  /* 0x0000009801007387 */ /* 0x0009e80000100a00 */
[----:B------:R1:W-:Y:S04]  /*3a720*/  STL [R1+0x8], R154 ;  /* 0x0000089a01007387 */ /* 0x0003e80000100800 */
[----:B------:R-:W-:Y:S04]  /*3a730*/  STL.64 [R1+0x2348], R250 ;  /* 0x002348fa01007387 */ /* 0x000fe80000100a00 */
[----:B------:R-:W-:Y:S04]  /*3a740*/  STL.64 [R1+0x2340], R248 ;  /* 0x002340f801007387 */ /* 0x000fe80000100a00 */
[----:B------:R-:W2:Y:S04]  /*3a750*/  LDL.LU R176, [R1+0x1230] ;  /* 0x0012300001b07983 */ /* 0x000ea80000300800 */
[----:B------:R-:W2:Y:S04]  /*3a760*/  LDL.LU R177, [R1+0x1234] ;  /* 0x0012340001b17983 */ /* 0x000ea80000300800 */
[----:B------:R-:W2:Y:S04]  /*3a770*/  LDL.LU R178, [R1+0x1238] ;  /* 0x0012380001b27983 */ /* 0x000ea80000300800 */
[----:B------:R-:W2:Y:S01]  /*3a780*/  LDL.LU R179, [R1+0x123c] ;  /* 0x00123c0001b37983 */ /* 0x000ea20000300800 */
[----:B-1----:R-:W-:-:S03]  /*3a790*/  IMAD.MOV.U32 R76, RZ, RZ, R155 ;  /* 0x000000ffff4c7224 */ /* 0x002fc600078e009b */
        /* <DEDUP_REMOVED lines=16> */
[C---:B------:R-:W-:Y:S08]  /*3a8a0*/  HMMA.1688.F32.TF32 R244, R28.reuse, R232, R244 ;  /* 0x000000e81cf4723c */ /* 0x040ff000000810f4 */
[----:B---3--:R-:W-:Y:S01]  /*3a8b0*/  HMMA.1688.F32.TF32 R28, R28, R228, R144 ;  /* 0x000000e41c1c723c */ /* 0x008fe20000081090 */
[----:B------:R-:W3:Y:S04]  /*3a8c0*/  LDL.LU R144, [R1+0xa40] ;  /* 0x000a400001907983 */ /* 0x000ee80000300800 */
[----:B------:R-:W3:Y:S04]  /*3a8d0*/  LDL.LU R145, [R1+0xa44] ;  /* 0x000a440001917983 */ /* 0x000ee80000300800 */
[----:B------:R-:W3:Y:S04]  /*3a8e0*/  LDL.LU R146, [R1+0xa48] ;  /* 0x000a480001927983 */ /* 0x000ee80000300800 */
[----:B------:R-:W3:Y:S01]  /*3a8f0*/  LDL.LU R147, [R1+0xa4c] ;  /* 0x000a4c0001937983 */ /* 0x000ee20000300800 */
        /* <DEDUP_REMOVED lines=9> */
[----:B------:R-:W-:Y:S01]  /*3a990*/  HMMA.1688.F32.TF32 R44, R24, R236, R176 ;  /* 0x000000ec182c723c */ /* 0x000fe200000810b0 */
[----:B------:R-:W2:Y:S04]  /*3a9a0*/  LDL.LU R176, [R1+0x11c0] ;  /* 0x0011c00001b07983 */ /* 0x000ea80000300800 */
[----:B------:R-:W2:Y:S04]  /*3a9b0*/  LDL.LU R177, [R1+0x11c4] ;  /* 0x0011c40001b17983 */ /* 0x000ea80000300800 */
[----:B------:R-:W2:Y:S04]  /*3a9c0*/  LDL.LU R178, [R1+0x11c8] ;  /* 0x0011c80001b27983 */ /* 0x000ea80000300800 */
[----:B------:R-:W2:Y:S06]  /*3a9d0*/  LDL.LU R179, [R1+0x11cc] ;  /* 0x0011cc0001b37983 */ /* 0x000eac0000300800 */
[----:B------:R-:W-:-:S02]  /*3a9e0*/  IMAD.MOV.U32 R40, RZ, RZ, R44 ;  /* 0x000000ffff287224 */ /* 0x000fc400078e002c */
[----:B------:R-:W-:Y:S02]  /*3a9f0*/  IMAD.MOV.U32 R96, RZ, RZ, R45 ;  /* 0x000000ffff607224 */ /* 0x000fe400078e002d */
[----:B------:R-:W-:Y:S02]  /*3aa00*/  IMAD.MOV.U32 R116, RZ, RZ, R46 ;  /* 0x000000ffff747224 */ /* 0x000fe400078e002e */
[----:B------:R-:W-:Y:S02]  /*3aa10*/  IMAD.MOV.U32 R117, RZ, RZ, R47 ;  /* 0x000000ffff757224 */ /* 0x000fe400078e002f */
[----:B----4-:R-:W-:-:S15]  /*3aa20*/  HMMA.1688.F32.TF32 R44, R24, R232, R160 ;  /* 0x000000e8182c723c */ /* 0x010fde00000810a0 */
        /* <DEDUP_REMOVED lines=17> */
[----:B---3--:R-:W-:Y:S01]  /*3ab40*/  HMMA.1688.F32.TF32 R44, R20, R232, R144 ;  /* 0x000000e8142c723c */ /* 0x008fe20000081090 */
[----:B------:R-:W3:Y:S04]  /*3ab50*/  LDL.LU R144, [R1+0x11b0] ;  /* 0x0011b00001907983 */ /* 0x000ee80000300800 */
[----:B------:R-:W3:Y:S04]  /*3ab60*/  LDL.LU R145, [R1+0x11b4] ;  /* 0x0011b40001917983 */ /* 0x000ee80000300800 */
[----:B------:R-:W3:Y:S04]  /*3ab70*/  LDL.LU R146, [R1+0x11b8] ;  /* 0x0011b80001927983 */ /* 0x000ee80000300800 */
[----:B------:R-:W3:Y:S01]  /*3ab80*/  LDL.LU R147, [R1+0x11bc] ;  /* 0x0011bc0001937983 */ /* 0x000ee20000300800 */
[-C--:B------:R-:W-:Y:S03]  /*3ab90*/  HMMA.1688.F32.TF32 R24, R24, R228.reuse, R156 ;  /* 0x000000e41818723c */ /* 0x080fe6000008109c */
        /* <DEDUP_REMOVED lines=34> */
[----:B---3--:R-:W-:Y:S01]  /*3adc0*/  HMMA.1688.F32.TF32 R20, R16, R236, R144 ;  /* 0x000000ec1014723c */ /* 0x008fe20000081090 */
[----:B------:R-:W3:Y:S01]  /*3add0*/  LDL.LU R144, [R1+0x630] ;  /* 0x0006300001907983 */ /* 0x000ee20000300800 */
[----:B------:R-:W-:Y:S02]  /*3ade0*/  IMAD.MOV.U32 R146, RZ, RZ, R10 ;  /* 0x000000ffff927224 */ /* 0x000fe400078e000a */
[----:B------:R-:W-:Y:S01]  /*3adf0*/  IMAD.MOV.U32 R147, RZ, RZ, R11 ;  /* 0x000000ffff937224 */ /* 0x000fe200078e000b */
[----:B------:R-:W3:Y:S04]  /*3ae00*/  LDL.LU R145, [R1+0x634] ;  /* 0x0006340001917983 */ /* 0x000ee80000300800 */
[----:B------:R-:W3:Y:S04]  /*3ae10*/  LDL.LU R10, [R1+0x251c] ;  /* 0x00251c00010a7983 */ /* 0x000ee80000300800 */
[----:B------:R-:W3:Y:S01]  /*3ae20*/  LDL.LU R11, [R1+0x2518] ;  /* 0x00251800010b7983 */ /* 0x000ee20000300800 */
[----:B------:R-:W-:Y:S05]  /*3ae30*/  HMMA.1688.F32.TF32 R140, R12, R32, R140 ;  /* 0x000000200c8c723c */ /* 0x000fea000008108c */
[----:B------:R-:W-:-:S02]  /*3ae40*/  IMAD.MOV.U32 R121, RZ, RZ, R20 ;  /* 0x000000ffff797224 */ /* 0x000fc400078e0014 */
[----:B------:R-:W-:Y:S02]  /*3ae50*/  IMAD.MOV.U32 R120, RZ, RZ, R21 ;  /* 0x000000ffff787224 */ /* 0x000fe400078e0015 */
[----:B------:R-:W-:Y:S02]  /*3ae60*/  IMAD.MOV.U32 R65, RZ, RZ, R22 ;  /* 0x000000ffff417224 */ /* 0x000fe400078e0016 */
[----:B------:R-:W-:Y:S02]  /*3ae70*/  IMAD.MOV.U32 R64, RZ, RZ, R23 ;  /* 0x000000ffff407224 */ /* 0x000fe400078e0017 */
[C---:B----4-:R-:W-:Y:S08]  /*3ae80*/  HMMA.1688.F32.TF32 R20, R16.reuse, R232, R160 ;  /* 0x000000e81014723c */ /* 0x050ff000000810a0 */
[----:B------:R-:W-:Y:S01]  /*3ae90*/  HMMA.1688.F32.TF32 R16, R16, R228, R156 ;  /* 0x000000e41010723c */ /* 0x000fe2000008109c */
[----:B------:R-:W-:Y:S01]  /*3aea0*/  LOP3.LUT R137, R0, 0x20, RZ, 0x3c, !PT ;  /* 0x0000002000897812 */ /* 0x000fe200078e3cff */
[----:B------:R-:W-:-:S02]  /*3aeb0*/  IMAD.MOV.U32 R100, RZ, RZ, R141 ;  /* 0x000000ffff647224 */ /* 0x000fc400078e008d */
[----:B------:R-:W-:Y:S02]  /*3aec0*/  IMAD.MOV.U32 R104, RZ, RZ, R143 ;  /* 0x000000ffff687224 */ /* 0x000fe400078e008f */
[----:B------:R-:W-:Y:S04]  /*3aed0*/  LDS R141, [R137+UR11+0x23000] ;  /* 0x0230000b898d7984 */ /* 0x000fe80008000800 */
[----:B------:R1:W-:Y:S09]  /*3aee0*/  LDS R143, [R137+UR11+0x23800] ;  /* 0x0238000b898f7984 */ /* 0x0003f20008000800 */
[----:B------:R-:W-:-:S02]  /*3aef0*/  IMAD.MOV.U32 R77, RZ, RZ, R16 ;  /* 0x000000ffff4d7224 */ /* 0x000fc400078e0010 */
[----:B------:R-:W-:Y:S02]  /*3af00*/  IMAD.MOV.U32 R84, RZ, RZ, R17 ;  /* 0x000000ffff547224 */ /* 0x000fe400078e0011 */
[----:B-1----:R-:W-:Y:S02]  /*3af10*/  IMAD.MOV.U32 R137, RZ, RZ, R18 ;  /* 0x000000ffff897224 */ /* 0x002fe400078e0012 */
[----:B------:R-:W-:Y:S02]  /*3af20*/  IMAD.MOV.U32 R136, RZ, RZ, R19 ;  /* 0x000000ffff887224 */ /* 0x000fe400078e0013 */
[----:B------:R-:W-:Y:S01]  /*3af30*/  HMMA.1688.F32.TF32 R16, R12, R240, R152 ;  /* 0x000000f00c10723c */ /* 0x000fe20000081098 */
[----:B------:R-:W-:Y:S02]  /*3af40*/  IMAD.MOV.U32 R81, RZ, RZ, R140 ;  /* 0x000000ffff517224 */ /* 0x000fe400078e008c */
[----:B------:R-:W-:Y:S01]  /*3af50*/  IMAD.MOV.U32 R101, RZ, RZ, R142 ;  /* 0x000000ffff657224 */ /* 0x000fe200078e008e */
[----:B------:R-:W-:Y:S04]  /*3af60*/  LDS R140, [R0+UR11+0x23000] ;  /* 0x0230000b008c7984 */ /* 0x000fe80008000800 */
[----:B------:R-:W3:Y:S11]  /*3af70*/  LDS R142, [R0+UR11+0x23800] ;  /* 0x0238000b008e7984 */ /* 0x000ef60008000800 */
[----:B------:R-:W-:-:S02]  /*3af80*/  IMAD.MOV.U32 R105, RZ, RZ, R16 ;  /* 0x000000ffff697224 */ /* 0x000fc400078e0010 */
        /* <DEDUP_REMOVED lines=9> */
[----:B------:R-:W-:Y:S02]  /*3b020*/  IMAD.MOV.U32 R184, RZ, RZ, R123 ;  /* 0x000000ffffb87224 */ /* 0x000fe400078e007b */
[----:B------:R-:W4:Y:S01]  /*3b030*/  LDL.LU R123, [R1+0x2514] ;  /* 0x00251400017b7983 */ /* 0x000f220000300800 */
[----:B------:R-:W-:Y:S01]  /*3b040*/  IMAD.MOV.U32 R185, RZ, RZ, R122 ;  /* 0x000000ffffb97224 */ /* 0x000fe200078e007a */
[C---:B--2---:R-:W-:Y:S08]  /*3b050*/  HMMA.1688.F32.TF32 R16, R12.reuse, R232, R148 ;  /* 0x000000e80c10723c */ /* 0x044ff00000081094 */
[----:B------:R-:W-:-:S15]  /*3b060*/  HMMA.1688.F32.TF32 R12, R12, R228, R176 ;  /* 0x000000e40c0c723c */ /* 0x000fde00000810b0 */
[----:B------:R-:W-:-:S04]  /*3b070*/  NOP ;  /* 0x0000000000007918 */ /* 0x000fc80000000000 */
[----:B------:R-:W-:Y:S02]  /*3b080*/  IMAD.MOV.U32 R37, RZ, RZ, R12 ;  /* 0x000000ffff257224 */ /* 0x000fe400078e000c */
[----:B------:R-:W-:Y:S02]  /*3b090*/  IMAD.MOV.U32 R36, RZ, RZ, R13 ;  /* 0x000000ffff247224 */ /* 0x000fe400078e000d */
[----:B------:R-:W-:Y:S02]  /*3b0a0*/  IMAD.MOV.U32 R33, RZ, RZ, R14 ;  /* 0x000000ffff217224 */ /* 0x000fe400078e000e */
[----:B------:R-:W-:Y:S02]  /*3b0b0*/  IMAD.MOV.U32 R32, RZ, RZ, R15 ;  /* 0x000000ffff207224 */ /* 0x000fe400078e000f */
[----:B------:R-:W-:Y:S02]  /*3b0c0*/  IMAD.MOV.U32 R186, RZ, RZ, R95 ;  /* 0x000000ffffba7224 */ /* 0x000fe400078e005f */
[----:B------:R-:W-:-:S02]  /*3b0d0*/  IMAD.MOV.U32 R187, RZ, RZ, R94 ;  /* 0x000000ffffbb7224 */ /* 0x000fc400078e005e */
        /* <DEDUP_REMOVED lines=17> */
[----:B------:R-:W-:Y:S01]  /*3b1f0*/  IMAD.MOV.U32 R213, RZ, RZ, R106 ;  /* 0x000000ffffd57224 */ /* 0x000fe200078e006a */
[----:B---3--:R-:W-:-:S15]  /*3b200*/  HMMA.1688.F32.TF32 R12, R140, R10, R144 ;  /* 0x0000000a8c0c723c */ /* 0x008fde0000081090 */
[----:B------:R-:W-:-:S04]  /*3b210*/  NOP ;  /* 0x0000000000007918 */ /* 0x000fc80000000000 */
[----:B------:R-:W-:Y:S04]  /*3b220*/  STL.64 [R1+0x610], R12 ;  /* 0x0006100c01007387 */ /* 0x000fe80000100a00 */
[----:B------:R-:W-:Y:S04]  /*3b230*/  STL.64 [R1+0x618], R14 ;  /* 0x0006180e01007387 */ /* 0x000fe80000100a00 */
[----:B------:R-:W2:Y:S04]  /*3b240*/  LDL.LU R122, [R1+0x2510] ;  /* 0x00251000017a7983 */ /* 0x000ea80000300800 */
[----:B------:R-:W3:Y:S04]  /*3b250*/  LDL.LU R95, [R1+0x250c] ;  /* 0x00250c00015f7983 */ /* 0x000ee80000300800 */
        /* <DEDUP_REMOVED lines=20> */
[----:B------:R-:W-:Y:S01]  /*3b3a0*/  IMAD.MOV.U32 R215, RZ, RZ, R118 ;  /* 0x000000ffffd77224 */ /* 0x000fe200078e0076 */
[----:B------:R-:W4:Y:S04]  /*3b3b0*/  LDL.LU R119, [R1+0x24bc] ;  /* 0x0024bc0001777983 */ /* 0x000f280000300800 */
[----:B------:R-:W4:Y:S01]  /*3b3c0*/  LDL.LU R118, [R1+0x24b8] ;  /* 0x0024b80001767983 */ /* 0x000f220000300800 */
[----:B------:R-:W-:Y:S02]  /*3b3d0*/  IMAD.MOV.U32 R133, RZ, RZ, R44 ;  /* 0x000000ffff857224 */ /* 0x000fe400078e002c */
[----:B------:R-:W-:Y:S02]  /*3b3e0*/  IMAD.MOV.U32 R132, RZ, RZ, R45 ;  /* 0x000000ffff847224 */ /* 0x000fe400078e002d */
[----:B------:R-:W-:-:S02]  /*3b3f0*/  IMAD.MOV.U32 R252, RZ, RZ, R46 ;  /* 0x000000fffffc7224 */ /* 0x000fc400078e002e */
[----:B------:R-:W-:Y:S02]  /*3b400*/  IMAD.MOV.U32 R72, RZ, RZ, R47 ;  /* 0x000000ffff487224 */ /* 0x000fe400078e002f */
[----:B---3--:R-:W-:Y:S02]  /*3b410*/  IMAD.MOV.U32 R223, RZ, RZ, R95 ;  /* 0x000000ffffdf7224 */ /* 0x008fe400078e005f */
[----:B--2---:R-:W-:Y:S02]  /*3b420*/  IMAD.MOV.U32 R222, RZ, RZ, R94 ;  /* 0x000000ffffde7224 */ /* 0x004fe400078e005e */
[----:B----4-:R-:W-:Y:S02]  /*3b430*/  IMAD.MOV.U32 R221, RZ, RZ, R114 ;  /* 0x000000ffffdd7224 */ /* 0x010fe400078e0072 */
[----:B------:R-:W-:Y:S02]  /*3b440*/  IMAD.MOV.U32 R220, RZ, RZ, R115 ;  /* 0x000000ffffdc7224 */ /* 0x000fe400078e0073 */
[----:B------:R-:W2:Y:S04]  /*3b450*/  LDL.LU R115, [R1+0x24b4] ;  /* 0x0024b40001737983 */ /* 0x000ea80000300800 */
[----:B------:R-:W3:Y:S04]  /*3b460*/  LDL.LU R114, [R1+0x24b0] ;  /* 0x0024b00001727983 */ /* 0x000ee80000300800 */
[----:B------:R-:W4:Y:S04]  /*3b470*/  LDL.LU R94, [R1+0x24ac] ;  /* 0x0024ac00015e7983 */ /* 0x000f280000300800 */
[----:B------:R-:W4:Y:S01]  /*3b480*/  LDL.LU R95, [R1+0x24a8] ;  /* 0x0024a800015f7983 */ /* 0x000f220000300800 */
[----:B------:R-:W-:-:S02]  /*3b490*/  IMAD.MOV.U32 R227, RZ, RZ, R103 ;  /* 0x000000ffffe37224 */ /* 0x000fc400078e0067 */
[----:B------:R-:W-:Y:S02]  /*3b4a0*/  IMAD.MOV.U32 R226, RZ, RZ, R102 ;  /* 0x000000ffffe27224 */ /* 0x000fe400078e0066 */
[----:B------:R-:W-:Y:S02]  /*3b4b0*/  IMAD.MOV.U32 R225, RZ, RZ, R99 ;  /* 0x000000ffffe17224 */ /* 0x000fe400078e0063 */
[----:B------:R-:W-:Y:S02]  /*3b4c0*/  IMAD.MOV.U32 R224, RZ, RZ, R98 ;  /* 0x000000ffffe07224 */ /* 0x000fe400078e0062 */
[----:B------:R-:W2:Y:S04]  /*3b4d0*/  LDL.LU R98, [R1+0x24a4] ;  /* 0x0024a40001627983 */ /* 0x000ea80000300800 */
[----:B------:R-:W2:Y:S04]  /*3b4e0*/  LDL.LU R99, [R1+0x24a0] ;  /* 0x0024a00001637983 */ /* 0x000ea80000300800 */
[----:B------:R-:W2:Y:S01]  /*3b4f0*/  LDL.LU R102, [R1+0x249c] ;  /* 0x00249c0001667983 */ /* 0x000ea20000300800 */
[----:B------:R-:W-:-:S02]  /*3b500*/  IMAD.MOV.U32 R46, RZ, RZ, R111 ;  /* 0x000000ffff2e7224 */ /* 0x000fc400078e006f */
[----:B------:R-:W-:Y:S01]  /*3b510*/  IMAD.MOV.U32 R45, RZ, RZ, R107 ;  /* 0x000000ffff2d7224 */ /* 0x000fe200078e006b */
[----:B------:R-:W2:Y:S01]  /*3b520*/  LDL.LU R103, [R1+0x2498] ;  /* 0x0024980001677983 */ /* 0x000ea20000300800 */
[----:B------:R-:W-:-:S03]  /*3b530*/  IMAD.MOV.U32 R44, RZ, RZ, R106 ;  /* 0x000000ffff2c7224 */ /* 0x000fc600078e006a */
[----:B------:R-:W2:Y:S01]  /*3b540*/  LDL.LU R106, [R1+0x2494] ;  /* 0x00249400016a7983 */ /* 0x000ea20000300800 */
[----:B------:R-:W-:-:S03]  /*3b550*/  IMAD.MOV.U32 R47, RZ, RZ, R110 ;  /* 0x000000ffff2f7224 */ /* 0x000fc600078e006e */
[----:B------:R-:W2:Y:S04]  /*3b560*/  LDL.LU R107, [R1+0x2490] ;  /* 0x00249000016b7983 */ /* 0x000ea80000300800 */
[----:B------:R-:W2:Y:S04]  /*3b570*/  LDL.LU R111, [R1+0x248c] ;  /* 0x00248c00016f7983 */ /* 0x000ea80000300800 */
[----:B------:R-:W3:Y:S01]  /*3b580*/  LDL.LU R110, [R1+0x2488] ;  /* 0x00248800016e7983 */ /* 0x000ee20000300800 */
[----:B------:R-:W-:Y:S02]  /*3b590*/  IMAD.MOV.U32 R57, RZ, RZ, R20 ;  /* 0x000000ffff397224 */ /* 0x000fe400078e0014 */
[----:B------:R-:W-:Y:S01]  /*3b5a0*/  IMAD.MOV.U32 R56, RZ, RZ, R21 ;  /* 0x000000ffff387224 */ /* 0x000fe200078e0015 */
[----:B------:R-:W4:Y:S01]  /*3b5b0*/  LDL.LU R20, [R1+0x670] ;  /* 0x0006700001147983 */ /* 0x000f220000300800 */
[----:B------:R-:W-:-:S02]  /*3b5c0*/  IMAD.MOV.U32 R48, RZ, RZ, R22 ;  /* 0x000000ffff307224 */ /* 0x000fc400078e0016 */
[----:B------:R-:W-:Y:S01]  /*3b5d0*/  IMAD.MOV.U32 R49, RZ, RZ, R23 ;  /* 0x000000ffff317224 */ /* 0x000fe200078e0017 */
[----:B------:R-:W4:Y:S01]  /*3b5e0*/  LDL.LU R21, [R1+0x674] ;  /* 0x0006740001157983 */ /* 0x000f220000300800 */
[----:B------:R-:W-:Y:S02]  /*3b5f0*/  IMAD.MOV.U32 R85, RZ, RZ, R16 ;  /* 0x000000ffff557224 */ /* 0x000fe400078e0010 */
[----:B------:R-:W-:Y:S01]  /*3b600*/  IMAD.MOV.U32 R2, RZ, RZ, R17 ;  /* 0x000000ffff027224 */ /* 0x000fe200078e0011 */
[----:B------:R-:W4:Y:S04]  /*3b610*/  LDL.LU R22, [R1+0x678] ;  /* 0x0006780001167983 */ /* 0x000f280000300800 */
[----:B------:R-:W4:Y:S01]  /*3b620*/  LDL.LU R23, [R1+0x67c] ;  /* 0x00067c0001177983 */ /* 0x000f220000300800 */
[----:B--2---:R-:W-:-:S03]  /*3b630*/  IMAD.MOV.U32 R16, RZ, RZ, R111 ;  /* 0x000000ffff107224 */ /* 0x004fc600078e006f */
[----:B------:R-:W2:Y:S01]  /*3b640*/  LDL.LU R111, [R1+0x2484] ;  /* 0x00248400016f7983 */ /* 0x000ea20000300800 */
[----:B---3--:R-:W-:-:S03]  /*3b650*/  IMAD.MOV.U32 R17, RZ, RZ, R110 ;  /* 0x000000ffff117224 */ /* 0x008fc600078e006e */
[----:B------:R-:W3:Y:S01]  /*3b660*/  LDL.LU R110, [R1+0x2480] ;  /* 0x00248000016e7983 */ /* 0x000ee20000300800 */
[----:B------:R-:W-:Y:S02]  /*3b670*/  IMAD.MOV.U32 R233, RZ, RZ, R18 ;  /* 0x000000ffffe97224 */ /* 0x000fe400078e0012 */
[----:B------:R-:W-:Y:S01]  /*3b680*/  IMAD.MOV.U32 R232, RZ, RZ, R19 ;  /* 0x000000ffffe87224 */ /* 0x000fe200078e0013 */
        /* <DEDUP_REMOVED lines=33> */
[----:B------:R-:W4:Y:S01]  /*3b8a0*/  LDL.LU R148, [R1+0x6a0] ;  /* 0x0006a00001947983 */ /* 0x000f220000300800 */
[----:B------:R-:W-:-:S03]  /*3b8b0*/  IMAD.MOV.U32 R249, RZ, RZ, R115 ;  /* 0x000000fffff97224 */ /* 0x000fc600078e0073 */
[----:B------:R-:W4:Y:S01]  /*3b8c0*/  LDL.LU R149, [R1+0x6a4] ;  /* 0x0006a40001957983 */ /* 0x000f220000300800 */
        /* <DEDUP_REMOVED lines=14> */
[----:B--2---:R-:W-:Y:S02]  /*3b9b0*/  IMAD.MOV.U32 R151, RZ, RZ, R111 ;  /* 0x000000ffff977224 */ /* 0x004fe400078e006f */
[----:B---3--:R-:W-:Y:S02]  /*3b9c0*/  IMAD.MOV.U32 R150, RZ, RZ, R110 ;  /* 0x000000ffff967224 */ /* 0x008fe400078e006e */
[----:B------:R-:W2:Y:S04]  /*3b9d0*/  LDL.LU R110, [R1+0x2474] ;  /* 0x00247400016e7983 */ /* 0x000ea80000300800 */
[----:B------:R-:W2:Y:S04]  /*3b9e0*/  LDL.LU R111, [R1+0x2470] ;  /* 0x00247000016f7983 */ /* 0x000ea80000300800 */
        /* <DEDUP_REMOVED lines=16> */
[C---:B----4-:R-:W-:Y:S08]  /*3baf0*/  HMMA.1688.F32.TF32 R20, R140.reuse, R106, R20 ;  /* 0x0000006a8c14723c */ /* 0x050ff00000081014 */
[C---:B---3--:R-:W-:Y:S08]  /*3bb00*/  HMMA.1688.F32.TF32 R144, R140.reuse, R114, R144 ;  /* 0x000000728c90723c */ /* 0x048ff00000081090 */
[C---:B--2---:R-:W-:Y:S08]  /*3bb10*/  HMMA.1688.F32.TF32 R148, R140.reuse, R118, R148 ;  /* 0x000000768c94723c */ /* 0x044ff00000081094 */
[C---:B------:R-:W-:Y:S08]  /*3bb20*/  HMMA.1688.F32.TF32 R152, R140.reuse, R122, R152 ;  /* 0x0000007a8c98723c */ /* 0x040ff00000081098 */
[C---:B------:R-:W-:Y:S08]  /*3bb30*/  HMMA.1688.F32.TF32 R156, R140.reuse, R126, R156 ;  /* 0x0000007e8c9c723c */ /* 0x040ff0000008109c */
[C---:B------:R-:W-:Y:S08]  /*3bb40*/  HMMA.1688.F32.TF32 R168, R140.reuse, R6, R168 ;  /* 0x000000068ca8723c */ /* 0x040ff000000810a8 */
[C---:B------:R-:W-:Y:S08]  /*3bb50*/  HMMA.1688.F32.TF32 R176, R140.reuse, R138, R176 ;  /* 0x0000008a8cb0723c */ /* 0x040ff000000810b0 */
[C---:B------:R-:W-:Y:S03]  /*3bb60*/  HMMA.1688.F32.TF32 R164, R140.reuse, R134, R164 ;  /* 0x000000868ca4723c */ /* 0x040fe600000810a4 */
[----:B------:R-:W-:Y:S05]  /*3bb70*/  STL.64 [R1+0x820], R168 ;  /* 0x000820a801007387 */ /* 0x000fea0000100a00 */
[C---:B------:R-:W-:Y:S01]  /*3bb80*/  HMMA.1688.F32.TF32 R160, R140.reuse, R130, R160 ;  /* 0x000000828ca0723c */ /* 0x040fe200000810a0 */
[----:B------:R1:W-:Y:S04]  /*3bb90*/  STL.64 [R1+0x828], R170 ;  /* 0x000828aa01007387 */ /* 0x0003e80000100a00 */
[----:B-1----:R-:W2:Y:S04]  /*3bba0*/  LDL.LU.64 R170, [R1+0x2428] ;  /* 0x0024280001aa7983 */ /* 0x002ea80000300a00 */
[----:B------:R-:W2:Y:S04]  /*3bbb0*/  LDL.LU.64 R168, [R1+0x2420] ;  /* 0x0024200001a87983 */ /* 0x000ea80000300a00 */
[----:B------:R1:W-:Y:S04]  /*3bbc0*/  STL.64 [R1+0x850], R176 ;  /* 0x000850b001007387 */ /* 0x0003e80000100a00 */
[----:B------:R3:W-:Y:S04]  /*3bbd0*/  STL.64 [R1+0x858], R178 ;  /* 0x000858b201007387 */ /* 0x0007e80000100a00 */
[----:B-1----:R-:W4:Y:S04]  /*3bbe0*/  LDL.LU R176, [R1+0x660] ;  /* 0x0006600001b07983 */ /* 0x002f280000300800 */
[----:B------:R-:W4:Y:S04]  /*3bbf0*/  LDL.LU R177, [R1+0x664] ;  /* 0x0006640001b17983 */ /* 0x000f280000300800 */
[----:B---3--:R-:W4:Y:S04]  /*3bc00*/  LDL.LU R178, [R1+0x668] ;  /* 0x0006680001b27983 */ /* 0x008f280000300800 */
[----:B------:R-:W4:Y:S04]  /*3bc10*/  LDL.LU R179, [R1+0x66c] ;  /* 0x00066c0001b37983 */ /* 0x000f280000300800 */
[----:B------:R-:W-:Y:S04]  /*3bc20*/  STL.64 [R1+0x9d0], R164 ;  /* 0x0009d0a401007387 */ /* 0x000fe80000100a00 */
[----:B------:R1:W-:Y:S04]  /*3bc30*/  STL.64 [R1+0x9d8], R166 ;  /* 0x0009d8a601007387 */ /* 0x0003e80000100a00 */
[----:B-1----:R-:W3:Y:S04]  /*3bc40*/  LDL.LU.64 R166, [R1+0x2418] ;  /* 0x0024180001a67983 */ /* 0x002ee80000300a00 */
[----:B------:R-:W3:Y:S04]  /*3bc50*/  LDL.LU.64 R164, [R1+0x2410] ;  /* 0x0024100001a47983 */ /* 0x000ee80000300a00 */
        /* <DEDUP_REMOVED lines=16> */
[----:B------:R-:W-:Y:S04]  /*3bd60*/  STL.64 [R1+0xcd0], R144 ;  /* 0x000cd09001007387 */ /* 0x000fe80000100a00 */
[----:B------:R1:W-:Y:S04]  /*3bd70*/  STL.64 [R1+0xcd8], R146 ;  /* 0x000cd89201007387 */ /* 0x0003e80000100a00 */
[----:B-1----:R-:W4:Y:S04]  /*3bd80*/  LDL.LU.64 R146, [R1+0x23c8] ;  /* 0x0023c80001927983 */ /* 0x002f280000300a00 */
[----:B------:R-:W4:Y:S01]  /*3bd90*/  LDL.LU.64 R144, [R1+0x23c0] ;  /* 0x0023c00001907983 */ /* 0x000f220000300a00 */
[C---:B------:R-:W-:Y:S08]  /*3bda0*/  HMMA.1688.F32.TF32 R16, R140.reuse, R110, R16 ;  /* 0x0000006e8c10723c */ /* 0x040ff00000081010 */
[C---:B------:R-:W-:Y:S11]  /*3bdb0*/  HMMA.1688.F32.TF32 R248, R140.reuse, R102, R248 ;  /* 0x000000668cf8723c */ /* 0x040ff600000810f8 */
[----:B------:R-:W-:Y:S04]  /*3bdc0*/  STL.64 [R1+0xd40], R16 ;  /* 0x000d401001007387 */ /* 0x000fe80000100a00 */
[----:B------:R1:W-:Y:S02]  /*3bdd0*/  STL.64 [R1+0xd48], R18 ;  /* 0x000d481201007387 */ /* 0x0003e40000100a00 */
[C---:B-1----:R-:W-:Y:S02]  /*3bde0*/  HMMA.1688.F32.TF32 R16, R140.reuse, R98, R44 ;  /* 0x000000628c10723c */ /* 0x042fe4000008102c */
[----:B------:R-:W-:Y:S04]  /*3bdf0*/  STL.64 [R1+0xe00], R20 ;  /* 0x000e001401007387 */ /* 0x000fe80000100a00 */
[----:B------:R1:W-:Y:S04]  /*3be00*/  STL.64 [R1+0xe08], R22 ;  /* 0x000e081601007387 */ /* 0x0003e80000100a00 */
[----:B------:R-:W-:Y:S01]  /*3be10*/  STL.64 [R1+0xe60], R248 ;  /* 0x000e60f801007387 */ /* 0x000fe20000100a00 */
[C---:B------:R-:W-:Y:S03]  /*3be20*/  HMMA.1688.F32.TF32 R44, R140.reuse, R90, R220 ;  /* 0x0000005a8c2c723c */ /* 0x040fe600000810dc */
[----:B------:R-:W-:Y:S05]  /*3be30*/  STL.64 [R1+0xe68], R250 ;  /* 0x000e68fa01007387 */ /* 0x000fea0000100a00 */
[C---:B-1----:R-:W-:Y:S01]  /*3be40*/  HMMA.1688.F32.TF32 R20, R140.reuse, R94, R224 ;  /* 0x0000005e8c14723c */ /* 0x042fe200000810e0 */
[----:B------:R-:W-:Y:S04]  /*3be50*/  STL.64 [R1+0xed0], R16 ;  /* 0x000ed01001007387 */ /* 0x000fe80000100a00 */
[----:B------:R1:W-:Y:S03]  /*3be60*/  STL.64 [R1+0xed8], R18 ;  /* 0x000ed81201007387 */ /* 0x0003e60000100a00 */
[C---:B-1----:R-:W-:Y:S11]  /*3be70*/  HMMA.1688.F32.TF32 R16, R140.reuse, R86, R216 ;  /* 0x000000568c10723c */ /* 0x042ff600000810d8 */
[----:B------:R-:W-:Y:S04]  /*3be80*/  STL.64 [R1+0xf30], R20 ;  /* 0x000f301401007387 */ /* 0x000fe80000100a00 */
[----:B------:R1:W-:Y:S04]  /*3be90*/  STL.64 [R1+0xf38], R22 ;  /* 0x000f381601007387 */ /* 0x0003e80000100a00 */
[----:B------:R-:W-:Y:S04]  /*3bea0*/  STL.64 [R1+0xf50], R44 ;  /* 0x000f502c01007387 */ /* 0x000fe80000100a00 */
[----:B------:R1:W-:Y:S02]  /*3beb0*/  STL.64 [R1+0xf58], R46 ;  /* 0x000f582e01007387 */ /* 0x0003e40000100a00 */
[C---:B-1----:R-:W-:Y:S02]  /*3bec0*/  HMMA.1688.F32.TF32 R20, R140.reuse, R82, R212 ;  /* 0x000000528c14723c */ /* 0x042fe400000810d4 */
[----:B------:R-:W-:Y:S04]  /*3bed0*/  STL.64 [R1+0xfb0], R16 ;  /* 0x000fb01001007387 */ /* 0x000fe80000100a00 */
[----:B------:R1:W-:Y:S02]  /*3bee0*/  STL.64 [R1+0xfb8], R18 ;  /* 0x000fb81201007387 */ /* 0x0003e40000100a00 */
[C---:B------:R-:W-:Y:S08]  /*3bef0*/  HMMA.1688.F32.TF32 R44, R140.reuse, R78, R208 ;  /* 0x0000004e8c2c723c */ /* 0x040ff000000810d0 */
[C---:B-1----:R-:W-:Y:S03]  /*3bf00*/  HMMA.1688.F32.TF32 R16, R140.reuse, R74, R200 ;  /* 0x0000004a8c10723c */ /* 0x042fe600000810c8 */
        /* <DEDUP_REMOVED lines=15> */
[----:B------:R-:W-:Y:S02]  /*3c000*/  STL.64 [R1+0x12d8], R18 ;  /* 0x0012d81201007387 */ /* 0x000fe40000100a00 */
[----:B------:R-:W-:Y:S01]  /*3c010*/  HMMA.1688.F32.TF32 R44, R140, R54, R180 ;  /* 0x000000368c2c723c */ /* 0x000fe200000810b4 */
[----:B------:R-:W-:-:S02]  /*3c020*/  LOP3.LUT R228, R0, 0x40, RZ, 0x3c, !PT ;  /* 0x0000004000e47812 */ /* 0x000fc400078e3cff */
[----:B------:R-:W-:-:S03]  /*3c030*/  LOP3.LUT R229, R0, 0x60, RZ, 0x3c, !PT ;  /* 0x0000006000e57812 */ /* 0x000fc600078e3cff */
[----:B------:R-:W-:Y:S04]  /*3c040*/  LDS R12, [R228+UR11+0x23000] ;  /* 0x0230000be40c7984 */ /* 0x000fe80008000800 */
[----:B------:R-:W-:Y:S04]  /*3c050*/  LDS R14, [R228+UR11+0x23800] ;  /* 0x0238000be40e7984 */ /* 0x000fe80008000800 */
[----:B------:R-:W-:Y:S04]  /*3c060*/  STL.64 [R1+0x1320], R20 ;  /* 0x0013201401007387 */ /* 0x000fe80000100a00 */
[----:B------:R-:W-:Y:S04]  /*3c070*/  STL.64 [R1+0x1328], R22 ;  /* 0x0013281601007387 */ /* 0x000fe80000100a00 */
[----:B------:R-:W-:Y:S04]  /*3c080*/  STL.64 [R1+0x13e0], R44 ;  /* 0x0013e02c01007387 */ /* 0x000fe80000100a00 */
[----:B------:R2:W-:Y:S04]  /*3c090*/  STL.64 [R1+0x13e8], R46 ;  /* 0x0013e82e01007387 */ /* 0x0005e80000100a00 */
[----:B------:R-:W-:Y:S04]  /*3c0a0*/  LDS R13, [R229+UR11+0x23000] ;  /* 0x0230000be50d7984 */ /* 0x000fe80008000800 */
[----:B------:R-:W1:Y:S01]  /*3c0b0*/  LDS R15, [R229+UR11+0x23800] ;  /* 0x0238000be50f7984 */ /* 0x000e620008000800 */
[C---:B--2---:R-:W-:Y:S08]  /*3c0c0*/  HMMA.1688.F32.TF32 R44, R140.reuse, R38, R152 ;  /* 0x000000268c2c723c */ /* 0x044ff00000081098 */
[C---:B---3--:R-:W-:Y:S08]  /*3c0d0*/  HMMA.1688.F32.TF32 R20, R140.reuse, R42, R148 ;  /* 0x0000002a8c14723c */ /* 0x048ff00000081094 */
[----:B----4-:R-:W-:-:S15]  /*3c0e0*/  HMMA.1688.F32.TF32 R16, R140, R50, R144 ;  /* 0x000000328c10723c */ /* 0x010fde0000081090 */
[----:B------:R-:W-:-:S04]  /*3c0f0*/  NOP ;  /* 0x0000000000007918 */ /* 0x000fc80000000000 */
[----:B------:R-:W-:Y:S04]  /*3c100*/  STL.64 [R1+0x1450], R16 ;  /* 0x0014501001007387 */ /* 0x000fe80000100a00 */
[----:B------:R2:W-:Y:S02]  /*3c110*/  STL.64 [R1+0x1458], R18 ;  /* 0x0014581201007387 */ /* 0x0005e40000100a00 */
[C---:B--2---:R-:W-:Y:S02]  /*3c120*/  HMMA.1688.F32.TF32 R16, R140.reuse, R34, R156 ;  /* 0x000000228c10723c */ /* 0x044fe4000008109c */
[----:B------:R-:W-:Y:S04]  /*3c130*/  STL.64 [R1+0x14b0], R20 ;  /* 0x0014b01401007387 */ /* 0x000fe80000100a00 */
[----:B------:R2:W-:Y:S04]  /*3c140*/  STL.64 [R1+0x14b8], R22 ;  /* 0x0014b81601007387 */ /* 0x0005e80000100a00 */
[----:B------:R-:W-:Y:S04]  /*3c150*/  STL.64 [R1+0x1500], R44 ;  /* 0x0015002c01007387 */ /* 0x000fe80000100a00 */
[----:B------:R3:W-:Y:S01]  /*3c160*/  STL.64 [R1+0x1508], R46 ;  /* 0x0015082e01007387 */ /* 0x0007e20000100a00 */
[C---:B--2---:R-:W-:Y:S04]  /*3c170*/  HMMA.1688.F32.TF32 R20, R140.reuse, R242, R160 ;  /* 0x000000f28c14723c */ /* 0x044fe800000810a0 */
[----:B------:R-:W-:Y:S04]  /*3c180*/  STL.64 [R1+0x1530], R16 ;  /* 0x0015301001007387 */ /* 0x000fe80000100a00 */
[----:B------:R2:W-:Y:S01]  /*3c190*/  STL.64 [R1+0x1538], R18 ;  /* 0x0015381201007387 */ /* 0x0005e20000100a00 */
[C---:B---3--:R-:W-:Y:S08]  /*3c1a0*/  HMMA.1688.F32.TF32 R44, R140.reuse, R238, R164 ;  /* 0x000000ee8c2c723c */ /* 0x048ff000000810a4 */
[C---:B--2---:R-:W-:Y:S02]  /*3c1b0*/  HMMA.1688.F32.TF32 R16, R140.reuse, R234, R168 ;  /* 0x000000ea8c10723c */ /* 0x044fe400000810a8 */
[----:B------:R-:W-:Y:S04]  /*3c1c0*/  STL.64 [R1+0x1550], R20 ;  /* 0x0015501401007387 */ /* 0x000fe80000100a00 */
[----:B------:R2:W-:Y:S05]  /*3c1d0*/  STL.64 [R1+0x1558], R22 ;  /* 0x0015581601007387 */ /* 0x0005ea0000100a00 */
[----:B------:R-:W-:Y:S04]  /*3c1e0*/  STL.64 [R1+0x1570], R44 ;  /* 0x0015702c01007387 */ /* 0x000fe80000100a00 */
[----:B------:R-:W-:Y:S01]  /*3c1f0*/  STL.64 [R1+0x1578], R46 ;  /* 0x0015782e01007387 */ /* 0x000fe20000100a00 */
[----:B--2---:R-:W-:Y:S03]  /*3c200*/  HMMA.1688.F32.TF32 R20, R140, R230, R172 ;  /* 0x000000e68c14723c */ /* 0x004fe600000810ac */
[----:B------:R-:W-:Y:S04]  /*3c210*/  STL.64 [R1+0x1580], R16 ;  /* 0x0015801001007387 */ /* 0x000fe80000100a00 */
[----:B------:R1:W-:Y:S02]  /*3c220*/  STL.64 [R1+0x1588], R18 ;  /* 0x0015881201007387 */ /* 0x0003e40000100a00 */
[----:B-1----:R-:W-:Y:S10]  /*3c230*/  HMMA.1688.F32.TF32 R16, R12, R10, R176 ;  /* 0x0000000a0c10723c */ /* 0x002ff400000810b0 */
[----:B------:R1:W-:Y:S04]  /*3c240*/  STL.64 [R1+0x1590], R20 ;  /* 0x0015901401007387 */ /* 0x0003e80000100a00 */
[----:B------:R2:W-:Y:S04]  /*3c250*/  STL.64 [R1+0x1598], R22 ;  /* 0x0015981601007387 */ /* 0x0005e80000100a00 */
[----:B------:R-:W3:Y:S04]  /*3c260*/  LDL.LU R216, [R1+0x70] ;  /* 0x0000700001d87983 */ /* 0x000ee80000300800 */
[----:B------:R-:W-:Y:S04]  /*3c270*/  STL.64 [R1+0x50], R16 ;  /* 0x0000501001007387 */ /* 0x000fe80000100a00 */
[----:B------:R-:W-:Y:S04]  /*3c280*/  STL.64 [R1+0x58], R18 ;  /* 0x0000581201007387 */ /* 0x000fe80000100a00 */
        /* <DEDUP_REMOVED lines=91> */
[----:B------:R-:W-:-:S03]  /*3c840*/  LOP3.LUT R151, R0, 0x20, RZ, 0x3c, !PT ;  /* 0x0000002000977812 */ /* 0x000fc600078e3cff */
[----:B------:R-:W-:Y:S04]  /*3c850*/  LDS R16, [R0+UR11+0x23080] ;  /* 0x0230800b00107984 */ /* 0x000fe80008000800 */
[----:B------:R-:W-:Y:S04]  /*3c860*/  LDS R18, [R0+UR11+0x23880] ;  /* 0x0238800b00127984 */ /* 0x000fe80008000800 */
[----:B------:R-:W-:Y:S04]  /*3c870*/  LDS R17, [R151+UR11+0x23080] ;  /* 0x0230800b97117984 */ /* 0x000fe80008000800 */
[----:B------:R-:W1:Y:S01]  /*3c880*/  LDS R19, [R151+UR11+0x23880] ;  /* 0x0238800b97137984 */ /* 0x000e620008000800 */
[C---:B--2---:R-:W-:Y:S08]  /*3c890*/  HMMA.1688.F32.TF32 R176, R12.reuse, R114, R176 ;  /* 0x000000720cb0723c */ /* 0x044ff000000810b0 */
[C---:B---3--:R-:W-:Y:S08]  /*3c8a0*/  HMMA.1688.F32.TF32 R184, R12.reuse, R122, R184 ;  /* 0x0000007a0cb8723c */ /* 0x048ff000000810b8 */
[C---:B----4-:R-:W-:Y:S08]  /*3c8b0*/  HMMA.1688.F32.TF32 R188, R12.reuse, R126, R188 ;  /* 0x0000007e0cbc723c */ /* 0x050ff000000810bc */
[C---:B------:R-:W-:Y:S08]  /*3c8c0*/  HMMA.1688.F32.TF32 R192, R12.reuse, R130, R192 ;  /* 0x000000820cc0723c */ /* 0x040ff000000810c0 */
[C---:B------:R-:W-:Y:S08]  /*3c8d0*/  HMMA.1688.F32.TF32 R208, R12.reuse, R6, R208 ;  /* 0x000000060cd0723c */ /* 0x040ff000000810d0 */
[C---:B------:R-:W-:Y:S11]  /*3c8e0*/  HMMA.1688.F32.TF32 R200, R12.reuse, R138, R200 ;  /* 0x0000008a0cc8723c */ /* 0x040ff600000810c8 */
[----:B------:R2:W-:Y:S01]  /*3c8f0*/  STL.64 [R1+0x80], R208 ;  /* 0x000080d001007387 */ /* 0x0005e20000100a00 */
[C---:B------:R-:W-:Y:S03]  /*3c900*/  HMMA.1688.F32.TF32 R196, R12.reuse, R134, R196 ;  /* 0x000000860cc4723c */ /* 0x040fe600000810c4 */
[----:B------:R3:W-:Y:S04]  /*3c910*/  STL.64 [R1+0x88], R210 ;  /* 0x000088d201007387 */ /* 0x0007e80000100a00 */
[----:B--2---:R-:W1:Y:S04]  /*3c920*/  LDL.LU R208, [R1+0x7b0] ;  /* 0x0007b00001d07983 */ /* 0x004e680000300800 */
[----:B------:R-:W1:Y:S04]  /*3c930*/  LDL.LU R209, [R1+0x7b4] ;  /* 0x0007b40001d17983 */ /* 0x000e680000300800 */
[----:B---3--:R-:W1:Y:S04]  /*3c940*/  LDL.LU R210, [R1+0x7b8] ;  /* 0x0007b80001d27983 */ /* 0x008e680000300800 */
[----:B------:R-:W1:Y:S01]  /*3c950*/  LDL.LU R211, [R1+0x7bc] ;  /* 0x0007bc0001d37983 */ /* 0x000e620000300800 */
[C---:B------:R-:W-:Y:S03]  /*3c960*/  HMMA.1688.F32.TF32 R180, R12.reuse, R118, R180 ;  /* 0x000000760cb4723c */ /* 0x040fe600000810b4 */
[----:B------:R-:W-:Y:S04]  /*3c970*/  STL.64 [R1+0x560], R200 ;  /* 0x000560c801007387 */ /* 0x000fe80000100a00 */
[----:B------:R2:W-:Y:S04]  /*3c980*/  STL.64 [R1+0x568], R202 ;  /* 0x000568ca01007387 */ /* 0x0005e80000100a00 */
[----:B--2---:R-:W2:Y:S04]  /*3c990*/  LDL.LU.64 R202, [R1+0x23b8] ;  /* 0x0023b80001ca7983 */ /* 0x004ea80000300a00 */
[----:B------:R-:W2:Y:S04]  /*3c9a0*/  LDL.LU.64 R200, [R1+0x23b0] ;  /* 0x0023b00001c87983 */ /* 0x000ea80000300a00 */
[----:B------:R-:W-:Y:S04]  /*3c9b0*/  STL.64 [R1+0x630], R196 ;  /* 0x000630c401007387 */ /* 0x000fe80000100a00 */
[----:B------:R3:W-:Y:S04]  /*3c9c0*/  STL.64 [R1+0x638], R198 ;  /* 0x000638c601007387 */ /* 0x0007e80000100a00 */
[----:B---3--:R-:W3:Y:S04]  /*3c9d0*/  LDL.LU.64 R198, [R1+0x23a8] ;  /* 0x0023a80001c67983 */ /* 0x008ee80000300a00 */
[----:B------:R-:W3:Y:S04]  /*3c9e0*/  LDL.LU.64 R196, [R1+0x23a0] ;  /* 0x0023a00001c47983 */ /* 0x000ee80000300a00 */
[----:B------:R-:W-:Y:S04]  /*3c9f0*/  STL.64 [R1+0x6d0], R192 ;  /* 0x0006d0c001007387 */ /* 0x000fe80000100a00 */
[----:B------:R4:W-:Y:S04]  /*3ca00*/  STL.64 [R1+0x6d8], R194 ;  /* 0x0006d8c201007387 */ /* 0x0009e80000100a00 */
[----:B----4-:R-:W4:Y:S04]  /*3ca10*/  LDL.LU.64 R194, [R1+0x2398] ;  /* 0x0023980001c27983 */ /* 0x010f280000300a00 */
[----:B------:R-:W4:Y:S04]  /*3ca20*/  LDL.LU.64 R192, [R1+0x2390] ;  /* 0x0023900001c07983 */ /* 0x000f280000300a00 */
        /* <DEDUP_REMOVED lines=16> */
[----:B------:R-:W-:-:S15]  /*3cb30*/  HMMA.1688.F32.TF32 R140, R12, R110, R140 ;  /* 0x0000006e0c8c723c */ /* 0x000fde000008108c */
[----:B------:R-:W-:-:S04]  /*3cb40*/  NOP ;  /* 0x0000000000007918 */ /* 0x000fc80000000000 */
[----:B------:R-:W-:Y:S04]  /*3cb50*/  STL.64 [R1+0xb40], R140 ;  /* 0x000b408c01007387 */ /* 0x000fe80000100a00 */
[----:B------:R1:W-:Y:S02]  /*3cb60*/  STL.64 [R1+0xb48], R142 ;  /* 0x000b488e01007387 */ /* 0x0003e40000100a00 */
[C---:B-1----:R-:W-:Y:S08]  /*3cb70*/  HMMA.1688.F32.TF32 R140, R12.reuse, R106, R172 ;  /* 0x0000006a0c8c723c */ /* 0x042ff000000810ac */
[C---:B------:R-:W-:Y:S08]  /*3cb80*/  HMMA.1688.F32.TF32 R168, R12.reuse, R102, R168 ;  /* 0x000000660ca8723c */ /* 0x040ff000000810a8 */
[C---:B------:R-:W-:Y:S03]  /*3cb90*/  HMMA.1688.F32.TF32 R164, R12.reuse, R98, R164 ;  /* 0x000000620ca4723c */ /* 0x040fe600000810a4 */
[----:B------:R-:W-:Y:S04]  /*3cba0*/  STL.64 [R1+0xb60], R140 ;  /* 0x000b608c01007387 */ /* 0x000fe80000100a00 */
[----:B------:R1:W-:Y:S02]  /*3cbb0*/  STL.64 [R1+0xb68], R142 ;  /* 0x000b688e01007387 */ /* 0x0003e40000100a00 */
[C---:B-1----:R-:W-:Y:S02]  /*3cbc0*/  HMMA.1688.F32.TF32 R140, R12.reuse, R94, R160 ;  /* 0x0000005e0c8c723c */ /* 0x042fe400000810a0 */
[----:B------:R-:W-:Y:S04]  /*3cbd0*/  STL.64 [R1+0xc30], R168 ;  /* 0x000c30a801007387 */ /* 0x000fe80000100a00 */
[----:B------:R-:W-:Y:S02]  /*3cbe0*/  STL.64 [R1+0xc38], R170 ;  /* 0x000c38aa01007387 */ /* 0x000fe40000100a00 */
[C---:B------:R-:W-:Y:S02]  /*3cbf0*/  HMMA.1688.F32.TF32 R156, R12.reuse, R90, R156 ;  /* 0x0000005a0c9c723c */ /* 0x040fe4000008109c */
[----:B------:R-:W-:Y:S04]  /*3cc00*/  STL.64 [R1+0xcb0], R164 ;  /* 0x000cb0a401007387 */ /* 0x000fe80000100a00 */
[----:B------:R-:W-:Y:S02]  /*3cc10*/  STL.64 [R1+0xcb8], R166 ;  /* 0x000cb8a601007387 */ /* 0x000fe40000100a00 */
[C---:B------:R-:W-:Y:S03]  /*3cc20*/  HMMA.1688.F32.TF32 R152, R12.reuse, R86, R152 ;  /* 0x000000560c98723c */ /* 0x040fe60000081098 */
[----:B------:R-:W-:Y:S04]  /*3cc30*/  STL.64 [R1+0xd00], R140 ;  /* 0x000d008c01007387 */ /* 0x000fe80000100a00 */
[----:B------:R1:W-:Y:S02]  /*3cc40*/  STL.64 [R1+0xd08], R142 ;  /* 0x000d088e01007387 */ /* 0x0003e40000100a00 */
[C---:B-1----:R-:W-:Y:S08]  /*3cc50*/  HMMA.1688.F32.TF32 R140, R12.reuse, R82, R144 ;  /* 0x000000520c8c723c */ /* 0x042ff00000081090 */
[C---:B------:R-:W-:Y:S08]  /*3cc60*/  HMMA.1688.F32.TF32 R144, R12.reuse, R78, R20 ;  /* 0x0000004e0c90723c */ /* 0x040ff00000081014 */
[C---:B------:R-:W-:Y:S01]  /*3cc70*/  HMMA.1688.F32.TF32 R20, R12.reuse, R74, R248 ;  /* 0x0000004a0c14723c */ /* 0x040fe200000810f8 */
[----:B------:R-:W-:Y:S04]  /*3cc80*/  STL.64 [R1+0xd30], R156 ;  /* 0x000d309c01007387 */ /* 0x000fe80000100a00 */
[----:B------:R-:W-:Y:S04]  /*3cc90*/  STL.64 [R1+0xd38], R158 ;  /* 0x000d389e01007387 */ /* 0x000fe80000100a00 */
        /* <DEDUP_REMOVED lines=18> */
[C---:B------:R-:W-:Y:S11]  /*3cdc0*/  HMMA.1688.F32.TF32 R44, R12.reuse, R54, R212 ;  /* 0x000000360c2c723c */ /* 0x040ff600000810d4 */
[----:B------:R-:W-:Y:S04]  /*3cdd0*/  STL.64 [R1+0x1230], R140 ;  /* 0x0012308c01007387 */ /* 0x000fe80000100a00 */
[----:B------:R-:W-:Y:S04]  /*3cde0*/  STL.64 [R1+0x1238], R142 ;  /* 0x0012388e01007387 */ /* 0x000fe80000100a00 */
[----:B------:R-:W-:Y:S04]  /*3cdf0*/  STL.64 [R1+0x12c0], R44 ;  /* 0x0012c02c01007387 */ /* 0x000fe80000100a00 */
[----:B------:R2:W-:Y:S02]  /*3ce00*/  STL.64 [R1+0x12c8], R46 ;  /* 0x0012c82e01007387 */ /* 0x0005e40000100a00 */
[C---:B--2---:R-:W-:Y:S08]  /*3ce10*/  HMMA.1688.F32.TF32 R44, R12.reuse, R38, R184 ;  /* 0x000000260c2c723c */ /* 0x044ff000000810b8 */
[C---:B---3--:R-:W-:Y:S08]  /*3ce20*/  HMMA.1688.F32.TF32 R140, R12.reuse, R42, R180 ;  /* 0x0000002a0c8c723c */ /* 0x048ff000000810b4 */
[----:B----4-:R-:W-:-:S15]  /*3ce30*/  HMMA.1688.F32.TF32 R20, R12, R50, R176 ;  /* 0x000000320c14723c */ /* 0x010fde00000810b0 */
        /* <DEDUP_REMOVED lines=12> */
[C---:B-1----:R-:W-:Y:S08]  /*3cf00*/  HMMA.1688.F32.TF32 R20, R12.reuse, R234, R200 ;  /* 0x000000ea0c14723c */ /* 0x042ff000000810c8 */
[----:B------:R-:W-:Y:S01]  /*3cf10*/  HMMA.1688.F32.TF32 R12, R12, R230, R204 ;  /* 0x000000e60c0c723c */ /* 0x000fe200000810cc */
[----:B------:R-:W-:Y:S04]  /*3cf20*/  STL.64 [R1+0x14f0], R140 ;  /* 0x0014f08c01007387 */ /* 0x000fe80000100a00 */
[----:B------:R-:W-:Y:S04]  /*3cf30*/  STL.64 [R1+0x14f8], R142 ;  /* 0x0014f88e01007387 */ /* 0x000fe80000100a00 */
[----:B------:R-:W-:Y:S04]  /*3cf40*/  STL.64 [R1+0x1520], R44 ;  /* 0x0015202c01007387 */ /* 0x000fe80000100a00 */
[----:B------:R-:W-:Y:S04]  /*3cf50*/  STL.64 [R1+0x1528], R46 ;  /* 0x0015282e01007387 */ /* 0x000fe80000100a00 */
[----:B------:R1:W-:Y:S04]  /*3cf60*/  STL.64 [R1+0x1540], R20 ;  /* 0x0015401401007387 */ /* 0x0003e80000100a00 */
[----:B------:R2:W-:Y:S01]  /*3cf70*/  STL.64 [R1+0x1548], R22 ;  /* 0x0015481601007387 */ /* 0x0005e20000100a00 */
[C---:B------:R-:W-:Y:S03]  /*3cf80*/  HMMA.1688.F32.TF32 R192, R16.reuse, R10, R208 ;  /* 0x0000000a10c0723c */ /* 0x040fe600000810d0 */
[----:B------:R-:W-:Y:S04]  /*3cf90*/  LDS R140, [R228+UR11+0x23080] ;  /* 0x0230800be48c7984 */ /* 0x000fe80008000800 */
[----:B-1----:R-:W3:Y:S04]  /*3cfa0*/  LDL.LU R20, [R1+0x30] ;  /* 0x0000300001147983 */ /* 0x002ee80000300800 */
[----:B------:R1:W-:Y:S04]  /*3cfb0*/  STL.64 [R1+0x1560], R12 ;  /* 0x0015600c01007387 */ /* 0x0003e80000100a00 */
[----:B------:R4:W-:Y:S04]  /*3cfc0*/  STL.64 [R1+0x1568], R14 ;  /* 0x0015680e01007387 */ /* 0x0009e80000100a00 */
        /* <DEDUP_REMOVED lines=91> */
[----:B------:R-:W-:Y:S04]  /*3d580*/  STL.64 [R1+0x1fe0], R194 ;  /* 0x001fe0c201007387 */ /* 0x000fe80000100a00 */
[----:B------:R1:W-:Y:S04]  /*3d590*/  STL.64 [R1+0x1fd8], R192 ;  /* 0x001fd8c001007387 */ /* 0x0003e80000100a00 */
[----:B------:R-:W-:Y:S04]  /*3d5a0*/  LDS R142, [R228+UR11+0x23880] ;  /* 0x0238800be48e7984 */ /* 0x000fe80008000800 */
[----:B------:R-:W-:Y:S04]  /*3d5b0*/  LDS R141, [R229+UR11+0x23080] ;  /* 0x0230800be58d7984 */ /* 0x000fe80008000800 */
[----:B-1----:R-:W4:Y:S04]  /*3d5c0*/  LDL.LU R192, [R1+0x930] ;  /* 0x0009300001c07983 */ /* 0x002f280000300800 */
[----:B------:R-:W4:Y:S04]  /*3d5d0*/  LDL.LU R193, [R1+0x934] ;  /* 0x0009340001c17983 */ /* 0x000f280000300800 */
[----:B------:R-:W4:Y:S04]  /*3d5e0*/  LDL.LU R194, [R1+0x938] ;  /* 0x0009380001c27983 */ /* 0x000f280000300800 */
[----:B------:R-:W4:Y:S04]  /*3d5f0*/  LDL.LU R195, [R1+0x93c] ;  /* 0x00093c0001c37983 */ /* 0x000f280000300800 */
[----:B------:R-:W1:Y:S01]  /*3d600*/  LDS R143, [R229+UR11+0x23880] ;  /* 0x0238800be58f7984 */ /* 0x000e620008000800 */
[----:B--2---:R-:W-:-:S15]  /*3d610*/  HMMA.1688.F32.TF32 R188, R16, R6, R188 ;  /* 0x0000000610bc723c */ /* 0x004fde00000810bc */
[----:B------:R-:W-:-:S04]  /*3d620*/  NOP ;  /* 0x0000000000007918 */ /* 0x000fc80000000000 */
[----:B------:R-:W-:Y:S04]  /*3d630*/  STL.64 [R1+0x1ff0], R190 ;  /* 0x001ff0be01007387 */ /* 0x000fe80000100a00 */
[----:B------:R2:W-:Y:S04]  /*3d640*/  STL.64 [R1+0x1fe8], R188 ;  /* 0x001fe8bc01007387 */ /* 0x0005e80000100a00 */
[----:B--2---:R-:W2:Y:S04]  /*3d650*/  LDL.LU R188, [R1+0x9a0] ;  /* 0x0009a00001bc7983 */ /* 0x004ea80000300800 */
[----:B------:R-:W2:Y:S04]  /*3d660*/  LDL.LU R189, [R1+0x9a4] ;  /* 0x0009a40001bd7983 */ /* 0x000ea80000300800 */
[----:B------:R-:W2:Y:S04]  /*3d670*/  LDL.LU R190, [R1+0x9a8] ;  /* 0x0009a80001be7983 */ /* 0x000ea80000300800 */
[----:B------:R-:W2:Y:S01]  /*3d680*/  LDL.LU R191, [R1+0x9ac] ;  /* 0x0009ac0001bf7983 */ /* 0x000ea20000300800 */
[C---:B---3--:R-:W-:Y:S08]  /*3d690*/  HMMA.1688.F32.TF32 R248, R16.reuse, R138, R248 ;  /* 0x0000008a10f8723c */ /* 0x048ff000000810f8 */
[C---:B------:R-:W-:Y:S08]  /*3d6a0*/  HMMA.1688.F32.TF32 R44, R16.reuse, R134, R44 ;  /* 0x00000086102c723c */ /* 0x040ff0000008102c */
[C---:B------:R-:W-:Y:S08]  /*3d6b0*/  HMMA.1688.F32.TF32 R224, R16.reuse, R130, R224 ;  /* 0x0000008210e0723c */ /* 0x040ff000000810e0 */
[C---:B------:R-:W-:Y:S01]  /*3d6c0*/  HMMA.1688.F32.TF32 R220, R16.reuse, R126, R220 ;  /* 0x0000007e10dc723c */ /* 0x040fe200000810dc */
[----:B------:R-:W-:Y:S07]  /*3d6d0*/  STL.64 [R1+0x40], R248 ;  /* 0x000040f801007387 */ /* 0x000fee0000100a00 */
[C---:B------:R-:W-:Y:S01]  /*3d6e0*/  HMMA.1688.F32.TF32 R216, R16.reuse, R122, R216 ;  /* 0x0000007a10d8723c */ /* 0x040fe200000810d8 */
[----:B------:R3:W-:Y:S07]  /*3d6f0*/  STL.64 [R1+0x48], R250 ;  /* 0x000048fa01007387 */ /* 0x0007ee0000100a00 */
[C---:B------:R-:W-:Y:S01]  /*3d700*/  HMMA.1688.F32.TF32 R212, R16.reuse, R118, R212 ;  /* 0x0000007610d4723c */ /* 0x040fe200000810d4 */
[----:B---3--:R-:W3:Y:S04]  /*3d710*/  LDL.LU.64 R250, [R1+0x2348] ;  /* 0x0023480001fa7983 */ /* 0x008ee80000300a00 */
[----:B------:R-:W3:Y:S03]  /*3d720*/  LDL.LU.64 R248, [R1+0x2340] ;  /* 0x0023400001f87983 */ /* 0x000ee60000300a00 */
[C---:B------:R-:W-:Y:S01]  /*3d730*/  HMMA.1688.F32.TF32 R208, R16.reuse, R114, R208 ;  /* 0x0000007210d0723c */ /* 0x040fe200000810d0 */
        /* <DEDUP_REMOVED lines=24> */
[C---:B------:R-:W-:Y:S08]  /*3d8c0*/  HMMA.1688.F32.TF32 R12, R16.reuse, R102, R12 ;  /* 0x00000066100c723c */ /* 0x040ff0000008100c */
[C---:B----4-:R-:W-:Y:S08]  /*3d8d0*/  HMMA.1688.F32.TF32 R184, R16.reuse, R86, R184 ;  /* 0x0000005610b8723c */ /* 0x050ff000000810b8 */
[C---:B------:R-:W-:Y:S08]  /*3d8e0*/  HMMA.1688.F32.TF32 R180, R16.reuse, R82, R180 ;  /* 0x0000005210b4723c */ /* 0x040ff000000810b4 */
[----:B--2---:R-:W-:-:S15]  /*3d8f0*/  HMMA.1688.F32.TF32 R188, R16, R110, R188 ;  /* 0x0000006e10bc723c */ /* 0x004fde00000810bc */
[----:B------:R-:W-:-:S04]  /*3d900*/  NOP ;  /* 0x0000000000007918 */ /* 0x000fc80000000000 */
[----:B------:R-:W-:Y:S04]  /*3d910*/  STL.64 [R1+0x810], R188 ;  /* 0x000810bc01007387 */ /* 0x000fe80000100a00 */
[----:B------:R1:W-:Y:S02]  /*3d920*/  STL.64 [R1+0x818], R190 ;  /* 0x000818be01007387 */ /* 0x0003e40000100a00 */
[C---:B-1----:R-:W-:Y:S08]  /*3d930*/  HMMA.1688.F32.TF32 R188, R16.reuse, R106, R192 ;  /* 0x0000006a10bc723c */ /* 0x042ff000000810c0 */
[C---:B------:R-:W-:Y:S11]  /*3d940*/  HMMA.1688.F32.TF32 R192, R16.reuse, R98, R204 ;  /* 0x0000006210c0723c */ /* 0x040ff600000810cc */
[----:B------:R-:W-:Y:S04]  /*3d950*/  STL.64 [R1+0x980], R188 ;  /* 0x000980bc01007387 */ /* 0x000fe80000100a00 */
[----:B------:R1:W-:Y:S04]  /*3d960*/  STL.64 [R1+0x988], R190 ;  /* 0x000988be01007387 */ /* 0x0003e80000100a00 */
[----:B------:R-:W-:Y:S04]  /*3d970*/  STL.64 [R1+0x9b0], R12 ;  /* 0x0009b00c01007387 */ /* 0x000fe80000100a00 */
[----:B------:R2:W-:Y:S01]  /*3d980*/  STL.64 [R1+0x9b8], R14 ;  /* 0x0009b80e01007387 */ /* 0x0005e20000100a00 */
[C---:B-1----:R-:W-:Y:S08]  /*3d990*/  HMMA.1688.F32.TF32 R188, R16.reuse, R94, R200 ;  /* 0x0000005e10bc723c */ /* 0x042ff000000810c8 */
[C---:B--2---:R-:W-:Y:S01]  /*3d9a0*/  HMMA.1688.F32.TF32 R12, R16.reuse, R90, R196 ;  /* 0x0000005a100c723c */ /* 0x044fe200000810c4 */
[----:B------:R-:W-:Y:S04]  /*3d9b0*/  STL.64 [R1+0xa00], R192 ;  /* 0x000a00c001007387 */ /* 0x000fe80000100a00 */
[----:B------:R-:W-:Y:S06]  /*3d9c0*/  STL.64 [R1+0xa08], R194 ;  /* 0x000a08c201007387 */ /* 0x000fec0000100a00 */
        /* <DEDUP_REMOVED lines=31> */
[C---:B---3--:R-:W-:Y:S02]  /*3dbc0*/  HMMA.1688.F32.TF32 R12, R16.reuse, R38, R208 ;  /* 0x00000026100c723c */ /* 0x048fe400000810d0 */
        /* <DEDUP_REMOVED lines=8> */
[C---:B-1----:R-:W-:Y:S02]  /*3dc50*/  HMMA.1688.F32.TF32 R12, R16.reuse, R238, R220 ;  /* 0x000000ee100c723c */ /* 0x042fe400000810dc */
        /* <DEDUP_REMOVED lines=82> */
[C---:B------:R-:W-:Y:S08]  /*3e180*/  HMMA.1688.F32.TF32 R216, R16.reuse, R234, R224 ;  /* 0x000000ea10d8723c */ /* 0x040ff000000810e0 */
[----:B------:R-:W-:Y:S01]  /*3e190*/  HMMA.1688.F32.TF32 R16, R16, R230, R44 ;  /* 0x000000e61010723c */ /* 0x000fe2000008102c */
[----:B------:R-:W-:Y:S04]  /*3e1a0*/  LDS R44, [R0+UR11+0x23100] ;  /* 0x0231000b002c7984 */ /* 0x000fe80008000800 */
[----:B------:R-:W-:Y:S04]  /*3e1b0*/  LDS R46, [R0+UR11+0x23900] ;  /* 0x0239000b002e7984 */ /* 0x000fe80008000800 */
[----:B------:R-:W-:Y:S04]  /*3e1c0*/  LDS R45, [R151+UR11+0x23100] ;  /* 0x0231000b972d7984 */ /* 0x000fe80008000800 */
[----:B------:R-:W-:Y:S04]  /*3e1d0*/  STL.64 [R1+0x14e0], R216 ;  /* 0x0014e0d801007387 */ /* 0x000fe80000100a00 */
[----:B------:R-:W-:Y:S04]  /*3e1e0*/  STL.64 [R1+0x14e8], R218 ;  /* 0x0014e8da01007387 */ /* 0x000fe80000100a00 */
[----:B------:R-:W1:Y:S01]  /*3e1f0*/  LDS R47, [R151+UR11+0x23900] ;  /* 0x0239000b972f7984 */ /* 0x000e620008000800 */
[----:B--2---:R-:W-:-:S15]  /*3e200*/  HMMA.1688.F32.TF32 R20, R140, R10, R20 ;  /* 0x0000000a8c14723c */ /* 0x004fde0000081014 */
[----:B------:R-:W-:-:S04]  /*3e210*/  NOP ;  /* 0x0000000000007918 */ /* 0x000fc80000000000 */
[----:B------:R-:W-:Y:S04]  /*3e220*/  STL.64 [R1+0x2000], R22 ;  /* 0x0020001601007387 */ /* 0x000fe80000100a00 */
[----:B------:R-:W-:Y:S04]  /*3e230*/  STL.64 [R1+0x1510], R16 ;  /* 0x0015101001007387 */ /* 0x000fe80000100a00 */
[----:B------:R3:W-:Y:S01]  /*3e240*/  STL.64 [R1+0x1518], R18 ;  /* 0x0015181201007387 */ /* 0x0007e20000100a00 */
[C---:B----4-:R-:W-:Y:S08]  /*3e250*/  HMMA.1688.F32.TF32 R12, R140.reuse, R138, R12 ;  /* 0x0000008a8c0c723c */ /* 0x050ff0000008100c */
[----:B---3--:R-:W-:Y:S01]  /*3e260*/  HMMA.1688.F32.TF32 R16, R140, R6, R212 ;  /* 0x000000068c10723c */ /* 0x008fe200000810d4 */
[----:B------:R-:W-:-:S15]  /*3e270*/  STL.64 [R1+0x1ff8], R20 ;  /* 0x001ff81401007387 */ /* 0x000fde0000100a00 */
[----:B------:R-:W-:-:S03]  /*3e280*/  NOP ;  /* 0x0000000000007918 */ /* 0x000fc60000000000 */
[----:B------:R-:W-:Y:S04]  /*3e290*/  STL.64 [R1+0x2010], R18 ;  /* 0x0020101201007387 */ /* 0x000fe80000100a00 */
[----:B------:R-:W-:Y:S04]  /*3e2a0*/  STL.64 [R1+0x2008], R16 ;  /* 0x0020081001007387 */ /* 0x000fe80000100a00 */
[----:B------:R-:W-:Y:S04]  /*3e2b0*/  STL.64 [R1+0x2020], R14 ;  /* 0x0020200e01007387 */ /* 0x000fe80000100a00 */
[----:B------:R2:W-:Y:S02]  /*3e2c0*/  STL.64 [R1+0x2018], R12 ;  /* 0x0020180c01007387 */ /* 0x0005e40000100a00 */
[C---:B--2---:R-:W-:Y:S08]  /*3e2d0*/  HMMA.1688.F32.TF32 R12, R140.reuse, R134, R208 ;  /* 0x000000868c0c723c */ /* 0x044ff000000810d0 */
[C---:B------:R-:W-:Y:S08]  /*3e2e0*/  HMMA.1688.F32.TF32 R20, R140.reuse, R130, R188 ;  /* 0x000000828c14723c */ /* 0x040ff000000810bc */
[C---:B------:R-:W-:Y:S03]  /*3e2f0*/  HMMA.1688.F32.TF32 R16, R140.reuse, R126, R192 ;  /* 0x0000007e8c10723c */ /* 0x040fe600000810c0 */
        /* <DEDUP_REMOVED lines=15> */
[----:B------:R3:W-:Y:S01]  /*3e3f0*/  STL.64 [R1+0x688], R18 ;  /* 0x0006881201007387 */ /* 0x0007e20000100a00 */
[C---:B--2---:R-:W-:Y:S03]  /*3e400*/  HMMA.1688.F32.TF32 R20, R140.reuse, R106, R180 ;  /* 0x0000006a8c14723c */ /* 0x044fe600000810b4 */
[----:B------:R-:W-:Y:S04]  /*3e410*/  STL.64 [R1+0x700], R12 ;  /* 0x0007000c01007387 */ /* 0x000fe80000100a00 */
[----:B------:R2:W-:Y:S01]  /*3e420*/  STL.64 [R1+0x708], R14 ;  /* 0x0007080e01007387 */ /* 0x0005e20000100a00 */
[C---:B---3--:R-:W-:Y:S08]  /*3e430*/  HMMA.1688.F32.TF32 R16, R140.reuse, R102, R176 ;  /* 0x000000668c10723c */ /* 0x048ff000000810b0 */
[C---:B--2---:R-:W-:Y:S03]  /*3e440*/  HMMA.1688.F32.TF32 R12, R140.reuse, R98, R172 ;  /* 0x000000628c0c723c */ /* 0x044fe600000810ac */
[----:B------:R-:W-:Y:S04]  /*3e450*/  STL.64 [R1+0x770], R20 ;  /* 0x0007701401007387 */ /* 0x000fe80000100a00 */
[----:B------:R2:W-:Y:S04]  /*3e460*/  STL.64 [R1+0x778], R22 ;  /* 0x0007781601007387 */ /* 0x0005e80000100a00 */
        /* <DEDUP_REMOVED lines=15> */
[----:B--2---:R-:W-:Y:S03]  /*3e560*/  HMMA.1688.F32.TF32 R12, R140, R74, R144 ;  /* 0x0000004a8c0c723c */ /* 0x004fe60000081090 */
[----:B------:R-:W-:Y:S04]  /*3e570*/  STL.64 [R1+0x9c0], R20 ;  /* 0x0009c01401007387 */ /* 0x000fe80000100a00 */
[----:B------:R2:W-:Y:S04]  /*3e580*/  STL.64 [R1+0x9c8], R22 ;  /* 0x0009c81601007387 */ /* 0x0005e80000100a00 */
[----:B------:R-:W3:Y:S04]  /*3e590*/  LDL.LU R172, [R1] ;  /* 0x0000000001ac7983 */ /* 0x000ee80000300800 */
[----:B------:R-:W-:Y:S04]  /*3e5a0*/  STL.64 [R1+0xa10], R16 ;  /* 0x000a101001007387 */ /* 0x000fe80000100a00 */
[----:B------:R-:W-:Y:S01]  /*3e5b0*/  STL.64 [R1+0xa18], R18 ;  /* 0x000a181201007387 */ /* 0x000fe20000100a00 */
[----:B------:R-:W-:-:S03]  /*3e5c0*/  IMAD.MOV.U32 R175, RZ, RZ, R76 ;  /* 0x000000ffffaf7224 */ /* 0x000fc600078e004c */
[----:B------:R-:W-:Y:S04]  /*3e5d0*/  STL.64 [R1+0xa40], R12 ;  /* 0x000a400c01007387 */ /* 0x000fe80000100a00 */
[----:B------:R4:W-:Y:S04]  /*3e5e0*/  STL.64 [R1+0xa48], R14 ;  /* 0x000a480e01007387 */ /* 0x0009e80000100a00 */
        /* <DEDUP_REMOVED lines=63> */
[C---:B--2---:R-:W-:Y:S08]  /*3e9e0*/  HMMA.1688.F32.TF32 R20, R140.reuse, R66, R188 ;  /* 0x000000428c14723c */ /* 0x044ff000000810bc */
[C---:B----4-:R-:W-:Y:S08]  /*3e9f0*/  HMMA.1688.F32.TF32 R12, R140.reuse, R70, R208 ;  /* 0x000000468c0c723c */ /* 0x050ff000000810d0 */
[C---:B---3--:R-:W-:Y:S11]  /*3ea00*/  HMMA.1688.F32.TF32 R16, R140.reuse, R62, R192 ;  /* 0x0000003e8c10723c */ /* 0x048ff600000810c0 */
        /* <DEDUP_REMOVED lines=23> */
[----:B------:R-:W-:Y:S01]  /*3eb80*/  STL.64 [R1+0x12a0], R16 ;  /* 0x0012a01001007387 */ /* 0x000fe20000100a00 */
[----:B-1----:R-:W-:Y:S03]  /*3eb90*/  HMMA.1688.F32.TF32 R180, R44, R10, R168 ;  /* 0x0000000a2cb4723c */ /* 0x002fe600000810a8 */
[----:B------:R1:W-:Y:S05]  /*3eba0*/  STL.64 [R1+0x12a8], R18 ;  /* 0x0012a81201007387 */ /* 0x0003ea0000100a00 */
[C---:B--2---:R-:W-:Y:S01]  /*3ebb0*/  HMMA.1688.F32.TF32 R20, R140.reuse, R238, R248 ;  /* 0x000000ee8c14723c */ /* 0x044fe200000810f8 */
[----:B------:R-:W-:Y:S04]  /*3ebc0*/  STL.64 [R1+0x12f0], R12 ;  /* 0x0012f00c01007387 */ /* 0x000fe80000100a00 */
[----:B------:R2:W-:Y:S03]  /*3ebd0*/  STL.64 [R1+0x12f8], R14 ;  /* 0x0012f80e01007387 */ /* 0x0005e60000100a00 */
[C---:B-1----:R-:W-:Y:S08]  /*3ebe0*/  HMMA.1688.F32.TF32 R16, R140.reuse, R234, R244 ;  /* 0x000000ea8c10723c */ /* 0x042ff000000810f4 */
[----:B--2---:R-:W-:Y:S01]  /*3ebf0*/  HMMA.1688.F32.TF32 R12, R140, R230, R28 ;  /* 0x000000e68c0c723c */ /* 0x004fe2000008101c */
[----:B------:R-:W-:Y:S04]  /*3ec00*/  LDS R28, [R228+UR11+0x23100] ;  /* 0x0231000be41c7984 */ /* 0x000fe80008000800 */
[----:B------:R-:W-:Y:S03]  /*3ec10*/  STL.64 [R1+0x13b0], R20 ;  /* 0x0013b01401007387 */ /* 0x000fe60000100a00 */
[C---:B------:R-:W-:Y:S01]  /*3ec20*/  HMMA.1688.F32.TF32 R176, R44.reuse, R6, R164 ;  /* 0x000000062cb0723c */ /* 0x040fe200000810a4 */
[----:B------:R-:W-:Y:S04]  /*3ec30*/  STL.64 [R1+0x13b8], R22 ;  /* 0x0013b81601007387 */ /* 0x000fe80000100a00 */
[----:B------:R-:W-:Y:S03]  /*3ec40*/  STL.64 [R1+0x1420], R16 ;  /* 0x0014201001007387 */ /* 0x000fe60000100a00 */
[C---:B------:R-:W-:Y:S01]  /*3ec50*/  HMMA.1688.F32.TF32 R172, R44.reuse, R138, R160 ;  /* 0x0000008a2cac723c */ /* 0x040fe200000810a0 */
[----:B------:R1:W-:Y:S04]  /*3ec60*/  STL.64 [R1+0x1428], R18 ;  /* 0x0014281201007387 */ /* 0x0003e80000100a00 */
[----:B------:R-:W-:Y:S03]  /*3ec70*/  STL.64 [R1+0x2030], R182 ;  /* 0x002030b601007387 */ /* 0x000fe60000100a00 */
[C---:B------:R-:W-:Y:S01]  /*3ec80*/  HMMA.1688.F32.TF32 R168, R44.reuse, R134, R156 ;  /* 0x000000862ca8723c */ /* 0x040fe2000008109c */
[----:B------:R-:W-:Y:S04]  /*3ec90*/  STL.64 [R1+0x1480], R12 ;  /* 0x0014800c01007387 */ /* 0x000fe80000100a00 */
[----:B------:R2:W-:Y:S03]  /*3eca0*/  STL.64 [R1+0x1488], R14 ;  /* 0x0014880e01007387 */ /* 0x0005e60000100a00 */
[C---:B-1----:R-:W-:Y:S01]  /*3ecb0*/  HMMA.1688.F32.TF32 R16, R44.reuse, R130, R152 ;  /* 0x000000822c10723c */ /* 0x042fe20000081098 */
[----:B------:R-:W-:Y:S04]  /*3ecc0*/  LDS R30, [R228+UR11+0x23900] ;  /* 0x0239000be41e7984 */ /* 0x000fe80008000800 */
[----:B------:R-:W-:Y:S03]  /*3ecd0*/  LDS R29, [R229+UR11+0x23100] ;  /* 0x0231000be51d7984 */ /* 0x000fe60008000800 */
[----:B--2---:R-:W-:Y:S01]  /*3ece0*/  HMMA.1688.F32.TF32 R12, R44, R126, R144 ;  /* 0x0000007e2c0c723c */ /* 0x004fe20000081090 */
[----:B------:R-:W-:Y:S04]  /*3ecf0*/  STL.64 [R1+0x2028], R180 ;  /* 0x002028b401007387 */ /* 0x000fe80000100a00 */
[----:B------:R-:W-:Y:S04]  /*3ed00*/  STL.64 [R1+0x2088], R178 ;  /* 0x002088b201007387 */ /* 0x000fe80000100a00 */
[----:B------:R-:W-:Y:S04]  /*3ed10*/  STL.64 [R1+0x2080], R176 ;  /* 0x002080b001007387 */ /* 0x000fe80000100a00 */
[----:B------:R-:W-:Y:S04]  /*3ed20*/  STL.64 [R1+0x2098], R174 ;  /* 0x002098ae01007387 */ /* 0x000fe80000100a00 */
[----:B------:R-:W-:Y:S01]  /*3ed30*/  STL.64 [R1+0x2090], R172 ;  /* 0x002090ac01007387 */ /* 0x000fe20000100a00 */
[----:B------:R-:W-:-:S03]  /*3ed40*/  IMAD.MOV.U32 R156, RZ, RZ, R5 ;  /* 0x000000ffff9c7224 */ /* 0x000fc600078e0005 */
[----:B------:R-:W-:Y:S04]  /*3ed50*/  STL.64 [R1+0x20a8], R170 ;  /* 0x0020a8aa01007387 */ /* 0x000fe80000100a00 */
[----:B------:R-:W-:Y:S04]  /*3ed60*/  STL.64 [R1+0x20a0], R168 ;  /* 0x0020a0a801007387 */ /* 0x000fe80000100a00 */
[----:B------:R1:W-:Y:S01]  /*3ed70*/  STL.64 [R1+0x2f0], R16 ;  /* 0x0002f01001007387 */ /* 0x0003e20000100a00 */
[----:B------:R-:W-:-:S03]  /*3ed80*/  IMAD.MOV.U32 R157, RZ, RZ, R9 ;  /* 0x000000ffff9d7224 */ /* 0x000fc600078e0009 */
[----:B------:R2:W-:Y:S01]  /*3ed90*/  STL.64 [R1+0x2f8], R18 ;  /* 0x0002f81201007387 */ /* 0x0005e20000100a00 */
[----:B------:R-:W-:-:S03]  /*3eda0*/  IMAD.MOV.U32 R158, RZ, RZ, R8 ;  /* 0x000000ffff9e7224 */ /* 0x000fc600078e0008 */
[----:B------:R-:W3:Y:S01]  /*3edb0*/  LDL.LU R5, [R1+0x22d8] ;  /* 0x0022d80001057983 */ /* 0x000ee20000300800 */
[----:B------:R-:W-:-:S03]  /*3edc0*/  IMAD.MOV.U32 R159, RZ, RZ, R41 ;  /* 0x000000ffff9f7224 */ /* 0x000fc600078e0029 */
[----:B------:R4:W-:Y:S01]  /*3edd0*/  STL.64 [R1+0x370], R12 ;  /* 0x0003700c01007387 */ /* 0x0009e20000100a00 */
[----:B------:R-:W-:-:S03]  /*3ede0*/  IMAD.MOV.U32 R160, RZ, RZ, R40 ;  /* 0x000000ffffa07224 */ /* 0x000fc600078e0028 */
[----:B------:R1:W-:Y:S01]  /*3edf0*/  STL.64 [R1+0x378], R14 ;  /* 0x0003780e01007387 */ /* 0x0003e20000100a00 */
[----:B------:R-:W-:-:S03]  /*3ee00*/  IMAD.MOV.U32 R161, RZ, RZ, R96 ;  /* 0x000000ffffa17224 */ /* 0x000fc600078e0060 */
[----:B------:R-:W2:Y:S01]  /*3ee10*/  LDL.LU R9, [R1+0x22d4] ;  /* 0x0022d40001097983 */ /* 0x000ea20000300800 */
[----:B------:R-:W-:-:S03]  /*3ee20*/  IMAD.MOV.U32 R162, RZ, RZ, R116 ;  /* 0x000000ffffa27224 */ /* 0x000fc600078e0074 */
[----:B------:R-:W2:Y:S01]  /*3ee30*/  LDL.LU R8, [R1+0x22d0] ;  /* 0x0022d00001087983 */ /* 0x000ea20000300800 */
[----:B------:R-:W-:-:S03]  /*3ee40*/  IMAD.MOV.U32 R163, RZ, RZ, R117 ;  /* 0x000000ffffa37224 */ /* 0x000fc600078e0075 */
[----:B------:R-:W2:Y:S04]  /*3ee50*/  LDL.LU R41, [R1+0x22cc] ;  /* 0x0022cc0001297983 */ /* 0x000ea80000300800 */
[----:B------:R-:W2:Y:S04]  /*3ee60*/  LDL.LU R40, [R1+0x22c8] ;  /* 0x0022c80001287983 */ /* 0x000ea80000300800 */
[----:B------:R-:W2:Y:S04]  /*3ee70*/  LDL.LU R96, [R1+0x22c4] ;  /* 0x0022c40001607983 */ /* 0x000ea80000300800 */
[----:B------:R-:W3:Y:S04]  /*3ee80*/  LDL.LU R116, [R1+0x22c0] ;  /* 0x0022c00001747983 */ /* 0x000ee80000300800 */
[----:B------:R-:W4:Y:S04]  /*3ee90*/  LDL.LU R117, [R1+0x22bc] ;  /* 0x0022bc0001757983 */ /* 0x000f280000300800 */
[----:B------:R-:W4:Y:S04]  /*3eea0*/  LDL.LU R184, [R1+0x110] ;  /* 0x0001100001b87983 */ /* 0x000f280000300800 */
[----:B------:R-:W4:Y:S04]  /*3eeb0*/  LDL.LU R185, [R1+0x114] ;  /* 0x0001140001b97983 */ /* 0x000f280000300800 */
[----:B------:R-:W4:Y:S04]  /*3eec0*/  LDL.LU R186, [R1+0x118] ;  /* 0x0001180001ba7983 */ /* 0x000f280000300800 */
[----:B------:R-:W1:Y:S01]  /*3eed0*/  LDS R31, [R229+UR11+0x23900] ;  /* 0x0239000be51f7984 */ /* 0x000e620008000800 */
[----:B--2---:R-:W-:-:S03]  /*3eee0*/  IMAD.MOV.U32 R187, RZ, RZ, R96 ;  /* 0x000000ffffbb7224 */ /* 0x004fc600078e0060 */
[----:B------:R-:W2:Y:S01]  /*3eef0*/  LDL.LU R96, [R1+0x22b8] ;  /* 0x0022b80001607983 */ /* 0x000ea20000300800 */
[----:B---3--:R-:W-:-:S03]  /*3ef00*/  IMAD.MOV.U32 R196, RZ, RZ, R116 ;  /* 0x000000ffffc47224 */ /* 0x008fc600078e0074 */
[----:B------:R-:W3:Y:S01]  /*3ef10*/  LDL.LU R116, [R1+0x22b4] ;  /* 0x0022b40001747983 */ /* 0x000ee20000300800 */
[----:B----4-:R-:W-:-:S03]  /*3ef20*/  IMAD.MOV.U32 R197, RZ, RZ, R117 ;  /* 0x000000ffffc57224 */ /* 0x010fc600078e0075 */
[----:B------:R-:W4:Y:S04]  /*3ef30*/  LDL.LU R117, [R1+0x22b0] ;  /* 0x0022b00001757983 */ /* 0x000f280000300800 */
[----:B------:R-:W4:Y:S04]  /*3ef40*/  LDL.LU R198, [R1+0x138] ;  /* 0x0001380001c67983 */ /* 0x000f280000300800 */
[----:B------:R-:W4:Y:S04]  /*3ef50*/  LDL.LU R199, [R1+0x13c] ;  /* 0x00013c0001c77983 */ /* 0x000f280000300800 */
[----:B------:R-:W4:Y:S01]  /*3ef60*/  LDL.LU R200, [R1+0x1d0] ;  /* 0x0001d00001c87983 */ /* 0x000f220000300800 */
        /* <DEDUP_REMOVED lines=81> */
[----:B----4-:R-:W-:Y:S02]  /*3f480*/  IMAD.MOV.U32 R205, RZ, RZ, R117 ;  /* 0x000000ffffcd7224 */ /* 0x010fe400078e0075 */
[----:B------:R-:W2:Y:S01]  /*3f490*/  LDL.LU R117, [R1+0x22a0] ;  /* 0x0022a00001757983 */ /* 0x000ea20000300800 */
[----:B------:R-:W-:-:S03]  /*3f4a0*/  IMAD.MOV.U32 R164, RZ, RZ, R97 ;  /* 0x000000ffffa47224 */ /* 0x000fc600078e0061 */
[----:B------:R-:W2:Y:S01]  /*3f4b0*/  LDL.LU R116, [R1+0x229c] ;  /* 0x00229c0001747983 */ /* 0x000ea20000300800 */
[----:B------:R-:W-:-:S03]  /*3f4c0*/  IMAD.MOV.U32 R165, RZ, RZ, R113 ;  /* 0x000000ffffa57224 */ /* 0x000fc600078e0071 */
[----:B------:R-:W3:Y:S01]  /*3f4d0*/  LDL.LU R96, [R1+0x2298] ;  /* 0x0022980001607983 */ /* 0x000ee20000300800 */
[----:B------:R-:W-:-:S03]  /*3f4e0*/  IMAD.MOV.U32 R166, RZ, RZ, R112 ;  /* 0x000000ffffa67224 */ /* 0x000fc600078e0070 */
[----:B------:R-:W3:Y:S01]  /*3f4f0*/  LDL.LU R97, [R1+0x2294] ;  /* 0x0022940001617983 */ /* 0x000ee20000300800 */
[----:B------:R-:W-:-:S03]  /*3f500*/  IMAD.MOV.U32 R167, RZ, RZ, R109 ;  /* 0x000000ffffa77224 */ /* 0x000fc600078e006d */
[----:B------:R-:W4:Y:S04]  /*3f510*/  LDL.LU R113, [R1+0x2290] ;  /* 0x0022900001717983 */ /* 0x000f280000300800 */
[----:B------:R-:W4:Y:S04]  /*3f520*/  LDL.LU R112, [R1+0x228c] ;  /* 0x00228c0001707983 */ /* 0x000f280000300800 */
[----:B------:R-:W2:Y:S04]  /*3f530*/  LDL.LU R109, [R1+0x2288] ;  /* 0x00228800016d7983 */ /* 0x000ea80000300800 */
[----:B------:R-:W2:Y:S04]  /*3f540*/  LDL.LU R152, [R1+0x1260] ;  /* 0x0012600001987983 */ /* 0x000ea80000300800 */
[----:B------:R-:W2:Y:S04]  /*3f550*/  LDL.LU R153, [R1+0x1264] ;  /* 0x0012640001997983 */ /* 0x000ea80000300800 */
[----:B------:R-:W2:Y:S04]  /*3f560*/  LDL.LU R154, [R1+0x1268] ;  /* 0x00126800019a7983 */ /* 0x000ea80000300800 */
[----:B------:R-:W2:Y:S01]  /*3f570*/  LDL.LU R155, [R1+0x126c] ;  /* 0x00126c00019b7983 */ /* 0x000ea20000300800 */
[C---:B------:R-:W-:Y:S08]  /*3f580*/  HMMA.1688.F32.TF32 R168, R44.reuse, R122, R168 ;  /* 0x0000007a2ca8723c */ /* 0x040ff000000810a8 */
[C---:B------:R-:W-:Y:S11]  /*3f590*/  HMMA.1688.F32.TF32 R172, R44.reuse, R118, R172 ;  /* 0x000000762cac723c */ /* 0x040ff600000810ac */
[----:B------:R-:W-:Y:S04]  /*3f5a0*/  STL.64 [R1+0x3c0], R168 ;  /* 0x0003c0a801007387 */ /* 0x000fe80000100a00 */
[----:B------:R1:W-:Y:S02]  /*3f5b0*/  STL.64 [R1+0x3c8], R170 ;  /* 0x0003c8aa01007387 */ /* 0x0003e40000100a00 */
[C---:B-1----:R-:W-:Y:S02]  /*3f5c0*/  HMMA.1688.F32.TF32 R168, R44.reuse, R114, R144 ;  /* 0x000000722ca8723c */ /* 0x042fe40000081090 */
[----:B------:R-:W3:Y:S04]  /*3f5d0*/  LDL.LU R144, [R1+0x1150] ;  /* 0x0011500001907983 */ /* 0x000ee80000300800 */
[----:B------:R-:W-:Y:S04]  /*3f5e0*/  STL.64 [R1+0x3e0], R172 ;  /* 0x0003e0ac01007387 */ /* 0x000fe80000100a00 */
[----:B------:R1:W-:Y:S09]  /*3f5f0*/  STL.64 [R1+0x3e8], R174 ;  /* 0x0003e8ae01007387 */ /* 0x0003f20000100a00 */
[----:B------:R-:W-:Y:S04]  /*3f600*/  STL.64 [R1+0x5b0], R168 ;  /* 0x0005b0a801007387 */ /* 0x000fe80000100a00 */
[----:B------:R1:W-:Y:S04]  /*3f610*/  STL.64 [R1+0x5b8], R170 ;  /* 0x0005b8aa01007387 */ /* 0x0003e80000100a00 */
[----:B------:R-:W3:Y:S04]  /*3f620*/  LDL.LU R145, [R1+0x1154] ;  /* 0x0011540001917983 */ /* 0x000ee80000300800 */
[----:B------:R-:W3:Y:S04]  /*3f630*/  LDL.LU R146, [R1+0x1158] ;  /* 0x0011580001927983 */ /* 0x000ee80000300800 */
[----:B------:R-:W3:Y:S01]  /*3f640*/  LDL.LU R147, [R1+0x115c] ;  /* 0x00115c0001937983 */ /* 0x000ee20000300800 */
[C---:B-1----:R-:W-:Y:S08]  /*3f650*/  HMMA.1688.F32.TF32 R172, R44.reuse, R110, R176 ;  /* 0x0000006e2cac723c */ /* 0x042ff000000810b0 */
[C---:B------:R-:W-:Y:S08]  /*3f660*/  HMMA.1688.F32.TF32 R168, R44.reuse, R106, R180 ;  /* 0x0000006a2ca8723c */ /* 0x040ff000000810b4 */
[C---:B------:R-:W-:Y:S03]  /*3f670*/  HMMA.1688.F32.TF32 R140, R44.reuse, R102, R140 ;  /* 0x000000662c8c723c */ /* 0x040fe6000008108c */
[----:B------:R-:W-:Y:S04]  /*3f680*/  STL.64 [R1+0x600], R172 ;  /* 0x000600ac01007387 */ /* 0x000fe80000100a00 */
[----:B------:R1:W-:Y:S04]  /*3f690*/  STL.64 [R1+0x608], R174 ;  /* 0x000608ae01007387 */ /* 0x0003e80000100a00 */
[----:B------:R-:W-:Y:S04]  /*3f6a0*/  STL.64 [R1+0x650], R168 ;  /* 0x000650a801007387 */ /* 0x000fe80000100a00 */
[----:B------:R4:W-:Y:S01]  /*3f6b0*/  STL.64 [R1+0x658], R170 ;  /* 0x000658aa01007387 */ /* 0x0009e20000100a00 */
[C---:B-1----:R-:W-:Y:S03]  /*3f6c0*/  HMMA.1688.F32.TF32 R172, R44.reuse, R98, R244 ;  /* 0x000000622cac723c */ /* 0x042fe600000810f4 */
[----:B------:R-:W-:Y:S04]  /*3f6d0*/  STL.64 [R1+0x6e0], R140 ;  /* 0x0006e08c01007387 */ /* 0x000fe80000100a00 */
[----:B------:R1:W-:Y:S01]  /*3f6e0*/  STL.64 [R1+0x6e8], R142 ;  /* 0x0006e88e01007387 */ /* 0x0003e20000100a00 */
[C---:B----4-:R-:W-:Y:S08]  /*3f6f0*/  HMMA.1688.F32.TF32 R168, R44.reuse, R94, R248 ;  /* 0x0000005e2ca8723c */ /* 0x050ff000000810f8 */
[C---:B-1----:R-:W-:Y:S08]  /*3f700*/  HMMA.1688.F32.TF32 R140, R44.reuse, R90, R12 ;  /* 0x0000005a2c8c723c */ /* 0x042ff0000008100c */
[C---:B------:R-:W-:Y:S08]  /*3f710*/  HMMA.1688.F32.TF32 R16, R44.reuse, R86, R16 ;  /* 0x000000562c10723c */ /* 0x040ff00000081010 */
[C---:B------:R-:W-:Y:S01]  /*3f720*/  HMMA.1688.F32.TF32 R12, R44.reuse, R82, R20 ;  /* 0x000000522c0c723c */ /* 0x040fe20000081014 */
[----:B------:R-:W-:Y:S04]  /*3f730*/  STL.64 [R1+0x730], R172 ;  /* 0x000730ac01007387 */ /* 0x000fe80000100a00 */
[----:B------:R-:W-:Y:S04]  /*3f740*/  STL.64 [R1+0x738], R174 ;  /* 0x000738ae01007387 */ /* 0x000fe80000100a00 */
[----:B------:R-:W-:Y:S01]  /*3f750*/  STL.64 [R1+0x750], R168 ;  /* 0x000750a801007387 */ /* 0x000fe20000100a00 */
[C---:B------:R-:W-:Y:S03]  /*3f760*/  HMMA.1688.F32.TF32 R20, R44.reuse, R78, R224 ;  /* 0x0000004e2c14723c */ /* 0x040fe600000810e0 */
        /* <DEDUP_REMOVED lines=8> */
[C---:B----4-:R-:W-:Y:S01]  /*3f7f0*/  HMMA.1688.F32.TF32 R12, R44.reuse, R70, R216 ;  /* 0x000000462c0c723c */ /* 0x050fe200000810d8 */
[----:B------:R-:W-:Y:S04]  /*3f800*/  STL.64 [R1+0x8d0], R20 ;  /* 0x0008d01401007387 */ /* 0x000fe80000100a00 */
[----:B------:R1:W-:Y:S06]  /*3f810*/  STL.64 [R1+0x8d8], R22 ;  /* 0x0008d81601007387 */ /* 0x0003ec0000100a00 */
[----:B------:R-:W-:Y:S04]  /*3f820*/  STL.64 [R1+0x930], R16 ;  /* 0x0009301001007387 */ /* 0x000fe80000100a00 */
[----:B------:R4:W-:Y:S01]  /*3f830*/  STL.64 [R1+0x938], R18 ;  /* 0x0009381201007387 */ /* 0x0009e20000100a00 */
[C---:B-1----:R-:W-:Y:S03]  /*3f840*/  HMMA.1688.F32.TF32 R20, R44.reuse, R66, R212 ;  /* 0x000000422c14723c */ /* 0x042fe600000810d4 */
[----:B------:R-:W-:Y:S04]  /*3f850*/  STL.64 [R1+0x940], R12 ;  /* 0x0009400c01007387 */ /* 0x000fe80000100a00 */
[----:B------:R1:W-:Y:S01]  /*3f860*/  STL.64 [R1+0x948], R14 ;  /* 0x0009480e01007387 */ /* 0x0003e20000100a00 */
[C---:B----4-:R-:W-:Y:S08]  /*3f870*/  HMMA.1688.F32.TF32 R16, R44.reuse, R62, R208 ;  /* 0x0000003e2c10723c */ /* 0x050ff000000810d0 */
        /* <DEDUP_REMOVED lines=23> */
[----:B-1----:R-:W-:Y:S03]  /*3f9f0*/  HMMA.1688.F32.TF32 R20, R44, R238, R160 ;  /* 0x000000ee2c14723c */ /* 0x002fe600000810a0 */
[----:B------:R-:W-:Y:S04]  /*3fa00*/  STL.64 [R1+0x1200], R12 ;  /* 0x0012000c01007387 */ /* 0x000fe80000100a00 */
[----:B------:R1:W-:Y:S01]  /*3fa10*/  STL.64 [R1+0x1208], R14 ;  /* 0x0012080e01007387 */ /* 0x0003e20000100a00 */
[----:B--2---:R-:W-:Y:S03]  /*3fa20*/  HMMA.1688.F32.TF32 R160, R28, R10, R152 ;  /* 0x0000000a1ca0723c */ /* 0x004fe60000081098 */
[----:B------:R-:W-:Y:S04]  /*3fa30*/  LDS R153, [R151+UR11+0x23180] ;  /* 0x0231800b97997984 */ /* 0x000fe80008000800 */
[----:B------:R2:W-:Y:S01]  /*3fa40*/  LDS R155, [R151+UR11+0x23980] ;  /* 0x0239800b979b7984 */ /* 0x0005e20008000800 */
[----:B----4-:R-:W-:Y:S01]  /*3fa50*/  HMMA.1688.F32.TF32 R16, R44, R234, R156 ;  /* 0x000000ea2c10723c */ /* 0x010fe2000008109c */
[----:B------:R-:W-:-:S02]  /*3fa60*/  IMAD.MOV.U32 R222, RZ, RZ, R40 ;  /* 0x000000ffffde7224 */ /* 0x000fc400078e0028 */
[----:B------:R-:W-:Y:S05]  /*3fa70*/  LDS R152, [R0+UR11+0x23180] ;  /* 0x0231800b00987984 */ /* 0x000fea0008000800 */
[----:B-1----:R-:W-:Y:S01]  /*3fa80*/  HMMA.1688.F32.TF32 R12, R44, R230, R24 ;  /* 0x000000e62c0c723c */ /* 0x002fe20000081018 */
[----:B------:R-:W-:Y:S04]  /*3fa90*/  STL.64 [R1+0x1290], R20 ;  /* 0x0012901401007387 */ /* 0x000fe80000100a00 */
[----:B------:R-:W-:Y:S01]  /*3faa0*/  STL.64 [R1+0x1298], R22 ;  /* 0x0012981601007387 */ /* 0x000fe20000100a00 */
[----:B------:R-:W-:-:S03]  /*3fab0*/  IMAD.MOV.U32 R223, RZ, RZ, R41 ;  /* 0x000000ffffdf7224 */ /* 0x000fc600078e0029 */
[----:B------:R-:W1:Y:S04]  /*3fac0*/  LDS R154, [R0+UR11+0x23980] ;  /* 0x0239800b009a7984 */ /* 0x000e680008000800 */
[----:B------:R-:W-:Y:S04]  /*3fad0*/  STL.64 [R1+0x12e0], R16 ;  /* 0x0012e01001007387 */ /* 0x000fe80000100a00 */
[----:B------:R-:W-:Y:S04]  /*3fae0*/  STL.64 [R1+0x12e8], R18 ;  /* 0x0012e81201007387 */ /* 0x000fe80000100a00 */
[----:B------:R-:W-:Y:S04]  /*3faf0*/  STL.64 [R1+0x20b8], R162 ;  /* 0x0020b8a201007387 */ /* 0x000fe80000100a00 */
[----:B------:R-:W-:Y:S04]  /*3fb00*/  STL.64 [R1+0x1330], R12 ;  /* 0x0013300c01007387 */ /* 0x000fe80000100a00 */
[----:B------:R4:W-:Y:S04]  /*3fb10*/  STL.64 [R1+0x1338], R14 ;  /* 0x0013380e01007387 */ /* 0x0009e80000100a00 */
[----:B------:R-:W-:Y:S04]  /*3fb20*/  STL.64 [R1+0x20b0], R160 ;  /* 0x0020b0a001007387 */ /* 0x000fe80000100a00 */
        /* <DEDUP_REMOVED lines=8> */
[C---:B---3--:R-:W-:Y:S03]  /*3fbb0*/  HMMA.1688.F32.TF32 R156, R28.reuse, R6, R144 ;  /* 0x000000061c9c723c */ /* 0x048fe60000081090 */
        /* <DEDUP_REMOVED lines=40> */
[----:B------:R-:W-:Y:S04]  /*3fe40*/  STL.64 [R1+0x20c8], R158 ;  /* 0x0020c89e01007387 */ /* 0x000fe80000100a00 */
[----:B------:R-:W-:Y:S01]  /*3fe50*/  STL.64 [R1+0x20c0], R156 ;  /* 0x0020c09c01007387 */ /* 0x000fe20000100a00 */
[C---:B----4-:R-:W-:Y:S08]  /*3fe60*/  HMMA.1688.F32.TF32 R12, R28.reuse, R118, R208 ;  /* 0x000000761c0c723c */ /* 0x050ff000000810d0 */
[C---:B---3--:R-:W-:Y:S08]  /*3fe70*/  HMMA.1688.F32.TF32 R16, R28.reuse, R122, R212 ;  /* 0x0000007a1c10723c */ /* 0x048ff000000810d4 */
[C---:B------:R-:W-:Y:S08]  /*3fe80*/  HMMA.1688.F32.TF32 R144, R28.reuse, R134, R144 ;  /* 0x000000861c90723c */ /* 0x040ff00000081090 */
[C---:B--2---:R-:W-:Y:S08]  /*3fe90*/  HMMA.1688.F32.TF32 R148, R28.reuse, R138, R148 ;  /* 0x0000008a1c94723c */ /* 0x044ff00000081094 */
[C---:B------:R-:W-:Y:S11]  /*3fea0*/  HMMA.1688.F32.TF32 R196, R28.reuse, R130, R196 ;  /* 0x000000821cc4723c */ /* 0x040ff600000810c4 */
[----:B------:R-:W-:Y:S01]  /*3feb0*/  STL.64 [R1+0x20d8], R150 ;  /* 0x0020d89601007387 */ /* 0x000fe20000100a00 */
[C---:B------:R-:W-:Y:S03]  /*3fec0*/  HMMA.1688.F32.TF32 R20, R28.reuse, R126, R216 ;  /* 0x0000007e1c14723c */ /* 0x040fe600000810d8 */
        /* <DEDUP_REMOVED lines=12> */
[----:B------:R2:W-:Y:S02]  /*3ff90*/  STL.64 [R1+0x368], R14 ;  /* 0x0003680e01007387 */ /* 0x0005e40000100a00 */
[----:B--2---:R-:W-:Y:S02]  /*3ffa0*/  HMMA.1688.F32.TF32 R12, R28, R114, R188 ;  /* 0x000000721c0c723c */ /* 0x004fe400000810bc */
[----:B------:R-:W-:Y:S04]  /*3ffb0*/  STL.64 [R1+0x2168], R114 ;  /* 0x0021687201007387 */ /* 0x000fe80000100a00 */
[----:B------:R-:W-:-:S13]  /*3ffc0*/  STL.64 [R1+0x2160], R112 ;  /* 0x0021607001007387 */ /* 0x000fda0000100a00 */
        /* <DEDUP_REMOVED lines=21> */
[----:B------:R2:W-:Y:S04]  /*40120*/  STL.64 [R1+0x648], R14 ;  /* 0x0006480e01007387 */ /* 0x0005e80000100a00 */
[----:B------:R-:W3:Y:S01]  /*40130*/  LDL.LU R200, [R1+0x1360] ;  /* 0x0013600001c87983 */ /* 0x000ee20000300800 */
[----:B--2---:R-:W-:Y:S01]  /*40140*/  HMMA.1688.F32.TF32 R12, R28, R94, R164 ;  /* 0x0000005e1c0c723c */ /* 0x004fe200000810a4 */
[----:B------:R-:W-:-:S02]  /*40150*/  IMAD.MOV.U32 R188, RZ, RZ, R68 ;  /* 0x000000ffffbc7224 */ /* 0x000fc400078e0044 */
[----:B------:R-:W-:-:S15]  /*40160*/  IMAD.MOV.U32 R189, RZ, RZ, R69 ;  /* 0x000000ffffbd7224 */ /* 0x000fde00078e0045 */
[----:B------:R-:W-:Y:S01]  /*40170*/  NOP ;  /* 0x0000000000007918 */ /* 0x000fe20000000000 */
[----:B------:R2:W-:Y:S04]  /*40180*/  STL.64 [R1+0x6a0], R12 ;  /* 0x0006a00c01007387 */ /* 0x0005e80000100a00 */
[----:B------:R4:W-:Y:S04]  /*40190*/  STL.64 [R1+0x6a8], R14 ;  /* 0x0006a80e01007387 */ /* 0x0009e80000100a00 */
        /* <DEDUP_REMOVED lines=8> */
[----:B------:R-:W3:Y:S01]  /*40220*/  LDL.LU R69, [R1+0x2280] ;  /* 0x0022800001457983 */ /* 0x000ee20000300800 */
        /* <DEDUP_REMOVED lines=20> */
[----:B--2---:R-:W-:Y:S02]  /*40370*/  IMAD.MOV.U32 R221, RZ, RZ, R68 ;  /* 0x000000ffffdd7224 */ /* 0x004fe400078e0044 */
[----:B---3--:R-:W-:-:S02]  /*40380*/  IMAD.MOV.U32 R220, RZ, RZ, R69 ;  /* 0x000000ffffdc7224 */ /* 0x008fc400078e0045 */
[----:B------:R-:W2:Y:S04]  /*40390*/  LDL.LU R69, [R1+0x2254] ;  /* 0x0022540001457983 */ /* 0x000ea80000300800 */
[----:B------:R-:W3:Y:S04]  /*403a0*/  LDL.LU R68, [R1+0x2250] ;  /* 0x0022500001447983 */ /* 0x000ee80000300800 */
[----:B------:R-:W3:Y:S04]  /*403b0*/  LDL.LU R40, [R1+0x224c] ;  /* 0x00224c0001287983 */ /* 0x000ee80000300800 */
[----:B------:R-:W3:Y:S01]  /*403c0*/  LDL.LU R41, [R1+0x2248] ;  /* 0x0022480001297983 */ /* 0x000ee20000300800 */
[----:B----4-:R-:W-:-:S03]  /*403d0*/  IMAD.MOV.U32 R224, RZ, RZ, R125 ;  /* 0x000000ffffe07224 */ /* 0x010fc600078e007d */
[----:B------:R-:W4:Y:S01]  /*403e0*/  LDL.LU R125, [R1+0x2244] ;  /* 0x00224400017d7983 */ /* 0x000f220000300800 */
[----:B------:R-:W-:-:S03]  /*403f0*/  IMAD.MOV.U32 R225, RZ, RZ, R124 ;  /* 0x000000ffffe17224 */ /* 0x000fc600078e007c */
[----:B------:R-:W4:Y:S01]  /*40400*/  LDL.LU R124, [R1+0x2240] ;  /* 0x00224000017c7983 */ /* 0x000f220000300800 */
[----:B------:R-:W-:Y:S02]  /*40410*/  IMAD.MOV.U32 R216, RZ, RZ, R92 ;  /* 0x000000ffffd87224 */ /* 0x000fe400078e005c */
[----:B------:R-:W-:Y:S02]  /*40420*/  IMAD.MOV.U32 R217, RZ, RZ, R93 ;  /* 0x000000ffffd97224 */ /* 0x000fe400078e005d */
[----:B------:R-:W-:Y:S02]  /*40430*/  IMAD.MOV.U32 R218, RZ, RZ, R88 ;  /* 0x000000ffffda7224 */ /* 0x000fe400078e0058 */
[----:B------:R-:W-:Y:S02]  /*40440*/  IMAD.MOV.U32 R219, RZ, RZ, R89 ;  /* 0x000000ffffdb7224 */ /* 0x000fe400078e0059 */
[----:B--2---:R-:W-:Y:S02]  /*40450*/  IMAD.MOV.U32 R226, RZ, RZ, R69 ;  /* 0x000000ffffe27224 */ /* 0x004fe400078e0045 */
[----:B------:R-:W2:Y:S01]  /*40460*/  LDL.LU R69, [R1+0x223c] ;  /* 0x00223c0001457983 */ /* 0x000ea20000300800 */
[----:B---3--:R-:W-:-:S03]  /*40470*/  IMAD.MOV.U32 R227, RZ, RZ, R68 ;  /* 0x000000ffffe37224 */ /* 0x008fc600078e0044 */
        /* <DEDUP_REMOVED lines=57> */
[----:B------:R-:W1:Y:S04]  /*40810*/  LDL.LU R192, [R1+0x13a0] ;  /* 0x0013a00001c07983 */ /* 0x000e680000300800 */
[----:B------:R-:W1:Y:S04]  /*40820*/  LDL.LU R193, [R1+0x13a4] ;  /* 0x0013a40001c17983 */ /* 0x000e680000300800 */
[----:B------:R-:W1:Y:S04]  /*40830*/  LDL.LU R194, [R1+0x13a8] ;  /* 0x0013a80001c27983 */ /* 0x000e680000300800 */
[----:B------:R-:W1:Y:S04]  /*40840*/  LDL.LU R195, [R1+0x13ac] ;  /* 0x0013ac0001c37983 */ /* 0x000e680000300800 */
[----:B------:R-:W4:Y:S04]  /*40850*/  LDL.LU R184, [R1+0x1340] ;  /* 0x0013400001b87983 */ /* 0x000f280000300800 */
[----:B------:R-:W4:Y:S04]  /*40860*/  LDL.LU R185, [R1+0x1344] ;  /* 0x0013440001b97983 */ /* 0x000f280000300800 */
[----:B------:R-:W4:Y:S04]  /*40870*/  LDL.LU R186, [R1+0x1348] ;  /* 0x0013480001ba7983 */ /* 0x000f280000300800 */
[----:B------:R-:W4:Y:S04]  /*40880*/  LDL.LU R187, [R1+0x134c] ;  /* 0x00134c0001bb7983 */ /* 0x000f280000300800 */
[----:B------:R-:W-:Y:S01]  /*40890*/  STL.64 [R1+0x2118], R94 ;  /* 0x0021185e01007387 */ /* 0x000fe20000100a00 */
[C---:B--2---:R-:W-:Y:S03]  /*408a0*/  HMMA.1688.F32.TF32 R44, R28.reuse, R90, R44 ;  /* 0x0000005a1c2c723c */ /* 0x044fe6000008102c */
[----:B---3--:R-:W-:Y:S04]  /*408b0*/  STL.64 [R1+0x2110], R92 ;  /* 0x0021105c01007387 */ /* 0x008fe80000100a00 */
[----:B------:R-:W-:Y:S04]  /*408c0*/  STL.64 [R1+0x2108], R90 ;  /* 0x0021085a01007387 */ /* 0x000fe80000100a00 */
[----:B----4-:R2:W-:Y:S08]  /*408d0*/  STL.64 [R1+0x2100], R88 ;  /* 0x0021005801007387 */ /* 0x0105f00000100a00 */
[----:B------:R-:W-:Y:S04]  /*408e0*/  STL.64 [R1+0x6b0], R44 ;  /* 0x0006b02c01007387 */ /* 0x000fe80000100a00 */
[----:B------:R3:W-:Y:S01]  /*408f0*/  STL.64 [R1+0x6b8], R46 ;  /* 0x0006b82e01007387 */ /* 0x0007e20000100a00 */
[C---:B--2---:R-:W-:Y:S08]  /*40900*/  HMMA.1688.F32.TF32 R88, R28.reuse, R86, R24 ;  /* 0x000000561c58723c */ /* 0x044ff00000081018 */
[C---:B---3--:R-:W-:Y:S08]  /*40910*/  HMMA.1688.F32.TF32 R44, R28.reuse, R82, R168 ;  /* 0x000000521c2c723c */ /* 0x048ff000000810a8 */
[C---:B------:R-:W-:Y:S03]  /*40920*/  HMMA.1688.F32.TF32 R24, R28.reuse, R78, R172 ;  /* 0x0000004e1c18723c */ /* 0x040fe600000810ac */
        /* <DEDUP_REMOVED lines=17> */
[C---:B--2---:R-:W-:Y:S08]  /*40a40*/  HMMA.1688.F32.TF32 R24, R28.reuse, R54, R12 ;  /* 0x000000361c18723c */ /* 0x044ff0000008100c */
        /* <DEDUP_REMOVED lines=13> */
[C---:B--2---:R-:W-:Y:S08]  /*40b20*/  HMMA.1688.F32.TF32 R16, R28.reuse, R34, R220 ;  /* 0x000000221c10723c */ /* 0x044ff000000810dc */
[C---:B---3--:R-:W-:Y:S01]  /*40b30*/  HMMA.1688.F32.TF32 R12, R28.reuse, R242, R216 ;  /* 0x000000f21c0c723c */ /* 0x048fe200000810d8 */
[----:B------:R-:W-:Y:S04]  /*40b40*/  STL.64 [R1+0xba0], R20 ;  /* 0x000ba01401007387 */ /* 0x000fe80000100a00 */
[----:B------:R2:W-:Y:S06]  /*40b50*/  STL.64 [R1+0xba8], R22 ;  /* 0x000ba81601007387 */ /* 0x0005ec0000100a00 */
        /* <DEDUP_REMOVED lines=8> */
[----:B------:R-:W-:Y:S01]  /*40be0*/  STL.64 [R1+0x11d8], R22 ;  /* 0x0011d81601007387 */ /* 0x000fe20000100a00 */
[----:B-1----:R-:W-:Y:S03]  /*40bf0*/  HMMA.1688.F32.TF32 R44, R152, R6, R192 ;  /* 0x00000006982c723c */ /* 0x002fe600000810c0 */
[----:B------:R1:W-:Y:S04]  /*40c00*/  STL.64 [R1+0x1250], R16 ;  /* 0x0012501001007387 */ /* 0x0003e80000100a00 */
[----:B------:R2:W-:Y:S04]  /*40c10*/  STL.64 [R1+0x1258], R18 ;  /* 0x0012581201007387 */ /* 0x0005e80000100a00 */
[----:B------:R-:W-:Y:S04]  /*40c20*/  STL.64 [R1+0x1270], R12 ;  /* 0x0012700c01007387 */ /* 0x000fe80000100a00 */
[----:B------:R3:W-:Y:S04]  /*40c30*/  STL.64 [R1+0x1278], R14 ;  /* 0x0012780e01007387 */ /* 0x0007e80000100a00 */
        /* <DEDUP_REMOVED lines=34> */
[----:B-1----:R-:W-:-:S03]  /*40e60*/  IMAD.MOV.U32 R16, RZ, RZ, R4 ;  /* 0x000000ffff107224 */ /* 0x002fc600078e0004 */
[----:B------:R-:W4:Y:S01]  /*40e70*/  LDL.LU R52, [R1+0x21fc] ;  /* 0x0021fc0001347983 */ /* 0x000f220000300800 */
[----:B------:R-:W-:-:S03]  /*40e80*/  IMAD.MOV.U32 R17, RZ, RZ, R73 ;  /* 0x000000ffff117224 */ /* 0x000fc600078e0049 */
[----:B------:R-:W4:Y:S01]  /*40e90*/  LDL.LU R53, [R1+0x21f8] ;  /* 0x0021f80001357983 */ /* 0x000f220000300800 */
[----:B--2---:R-:W-:-:S03]  /*40ea0*/  IMAD.MOV.U32 R18, RZ, RZ, R72 ;  /* 0x000000ffff127224 */ /* 0x004fc600078e0048 */
[----:B------:R-:W2:Y:S01]  /*40eb0*/  LDL.LU R4, [R1+0x21f4] ;  /* 0x0021f40001047983 */ /* 0x000ea20000300800 */
[----:B------:R-:W-:-:S03]  /*40ec0*/  IMAD.MOV.U32 R19, RZ, RZ, R252 ;  /* 0x000000ffff137224 */ /* 0x000fc600078e00fc */
[----:B------:R-:W2:Y:S01]  /*40ed0*/  LDL.LU R73, [R1+0x21f0] ;  /* 0x0021f00001497983 */ /* 0x000ea20000300800 */
[----:B---3--:R-:W-:-:S03]  /*40ee0*/  IMAD.MOV.U32 R14, RZ, RZ, R68 ;  /* 0x000000ffff0e7224 */ /* 0x008fc600078e0044 */
[----:B------:R-:W3:Y:S01]  /*40ef0*/  LDL.LU R72, [R1+0x21ec] ;  /* 0x0021ec0001487983 */ /* 0x000ee20000300800 */
[----:B------:R-:W-:-:S03]  /*40f00*/  IMAD.MOV.U32 R15, RZ, RZ, R69 ;  /* 0x000000ffff0f7224 */ /* 0x000fc600078e0045 */
[----:B------:R-:W2:Y:S01]  /*40f10*/  LDL.LU R252, [R1+0x21e8] ;  /* 0x0021e80001fc7983 */ /* 0x000ea20000300800 */
[----:B----4-:R-:W-:Y:S02]  /*40f20*/  IMAD.MOV.U32 R13, RZ, RZ, R57 ;  /* 0x000000ffff0d7224 */ /* 0x010fe400078e0039 */
[----:B------:R-:W-:Y:S02]  /*40f30*/  IMAD.MOV.U32 R12, RZ, RZ, R56 ;  /* 0x000000ffff0c7224 */ /* 0x000fe400078e0038 */
[----:B------:R-:W4:Y:S04]  /*40f40*/  LDL.LU R56, [R1+0x21e4] ;  /* 0x0021e40001387983 */ /* 0x000f280000300800 */
[----:B------:R-:W2:Y:S04]  /*40f50*/  LDL.LU R57, [R1+0x21e0] ;  /* 0x0021e00001397983 */ /* 0x000ea80000300800 */
[----:B------:R-:W2:Y:S04]  /*40f60*/  LDL.LU R68, [R1+0x21dc] ;  /* 0x0021dc0001447983 */ /* 0x000ea80000300800 */
[----:B------:R-:W3:Y:S01]  /*40f70*/  LDL.LU R69, [R1+0x21d8] ;  /* 0x0021d80001457983 */ /* 0x000ee20000300800 */
[----:B------:R-:W-:-:S02]  /*40f80*/  IMAD.MOV.U32 R251, RZ, RZ, R65 ;  /* 0x000000fffffb7224 */ /* 0x000fc400078e0041 */
[----:B------:R-:W-:Y:S02]  /*40f90*/  IMAD.MOV.U32 R250, RZ, RZ, R64 ;  /* 0x000000fffffa7224 */ /* 0x000fe400078e0040 */
[----:B------:R-:W-:Y:S02]  /*40fa0*/  IMAD.MOV.U32 R249, RZ, RZ, R61 ;  /* 0x000000fffff97224 */ /* 0x000fe400078e003d */
[----:B------:R-:W-:Y:S02]  /*40fb0*/  IMAD.MOV.U32 R248, RZ, RZ, R60 ;  /* 0x000000fffff87224 */ /* 0x000fe400078e003c */
        /* <DEDUP_REMOVED lines=9> */
[----:B------:R-:W4:Y:S01]  /*41050*/  LDL.LU R60, [R1+0x21bc] ;  /* 0x0021bc00013c7983 */ /* 0x000f220000300800 */
[----:B------:R-:W-:-:S03]  /*41060*/  IMAD.MOV.U32 R183, RZ, RZ, R61 ;  /* 0x000000ffffb77224 */ /* 0x000fc600078e003d */
[----:B------:R-:W4:Y:S01]  /*41070*/  LDL.LU R61, [R1+0x21b8] ;  /* 0x0021b800013d7983 */ /* 0x000f220000300800 */
[----:B------:R-:W-:-:S03]  /*41080*/  IMAD.MOV.U32 R176, RZ, RZ, R64 ;  /* 0x000000ffffb07224 */ /* 0x000fc600078e0040 */
[----:B------:R-:W4:Y:S01]  /*41090*/  LDL.LU R64, [R1+0x21b4] ;  /* 0x0021b40001407983 */ /* 0x000f220000300800 */
[----:B------:R-:W-:-:S03]  /*410a0*/  IMAD.MOV.U32 R177, RZ, RZ, R65 ;  /* 0x000000ffffb17224 */ /* 0x000fc600078e0041 */
[----:B------:R-:W4:Y:S01]  /*410b0*/  LDL.LU R65, [R1+0x21b0] ;  /* 0x0021b00001417983 */ /* 0x000f220000300800 */
[----:B--2---:R-:W-:-:S03]  /*410c0*/  IMAD.MOV.U32 R178, RZ, RZ, R68 ;  /* 0x000000ffffb27224 */ /* 0x004fc600078e0044 */
        /* <DEDUP_REMOVED lines=64> */
[----:B------:R-:W-:-:S03]  /*414d0*/  IMAD.MOV.U32 R244, RZ, RZ, R252 ;  /* 0x000000fffff47224 */ /* 0x000fc600078e00fc */
        /* <DEDUP_REMOVED lines=18> */
[----:B------:R-:W3:Y:S04]  /*41600*/  LDL.LU R9, [R1+0x2190] ;  /* 0x0021900001097983 */ /* 0x000ee80000300800 */
[----:B------:R-:W3:Y:S04]  /*41610*/  LDL.LU R5, [R1+0x218c] ;  /* 0x00218c0001057983 */ /* 0x000ee80000300800 */
[----:B------:R-:W3:Y:S04]  /*41620*/  LDL.LU R76, [R1+0x2188] ;  /* 0x00218800014c7983 */ /* 0x000ee80000300800 */
[----:B------:R-:W3:Y:S04]  /*41630*/  LDL.LU R77, [R1+0x2184] ;  /* 0x00218400014d7983 */ /* 0x000ee80000300800 */
[----:B------:R-:W3:Y:S01]  /*41640*/  LDL.LU R84, [R1+0x2180] ;  /* 0x0021800001547983 */ /* 0x000ee20000300800 */
[----:B--2---:R-:W-:-:S15]  /*41650*/  HMMA.1688.F32.TF32 R116, R152, R122, R116 ;  /* 0x0000007a9874723c */ /* 0x004fde0000081074 */
[----:B------:R-:W-:-:S04]  /*41660*/  NOP ;  /* 0x0000000000007918 */ /* 0x000fc80000000000 */
[----:B------:R-:W-:Y:S04]  /*41670*/  STL.64 [R1+0x280], R116 ;  /* 0x0002807401007387 */ /* 0x000fe80000100a00 */
[----:B------:R1:W-:Y:S04]  /*41680*/  STL.64 [R1+0x288], R118 ;  /* 0x0002887601007387 */ /* 0x0003e80000100a00 */
[----:B-1----:R-:W3:Y:S04]  /*41690*/  LDL.LU.64 R118, [R1+0x2178] ;  /* 0x0021780001767983 */ /* 0x002ee80000300a00 */
[----:B------:R-:W2:Y:S01]  /*416a0*/  LDL.LU.64 R116, [R1+0x2170] ;  /* 0x0021700001747983 */ /* 0x000ea20000300a00 */
[----:B---3--:R-:W-:-:S15]  /*416b0*/  HMMA.1688.F32.TF32 R112, R152, R118, R112 ;  /* 0x000000769870723c */ /* 0x008fde0000081070 */
        /* <DEDUP_REMOVED lines=39> */
[----:B-1----:R-:W3:Y:S01]  /*41930*/  LDL.LU.64 R90, [R1+0x2108] ;  /* 0x00210800015a7983 */ /* 0x002ee20000300a00 */
[C---:B------:R-:W-:Y:S03]  /*41940*/  HMMA.1688.F32.TF32 R144, R152.reuse, R86, R144 ;  /* 0x000000569890723c */ /* 0x040fe60000081090 */
[----:B------:R-:W2:Y:S05]  /*41950*/  LDL.LU.64 R88, [R1+0x2100] ;  /* 0x0021000001587983 */ /* 0x000eaa0000300a00 */
[C---:B------:R-:W-:Y:S08]  /*41960*/  HMMA.1688.F32.TF32 R148, R152.reuse, R82, R148 ;  /* 0x000000529894723c */ /* 0x040ff00000081094 */
[C---:B------:R-:W-:Y:S08]  /*41970*/  HMMA.1688.F32.TF32 R156, R152.reuse, R78, R156 ;  /* 0x0000004e989c723c */ /* 0x040ff0000008109c */
[C---:B------:R-:W-:Y:S08]  /*41980*/  HMMA.1688.F32.TF32 R160, R152.reuse, R74, R160 ;  /* 0x0000004a98a0723c */ /* 0x040ff000000810a0 */
[C---:B------:R-:W-:Y:S08]  /*41990*/  HMMA.1688.F32.TF32 R168, R152.reuse, R70, R168 ;  /* 0x0000004698a8723c */ /* 0x040ff000000810a8 */
[C---:B------:R-:W-:Y:S08]  /*419a0*/  HMMA.1688.F32.TF32 R172, R152.reuse, R66, R172 ;  /* 0x0000004298ac723c */ /* 0x040ff000000810ac */
[C---:B------:R-:W-:Y:S08]  /*419b0*/  HMMA.1688.F32.TF32 R176, R152.reuse, R62, R176 ;  /* 0x0000003e98b0723c */ /* 0x040ff000000810b0 */
[C---:B------:R-:W-:Y:S08]  /*419c0*/  HMMA.1688.F32.TF32 R180, R152.reuse, R58, R180 ;  /* 0x0000003a98b4723c */ /* 0x040ff000000810b4 */
[----:B------:R-:W-:Y:S01]  /*419d0*/  HMMA.1688.F32.TF32 R12, R152, R42, R12 ;  /* 0x0000002a980c723c */ /* 0x000fe2000008100c */
[----:B------:R-:W-:-:S02]  /*419e0*/  IMAD.MOV.U32 R214, RZ, RZ, R137 ;  /* 0x000000ffffd67224 */ /* 0x000fc400078e0089 */
[----:B------:R-:W-:-:S05]  /*419f0*/  IMAD.MOV.U32 R215, RZ, RZ, R136 ;  /* 0x000000ffffd77224 */ /* 0x000fca00078e0088 */
[C---:B------:R-:W-:Y:S01]  /*41a00*/  HMMA.1688.F32.TF32 R140, R152.reuse, R10, R164 ;  /* 0x0000000a988c723c */ /* 0x040fe200000810a4 */
[----:B------:R-:W-:Y:S04]  /*41a10*/  LDS R164, [R228+UR11+0x23180] ;  /* 0x0231800be4a47984 */ /* 0x000fe80008000800 */
[----:B------:R-:W-:Y:S04]  /*41a20*/  LDS R166, [R228+UR11+0x23980] ;  /* 0x0239800be4a67984 */ /* 0x000fe80008000800 */
[----:B------:R-:W-:Y:S04]  /*41a30*/  LDS R165, [R229+UR11+0x23180] ;  /* 0x0231800be5a57984 */ /* 0x000fe80008000800 */
[----:B------:R-:W1:Y:S01]  /*41a40*/  LDS R167, [R229+UR11+0x23980] ;  /* 0x0239800be5a77984 */ /* 0x000e620008000800 */
[C---:B------:R-:W-:Y:S08]  /*41a50*/  HMMA.1688.F32.TF32 R24, R152.reuse, R134, R200 ;  /* 0x000000869818723c */ /* 0x040ff000000810c8 */
[----:B------:R-:W-:Y:S01]  /*41a60*/  HMMA.1688.F32.TF32 R200, R152, R130, R184 ;  /* 0x0000008298c8723c */ /* 0x000fe200000810b8 */
[----:B------:R-:W-:-:S02]  /*41a70*/  IMAD.MOV.U32 R184, RZ, RZ, R9 ;  /* 0x000000ffffb87224 */ /* 0x000fc400078e0009 */
[----:B------:R-:W-:Y:S02]  /*41a80*/  IMAD.MOV.U32 R185, RZ, RZ, R8 ;  /* 0x000000ffffb97224 */ /* 0x000fe400078e0008 */
[----:B------:R-:W-:Y:S02]  /*41a90*/  IMAD.MOV.U32 R186, RZ, RZ, R5 ;  /* 0x000000ffffba7224 */ /* 0x000fe400078e0005 */
[----:B------:R-:W-:Y:S01]  /*41aa0*/  IMAD.MOV.U32 R187, RZ, RZ, R4 ;  /* 0x000000ffffbb7224 */ /* 0x000fe200078e0004 */
[C---:B-1----:R-:W-:Y:S08]  /*41ab0*/  HMMA.1688.F32.TF32 R8, R164.reuse, R10, R208 ;  /* 0x0000000aa408723c */ /* 0x042ff000000810d0 */
[----:B------:R-:W-:Y:S08]  /*41ac0*/  HMMA.1688.F32.TF32 R4, R164, R6, R188 ;  /* 0x00000006a404723c */ /* 0x000ff000000810bc */
[----:B---3--:R-:W-:-:S15]  /*41ad0*/  HMMA.1688.F32.TF32 R196, R152, R90, R196 ;  /* 0x0000005a98c4723c */ /* 0x008fde00000810c4 */
[----:B------:R-:W-:-:S04]  /*41ae0*/  NOP ;  /* 0x0000000000007918 */ /* 0x000fc80000000000 */
[----:B------:R-:W-:Y:S04]  /*41af0*/  STL.64 [R1+0x540], R196 ;  /* 0x000540c401007387 */ /* 0x000fe80000100a00 */
[----:B------:R1:W-:Y:S04]  /*41b00*/  STL.64 [R1+0x548], R198 ;  /* 0x000548c601007387 */ /* 0x0003e80000100a00 */
[----:B-1----:R-:W5:Y:S04]  /*41b10*/  LDL.LU.64 R198, [R1+0x20f8] ;  /* 0x0020f80001c67983 */ /* 0x002f680000300a00 */
[----:B------:R-:W5:Y:S04]  /*41b20*/  LDL.LU.64 R196, [R1+0x20f0] ;  /* 0x0020f00001c47983 */ /* 0x000f680000300a00 */
        /* <DEDUP_REMOVED lines=29> */
[----:B------:R1:W-:Y:S02]  /*41d00*/  STL.64 [R1+0x8c8], R182 ;  /* 0x0008c8b601007387 */ /* 0x0003e40000100a00 */
[C---:B-1----:R-:W-:Y:S08]  /*41d10*/  HMMA.1688.F32.TF32 R180, R152.reuse, R54, R244 ;  /* 0x0000003698b4723c */ /* 0x042ff000000810f4 */
[C---:B------:R-:W-:Y:S11]  /*41d20*/  HMMA.1688.F32.TF32 R244, R152.reuse, R50, R248 ;  /* 0x0000003298f4723c */ /* 0x040ff600000810f8 */
        /* <DEDUP_REMOVED lines=10> */
[----:B------:R-:W-:Y:S01]  /*41dd0*/  STL.64 [R1+0xb08], R182 ;  /* 0x000b08b601007387 */ /* 0x000fe20000100a00 */
[C---:B------:R-:W-:Y:S03]  /*41de0*/  HMMA.1688.F32.TF32 R20, R152.reuse, R238, R220 ;  /* 0x000000ee9814723c */ /* 0x040fe600000810dc */
[----:B------:R-:W-:Y:S04]  /*41df0*/  STL.64 [R1+0xda0], R16 ;  /* 0x000da01001007387 */ /* 0x000fe80000100a00 */
[----:B------:R1:W-:Y:S04]  /*41e00*/  STL.64 [R1+0xda8], R18 ;  /* 0x000da81201007387 */ /* 0x0003e80000100a00 */
[----:B------:R-:W-:Y:S04]  /*41e10*/  STL.64 [R1+0xfe0], R12 ;  /* 0x000fe00c01007387 */ /* 0x000fe80000100a00 */
[----:B------:R3:W-:Y:S01]  /*41e20*/  STL.64 [R1+0xfe8], R14 ;  /* 0x000fe80e01007387 */ /* 0x0007e20000100a00 */
[C---:B-1----:R-:W-:Y:S08]  /*41e30*/  HMMA.1688.F32.TF32 R16, R152.reuse, R234, R216 ;  /* 0x000000ea9810723c */ /* 0x042ff000000810d8 */
[----:B---3--:R-:W-:Y:S01]  /*41e40*/  HMMA.1688.F32.TF32 R12, R152, R230, R212 ;  /* 0x000000e6980c723c */ /* 0x008fe200000810d4 */
[----:B------:R1:W-:Y:S04]  /*41e50*/  STL.64 [R1+0x10c0], R20 ;  /* 0x0010c01401007387 */ /* 0x0003e80000100a00 */
[----:B------:R3:W-:Y:S01]  /*41e60*/  STL.64 [R1+0x10c8], R22 ;  /* 0x0010c81601007387 */ /* 0x0007e20000100a00 */
[----:B------:R-:W-:-:S05]  /*41e70*/  IMAD.MOV.U32 R220, RZ, RZ, R85 ;  /* 0x000000ffffdc7224 */ /* 0x000fca00078e0055 */
[----:B------:R-:W-:Y:S01]  /*41e80*/  STL.64 [R1+0x1170], R16 ;  /* 0x0011701001007387 */ /* 0x000fe20000100a00 */
[----:B------:R-:W-:-:S03]  /*41e90*/  IMAD.MOV.U32 R221, RZ, RZ, R2 ;  /* 0x000000ffffdd7224 */ /* 0x000fc600078e0002 */
[----:B------:R-:W-:Y:S04]  /*41ea0*/  STL.64 [R1+0x1178], R18 ;  /* 0x0011781201007387 */ /* 0x000fe80000100a00 */
[----:B------:R-:W-:Y:S04]  /*41eb0*/  STL.64 [R1+0x11e0], R12 ;  /* 0x0011e00c01007387 */ /* 0x000fe80000100a00 */
[----:B------:R1:W-:Y:S04]  /*41ec0*/  STL.64 [R1+0x11e8], R14 ;  /* 0x0011e80e01007387 */ /* 0x0003e80000100a00 */
[----:B------:R-:W4:Y:S04]  /*41ed0*/  LDL.LU R85, [R1+0x2078] ;  /* 0x0020780001557983 */ /* 0x000f280000300800 */
[----:B------:R-:W4:Y:S04]  /*41ee0*/  LDL.LU R2, [R1+0x2074] ;  /* 0x0020740001027983 */ /* 0x000f280000300800 */
[----:B------:R-:W4:Y:S04]  /*41ef0*/  LDL.LU R212, [R1+0x13f0] ;  /* 0x0013f00001d47983 */ /* 0x000f280000300800 */
[----:B------:R-:W4:Y:S04]  /*41f00*/  LDL.LU R213, [R1+0x13f4] ;  /* 0x0013f40001d57983 */ /* 0x000f280000300800 */
[----:B------:R-:W4:Y:S04]  /*41f10*/  LDL.LU R214, [R1+0x13f8] ;  /* 0x0013f80001d67983 */ /* 0x000f280000300800 */
[----:B------:R-:W4:Y:S01]  /*41f20*/  LDL.LU R215, [R1+0x13fc] ;  /* 0x0013fc0001d77983 */ /* 0x000f220000300800 */
[----:B------:R-:W-:-:S03]  /*41f30*/  IMAD.MOV.U32 R224, RZ, RZ, R3 ;  /* 0x000000ffffe07224 */ /* 0x000fc600078e0003 */
[----:B-1----:R-:W4:Y:S01]  /*41f40*/  LDL.LU R20, [R1+0x1410] ;  /* 0x0014100001147983 */ /* 0x002f220000300800 */
[----:B------:R-:W-:-:S03]  /*41f50*/  IMAD.MOV.U32 R225, RZ, RZ, R80 ;  /* 0x000000ffffe17224 */ /* 0x000fc600078e0050 */
[----:B------:R-:W4:Y:S04]  /*41f60*/  LDL.LU R21, [R1+0x1414] ;  /* 0x0014140001157983 */ /* 0x000f280000300800 */
[----:B---3--:R-:W4:Y:S04]  /*41f70*/  LDL.LU R22, [R1+0x1418] ;  /* 0x0014180001167983 */ /* 0x008f280000300800 */
[----:B------:R-:W4:Y:S04]  /*41f80*/  LDL.LU R23, [R1+0x141c] ;  /* 0x00141c0001177983 */ /* 0x000f280000300800 */
[----:B------:R-:W3:Y:S04]  /*41f90*/  LDL.LU R3, [R1+0x2070] ;  /* 0x0020700001037983 */ /* 0x000ee80000300800 */
[----:B------:R-:W3:Y:S04]  /*41fa0*/  LDL.LU R80, [R1+0x206c] ;  /* 0x00206c0001507983 */ /* 0x000ee80000300800 */
[----:B------:R-:W3:Y:S04]  /*41fb0*/  LDL.LU R208, [R1+0x1390] ;  /* 0x0013900001d07983 */ /* 0x000ee80000300800 */
[----:B------:R-:W3:Y:S04]  /*41fc0*/  LDL.LU R209, [R1+0x1394] ;  /* 0x0013940001d17983 */ /* 0x000ee80000300800 */
[----:B------:R-:W3:Y:S04]  /*41fd0*/  LDL.LU R210, [R1+0x1398] ;  /* 0x0013980001d27983 */ /* 0x000ee80000300800 */
[----:B------:R-:W3:Y:S01]  /*41fe0*/  LDL.LU R211, [R1+0x139c] ;  /* 0x00139c0001d37983 */ /* 0x000ee20000300800 */
[----:B------:R-:W-:-:S02]  /*41ff0*/  IMAD.MOV.U32 R244, RZ, RZ, R81 ;  /* 0x000000fffff47224 */ /* 0x000fc400078e0051 */
[----:B--2---:R-:W-:Y:S01]  /*42000*/  IMAD.MOV.U32 R245, RZ, RZ, R100 ;  /* 0x000000fffff57224 */ /* 0x004fe200078e0064 */
[----:B------:R-:W2:Y:S01]  /*42010*/  LDL.LU R81, [R1+0x2068] ;  /* 0x0020680001517983 */ /* 0x000ea20000300800 */
[----:B------:R-:W-:Y:S02]  /*42020*/  IMAD.MOV.U32 R246, RZ, RZ, R101 ;  /* 0x000000fffff67224 */ /* 0x000fe400078e0065 */
[----:B------:R-:W-:Y:S01]  /*42030*/  IMAD.MOV.U32 R247, RZ, RZ, R104 ;  /* 0x000000fffff77224 */ /* 0x000fe200078e0068 */
[----:B------:R-:W2:Y:S04]  /*42040*/  LDL.LU R100, [R1+0x2064] ;  /* 0x0020640001647983 */ /* 0x000ea80000300800 */
[----:B------:R-:W2:Y:S04]  /*42050*/  LDL.LU R101, [R1+0x2060] ;  /* 0x0020600001657983 */ /* 0x000ea80000300800 */
[----:B------:R-:W2:Y:S04]  /*42060*/  LDL.LU R104, [R1+0x205c] ;  /* 0x00205c0001687983 */ /* 0x000ea80000300800 */
[----:B------:R-:W2:Y:S04]  /*42070*/  LDL.LU R188, [R1+0x1370] ;  /* 0x0013700001bc7983 */ /* 0x000ea80000300800 */
[----:B------:R-:W2:Y:S04]  /*42080*/  LDL.LU R189, [R1+0x1374] ;  /* 0x0013740001bd7983 */ /* 0x000ea80000300800 */
[----:B------:R-:W2:Y:S01]  /*42090*/  LDL.LU R190, [R1+0x1378] ;  /* 0x0013780001be7983 */ /* 0x000ea20000300800 */
[----:B------:R-:W-:Y:S03]  /*420a0*/  HMMA.1688.F32.TF32 R184, R164, R134, R184 ;  /* 0x00000086a4b8723c */ /* 0x000fe600000810b8 */
[----:B------:R-:W2:Y:S01]  /*420b0*/  LDL.LU R191, [R1+0x137c] ;  /* 0x00137c0001bf7983 */ /* 0x000ea20000300800 */
[----:B------:R-:W-:-:S02]  /*420c0*/  IMAD.MOV.U32 R134, RZ, RZ, R128 ;  /* 0x000000ffff867224 */ /* 0x000fc400078e0080 */
[----:B------:R-:W-:Y:S01]  /*420d0*/  IMAD.MOV.U32 R135, RZ, RZ, R129 ;  /* 0x000000ffff877224 */ /* 0x000fe200078e0081 */
[----:B------:R-:W4:Y:S01]  /*420e0*/  LDL.LU R128, [R1+0x2058] ;  /* 0x0020580001807983 */ /* 0x000f220000300800 */
[----:B------:R-:W-:-:S03]  /*420f0*/  IMAD.MOV.U32 R248, RZ, RZ, R105 ;  /* 0x000000fffff87224 */ /* 0x000fc600078e0069 */
[----:B------:R-:W4:Y:S01]  /*42100*/  LDL.LU R129, [R1+0x2054] ;  /* 0x0020540001817983 */ /* 0x000f220000300800 */
[----:B------:R-:W-:Y:S01]  /*42110*/  IMAD.MOV.U32 R249, RZ, RZ, R108 ;  /* 0x000000fffff97224 */ /* 0x000fe200078e006c */
[----:B------:R-:W-:Y:S02]  /*42120*/  HMMA.1688.F32.TF32 R136, R164, R138, R192 ;  /* 0x0000008aa488723c */ /* 0x000fe400000810c0 */
[----:B------:R-:W4:Y:S04]  /*42130*/  LDL.LU R105, [R1+0x2050] ;  /* 0x0020500001697983 */ /* 0x000f280000300800 */
[----:B------:R-:W4:Y:S04]  /*42140*/  LDL.LU R108, [R1+0x204c] ;  /* 0x00204c00016c7983 */ /* 0x000f280000300800 */
[----:B------:R-:W4:Y:S04]  /*42150*/  LDL.LU R192, [R1+0x1350] ;  /* 0x0013500001c07983 */ /* 0x000f280000300800 */
[----:B------:R-:W4:Y:S01]  /*42160*/  LDL.LU R193, [R1+0x1354] ;  /* 0x0013540001c17983 */ /* 0x000f220000300800 */
[----:B------:R-:W-:Y:S01]  /*42170*/  HMMA.1688.F32.TF32 R204, R152, R126, R204 ;  /* 0x0000007e98cc723c */ /* 0x000fe200000810cc */
[----:B------:R-:W-:-:S02]  /*42180*/  UIMAD UR15, UR4, -0x20, UR5 ;  /* 0xffffffe0040f78a4 */ /* 0x000fc4000f8e0205 */
[----:B------:R-:W-:Y:S02]  /*42190*/  UIADD3 UR6, UPT, UPT, UR6, 0x1, URZ ;  /* 0x0000000106067890 */ /* 0x000fe4000fffe0ff */
[----:B------:R-:W-:Y:S01]  /*421a0*/  UISETP.GE.AND UP0, UPT, UR4, UR14, UPT ;  /* 0x0000000e0400728c */ /* 0x000fe2000bf06270 */
[----:B------:R-:W-:Y:S02]  /*421b0*/  BAR.SYNC.DEFER_BLOCKING 0x0 ;  /* 0x0000000000007b1d */ /* 0x000fe40000010000 */
[----:B---3--:R-:W-:Y:S01]  /*421c0*/  HMMA.1688.F32.TF32 R12, R164, R122, R208 ;  /* 0x0000007aa40c723c */ /* 0x008fe200000810d0 */
[----:B------:R-:W-:-:S03]  /*421d0*/  IMAD.MOV.U32 R208, RZ, RZ, R109 ;  /* 0x000000ffffd07224 */ /* 0x000fc600078e006d */
[----:B------:R-:W3:-:S15]  /*421e0*/  LDL.LU R109, [R1+0x2048] ;  /* 0x00204800016d7983 */ /* 0x000ede0000300800 */
[----:B------:R-:W-:Y:S04]  /*421f0*/  STL.64 [R1+0x160], R12 ;  /* 0x0001600c01007387 */ /* 0x000fe80000100a00 */
[----:B------:R2:W-:Y:S02]  /*42200*/  STL.64 [R1+0x168], R14 ;  /* 0x0001680e01007387 */ /* 0x0005e40000100a00 */
[----:B--2---:R-:W-:Y:S01]  /*42210*/  HMMA.1688.F32.TF32 R12, R164, R118, R188 ;  /* 0x00000076a40c723c */ /* 0x004fe200000810bc */
[----:B----4-:R-:W-:Y:S02]  /*42220*/  IMAD.MOV.U32 R195, RZ, RZ, R128 ;  /* 0x000000ffffc37224 */ /* 0x010fe400078e0080 */
[----:B------:R-:W-:-:S05]  /*42230*/  IMAD.MOV.U32 R194, RZ, RZ, R129 ;  /* 0x000000ffffc27224 */ /* 0x000fca00078e0081 */
[C---:B------:R-:W-:Y:S01]  /*42240*/  HMMA.1688.F32.TF32 R152, R164.reuse, R130, R20 ;  /* 0x00000082a498723c */ /* 0x040fe20000081014 */
[----:B------:R-:W-:Y:S02]  /*42250*/  IMAD.MOV.U32 R209, RZ, RZ, R112 ;  /* 0x000000ffffd17224 */ /* 0x000fe400078e0070 */
[----:B------:R-:W2:Y:S01]  /*42260*/  LDL.LU R112, [R1+0x2044] ;  /* 0x0020440001707983 */ /* 0x000ea20000300800 */
[----:B------:R-:W-:Y:S02]  /*42270*/  IMAD.MOV.U32 R210, RZ, RZ, R113 ;  /* 0x000000ffffd27224 */ /* 0x000fe400078e0071 */
[----:B------:R-:W-:Y:S01]  /*42280*/  IMAD.MOV.U32 R211, RZ, RZ, R252 ;  /* 0x000000ffffd37224 */ /* 0x000fe200078e00fc */
[----:B------:R-:W4:Y:S04]  /*42290*/  LDL.LU R113, [R1+0x2040] ;  /* 0x0020400001717983 */ /* 0x000f280000300800 */
[----:B------:R-:W4:Y:S01]  /*422a0*/  LDL.LU R252, [R1+0x203c] ;  /* 0x00203c0001fc7983 */ /* 0x000f220000300800 */
[C---:B------:R-:W-:Y:S03]  /*422b0*/  HMMA.1688.F32.TF32 R20, R164.reuse, R114, R192 ;  /* 0x00000072a414723c */ /* 0x040fe600000810c0 */
        /* <DEDUP_REMOVED lines=22> */
[----:B------:R-:W4:Y:S01]  /*42420*/  LDL.LU R190, [R1+0xfc8] ;  /* 0x000fc80001be7983 */ /* 0x000f220000300800 */
[----:B------:R-:W-:Y:S01]  /*42430*/  IMAD.MOV.U32 R195, RZ, RZ, R108 ;  /* 0x000000ffffc37224 */ /* 0x000fe200078e006c */
[----:B------:R-:W-:Y:S01]  /*42440*/  HMMA.1688.F32.TF32 R128, R164, R126, R212 ;  /* 0x0000007ea480723c */ /* 0x000fe200000810d4 */
        /* <DEDUP_REMOVED lines=10> */
[----:B------:R-:W-:Y:S01]  /*424f0*/  IMAD.MOV.U32 R126, RZ, RZ, R41 ;  /* 0x000000ffff7e7224 */ /* 0x000fe200078e0029 */
[----:B------:R-:W-:Y:S01]  /*42500*/  HMMA.1688.F32.TF32 R52, R164, R54, R116 ;  /* 0x00000036a434723c */ /* 0x000fe20000081074 */
[----:B------:R-:W-:-:S07]  /*42510*/  IMAD.MOV.U32 R127, RZ, RZ, R40 ;  /* 0x000000ffff7f7224 */ /* 0x000fce00078e0028 */
[C---:B------:R-:W-:Y:S08]  /*42520*/  HMMA.1688.F32.TF32 R48, R164.reuse, R50, R120 ;  /* 0x00000032a430723c */ /* 0x040ff00000081078 */
[----:B------:R-:W-:Y:S01]  /*42530*/  HMMA.1688.F32.TF32 R40, R164, R42, R124 ;  /* 0x0000002aa428723c */ /* 0x000fe2000008107c */
[----:B------:R-:W-:Y:S02]  /*42540*/  IMAD.MOV.U32 R218, RZ, RZ, R33 ;  /* 0x000000ffffda7224 */ /* 0x000fe400078e0021 */
[----:B------:R-:W-:-:S02]  /*42550*/  IMAD.MOV.U32 R219, RZ, RZ, R32 ;  /* 0x000000ffffdb7224 */ /* 0x000fc400078e0020 */
[----:B------:R-:W-:Y:S02]  /*42560*/  IMAD.MOV.U32 R216, RZ, RZ, R37 ;  /* 0x000000ffffd87224 */ /* 0x000fe400078e0025 */
[----:B------:R-:W-:Y:S02]  /*42570*/  IMAD.MOV.U32 R217, RZ, RZ, R36 ;  /* 0x000000ffffd97224 */ /* 0x000fe400078e0024 */
[----:B------:R-:W-:Y:S02]  /*42580*/  IMAD.MOV.U32 R250, RZ, RZ, R241 ;  /* 0x000000fffffa7224 */ /* 0x000fe400078e00f1 */
[----:B------:R-:W-:Y:S02]  /*42590*/  IMAD.MOV.U32 R251, RZ, RZ, R240 ;  /* 0x000000fffffb7224 */ /* 0x000fe400078e00f0 */
[----:B------:R-:W-:Y:S02]  /*425a0*/  IMAD.MOV.U32 R226, RZ, RZ, R237 ;  /* 0x000000ffffe27224 */ /* 0x000fe400078e00ed */
[----:B---3--:R-:W-:-:S02]  /*425b0*/  IMAD.MOV.U32 R194, RZ, RZ, R109 ;  /* 0x000000ffffc27224 */ /* 0x008fc400078e006d */
[----:B--2---:R-:W-:Y:S02]  /*425c0*/  IMAD.MOV.U32 R193, RZ, RZ, R112 ;  /* 0x000000ffffc17224 */ /* 0x004fe400078e0070 */
[----:B------:R-:W-:Y:S02]  /*425d0*/  IMAD.MOV.U32 R112, RZ, RZ, R97 ;  /* 0x000000ffff707224 */ /* 0x000fe400078e0061 */
[----:B----4-:R-:W-:Y:S02]  /*425e0*/  IMAD.MOV.U32 R192, RZ, RZ, R113 ;  /* 0x000000ffffc07224 */ /* 0x010fe400078e0071 */
[----:B------:R-:W-:Y:S02]  /*425f0*/  IMAD.MOV.U32 R113, RZ, RZ, R96 ;  /* 0x000000ffff717224 */ /* 0x000fe400078e0060 */
[----:B------:R-:W-:Y:S02]  /*42600*/  IMAD.MOV.U32 R191, RZ, RZ, R252 ;  /* 0x000000ffffbf7224 */ /* 0x000fe400078e00fc */
[----:B------:R-:W5:Y:S01]  /*42610*/  LDL.LU R252, [R1+0x2038] ;  /* 0x0020380001fc7983 */ /* 0x000f620000300800 */
[C---:B------:R-:W-:Y:S03]  /*42620*/  HMMA.1688.F32.TF32 R108, R164.reuse, R110, R180 ;  /* 0x0000006ea46c723c */ /* 0x040fe600000810b4 */
[----:B------:R-:W5:Y:S04]  /*42630*/  LDL.LU.64 R182, [R1+0x2030] ;  /* 0x0020300001b67983 */ /* 0x000f680000300a00 */
[----:B------:R-:W5:Y:S01]  /*42640*/  LDL.LU.64 R180, [R1+0x2028] ;  /* 0x0020280001b47983 */ /* 0x000f620000300a00 */
[----:B------:R-:W-:Y:S11]  /*42650*/  HMMA.1688.F32.TF32 R104, R164, R106, R12 ;  /* 0x0000006aa468723c */ /* 0x000ff6000008100c */
[----:B------:R1:W-:Y:S04]  /*42660*/  STL.64 [R1+0x200], R108 ;  /* 0x0002006c01007387 */ /* 0x0003e80000100a00 */
[----:B------:R-:W-:Y:S04]  /*42670*/  STL.64 [R1+0x208], R110 ;  /* 0x0002086e01007387 */ /* 0x000fe80000100a00 */
[----:B------:R-:W5:Y:S01]  /*42680*/  LDL.LU.64 R14, [R1+0x2020] ;  /* 0x00202000010e7983 */ /* 0x000f620000300a00 */
[----:B-1----:R-:W-:-:S03]  /*42690*/  IMAD.MOV.U32 R108, RZ, RZ, R93 ;  /* 0x000000ffff6c7224 */ /* 0x002fc600078e005d */
[----:B------:R-:W5:Y:S01]  /*426a0*/  LDL.LU.64 R12, [R1+0x2018] ;  /* 0x00201800010c7983 */ /* 0x000f620000300a00 */
[----:B------:R-:W-:Y:S01]  /*426b0*/  IMAD.MOV.U32 R109, RZ, RZ, R92 ;  /* 0x000000ffff6d7224 */ /* 0x000fe200078e005c */
[C---:B------:R-:W-:Y:S02]  /*426c0*/  HMMA.1688.F32.TF32 R100, R164.reuse, R102, R16 ;  /* 0x00000066a464723c */ /* 0x040fe40000081010 */
[----:B------:R-:W-:Y:S06]  /*426d0*/  STL.64 [R1+0x1b0], R104 ;  /* 0x0001b06801007387 */ /* 0x000fec0000100a00 */
[C---:B------:R-:W-:Y:S01]  /*426e0*/  HMMA.1688.F32.TF32 R96, R164.reuse, R98, R20 ;  /* 0x00000062a460723c */ /* 0x040fe20000081014 */
[----:B------:R-:W-:Y:S04]  /*426f0*/  STL.64 [R1+0x1b8], R106 ;  /* 0x0001b86a01007387 */ /* 0x000fe80000100a00 */
[----:B------:R-:W5:Y:S04]  /*42700*/  LDL.LU.64 R18, [R1+0x2010] ;  /* 0x0020100001127983 */ /* 0x000f680000300a00 */
[----:B------:R-:W5:Y:S01]  /*42710*/  LDL.LU.64 R16, [R1+0x2008] ;  /* 0x0020080001107983 */ /* 0x000f620000300a00 */
[----:B------:R-:W-:Y:S03]  /*42720*/  HMMA.1688.F32.TF32 R92, R164, R94, R188 ;  /* 0x0000005ea45c723c */ /* 0x000fe600000810bc */
[----:B------:R-:W-:Y:S04]  /*42730*/  STL.64 [R1+0x140], R100 ;  /* 0x0001406401007387 */ /* 0x000fe80000100a00 */
[----:B------:R-:W-:Y:S04]  /*42740*/  STL.64 [R1+0x148], R102 ;  /* 0x0001486601007387 */ /* 0x000fe80000100a00 */
[----:B------:R-:W5:Y:S04]  /*42750*/  LDL.LU.64 R22, [R1+0x2000] ;  /* 0x0020000001167983 */ /* 0x000f680000300a00 */
[----:B------:R-:W5:Y:S04]  /*42760*/  LDL.LU.64 R20, [R1+0x1ff8] ;  /* 0x001ff80001147983 */ /* 0x000f680000300a00 */
[----:B------:R1:W-:Y:S04]  /*42770*/  STL.64 [R1+0x230], R96 ;  /* 0x0002306001007387 */ /* 0x0003e80000100a00 */
[----:B------:R2:W-:Y:S04]  /*42780*/  STL.64 [R1+0x238], R98 ;  /* 0x0002386201007387 */ /* 0x0005e80000100a00 */
[----:B------:R-:W5:Y:S04]  /*42790*/  LDL.LU.64 R190, [R1+0x1ff0] ;  /* 0x001ff00001be7983 */ /* 0x000f680000300a00 */
[----:B------:R-:W5:Y:S04]  /*427a0*/  LDL.LU.64 R188, [R1+0x1fe8] ;  /* 0x001fe80001bc7983 */ /* 0x000f680000300a00 */
[----:B------:R3:W-:Y:S01]  /*427b0*/  STL.64 [R1+0x1e0], R92 ;  /* 0x0001e05c01007387 */ /* 0x0007e20000100a00 */
[----:B-1----:R-:W-:-:S03]  /*427c0*/  IMAD.MOV.U32 R96, RZ, RZ, R85 ;  /* 0x000000ffff607224 */ /* 0x002fc600078e0055 */
[----:B------:R1:W-:Y:S01]  /*427d0*/  STL.64 [R1+0x1e8], R94 ;  /* 0x0001e85e01007387 */ /* 0x0003e20000100a00 */
[----:B------:R-:W-:Y:S02]  /*427e0*/  IMAD.MOV.U32 R97, RZ, RZ, R84 ;  /* 0x000000ffff617224 */ /* 0x000fe400078e0054 */
[----:B--2---:R-:W-:Y:S02]  /*427f0*/  IMAD.MOV.U32 R98, RZ, RZ, R77 ;  /* 0x000000ffff627224 */ /* 0x004fe400078e004d */
[----:B------:R-:W-:Y:S02]  /*42800*/  IMAD.MOV.U32 R99, RZ, RZ, R76 ;  /* 0x000000ffff637224 */ /* 0x000fe400078e004c */
[----:B---3--:R-:W-:Y:S02]  /*42810*/  IMAD.MOV.U32 R92, RZ, RZ, R81 ;  /* 0x000000ffff5c7224 */ /* 0x008fe400078e0051 */
[----:B------:R-:W-:Y:S02]  /*42820*/  IMAD.MOV.U32 R93, RZ, RZ, R80 ;  /* 0x000000ffff5d7224 */ /* 0x000fe400078e0050 */
[----:B-1----:R-:W-:-:S02]  /*42830*/  IMAD.MOV.U32 R94, RZ, RZ, R3 ;  /* 0x000000ffff5e7224 */ /* 0x002fc400078e0003 */
[----:B------:R-:W-:Y:S02]  /*42840*/  IMAD.MOV.U32 R95, RZ, RZ, R2 ;  /* 0x000000ffff5f7224 */ /* 0x000fe400078e0002 */
[----:B------:R-:W-:Y:S02]  /*42850*/  IMAD.MOV.U32 R100, RZ, RZ, R89 ;  /* 0x000000ffff647224 */ /* 0x000fe400078e0059 */
[----:B------:R-:W-:Y:S02]  /*42860*/  IMAD.MOV.U32 R101, RZ, RZ, R88 ;  /* 0x000000ffff657224 */ /* 0x000fe400078e0058 */
[----:B------:R-:W-:Y:S01]  /*42870*/  IMAD.MOV.U32 R102, RZ, RZ, R73 ;  /* 0x000000ffff667224 */ /* 0x000fe200078e0049 */
[----:B------:R-:W-:Y:S01]  /*42880*/  HMMA.1688.F32.TF32 R88, R164, R90, R192 ;  /* 0x0000005aa458723c */ /* 0x000fe200000810c0 */
[----:B------:R-:W-:Y:S01]  /*42890*/  IMAD.MOV.U32 R103, RZ, RZ, R72 ;  /* 0x000000ffff677224 */ /* 0x000fe200078e0048 */
[----:B------:R-:W5:Y:S01]  /*428a0*/  LDL.LU.64 R194, [R1+0x1fe0] ;  /* 0x001fe00001c27983 */ /* 0x000f620000300a00 */
[----:B------:R-:W-:-:S02]  /*428b0*/  IMAD.MOV.U32 R104, RZ, RZ, R69 ;  /* 0x000000ffff687224 */ /* 0x000fc400078e0045 */
[----:B------:R-:W-:Y:S01]  /*428c0*/  IMAD.MOV.U32 R105, RZ, RZ, R68 ;  /* 0x000000ffff697224 */ /* 0x000fe200078e0044 */
[----:B------:R-:W5:Y:S01]  /*428d0*/  LDL.LU.64 R192, [R1+0x1fd8] ;  /* 0x001fd80001c07983 */ /* 0x000f620000300a00 */
[----:B------:R-:W-:Y:S01]  /*428e0*/  IMAD.MOV.U32 R106, RZ, RZ, R65 ;  /* 0x000000ffff6a7224 */ /* 0x000fe200078e0041 */
[----:B------:R-:W-:Y:S01]  /*428f0*/  HMMA.1688.F32.TF32 R80, R164, R82, R92 ;  /* 0x00000052a450723c */ /* 0x000fe2000008105c */
[----:B------:R-:W-:Y:S02]  /*42900*/  IMAD.MOV.U32 R107, RZ, RZ, R64 ;  /* 0x000000ffff6b7224 */ /* 0x000fe400078e0040 */
[----:B------:R-:W-:Y:S02]  /*42910*/  IMAD.MOV.U32 R110, RZ, RZ, R61 ;  /* 0x000000ffff6e7224 */ /* 0x000fe400078e003d */
[----:B------:R-:W-:-:S03]  /*42920*/  IMAD.MOV.U32 R111, RZ, RZ, R60 ;  /* 0x000000ffff6f7224 */ /* 0x000fc600078e003c */
[C---:B------:R-:W-:Y:S08]  /*42930*/  HMMA.1688.F32.TF32 R76, R164.reuse, R78, R96 ;  /* 0x0000004ea44c723c */ /* 0x040ff00000081060 */
[C---:B------:R-:W-:Y:S08]  /*42940*/  HMMA.1688.F32.TF32 R72, R164.reuse, R74, R100 ;  /* 0x0000004aa448723c */ /* 0x040ff00000081064 */
[C---:B------:R-:W-:Y:S08]  /*42950*/  HMMA.1688.F32.TF32 R64, R164.reuse, R66, R104 ;  /* 0x00000042a440723c */ /* 0x040ff00000081068 */
[C---:B------:R-:W-:Y:S01]  /*42960*/  HMMA.1688.F32.TF32 R60, R164.reuse, R62, R108 ;  /* 0x0000003ea43c723c */ /* 0x040fe2000008106c */
[----:B------:R-:W-:Y:S07]  /*42970*/  STL.64 [R1+0x190], R88 ;  /* 0x0001905801007387 */ /* 0x000fee0000100a00 */
[C---:B------:R-:W-:Y:S01]  /*42980*/  HMMA.1688.F32.TF32 R56, R164.reuse, R58, R112 ;  /* 0x0000003aa438723c */ /* 0x040fe20000081070 */
        /* <DEDUP_REMOVED lines=16> */
[----:B------:R-:W-:Y:S04]  /*42a90*/  STL.64 [R1+0x830], R48 ;  /* 0x0008303001007387 */ /* 0x000fe80000100a00 */
[----:B------:R-:W-:Y:S04]  /*42aa0*/  STL.64 [R1+0x838], R50 ;  /* 0x0008383201007387 */ /* 0x000fe80000100a00 */
[----:B------:R-:W3:Y:S04]  /*42ab0*/  LDL.LU R32, [R1+0x1fa0] ;  /* 0x001fa00001207983 */ /* 0x000ee80000300800 */
[----:B------:R-:W-:Y:S04]  /*42ac0*/  STL.64 [R1+0x870], R40 ;  /* 0x0008702801007387 */ /* 0x000fe80000100a00 */
[----:B------:R1:W-:Y:S02]  /*42ad0*/  STL.64 [R1+0x878], R42 ;  /* 0x0008782a01007387 */ /* 0x0003e40000100a00 */
[C---:B-1----:R-:W-:Y:S08]  /*42ae0*/  HMMA.1688.F32.TF32 R40, R164.reuse, R38, R132 ;  /* 0x00000026a428723c */ /* 0x042ff00000081084 */
[----:B------:R-:W-:Y:S01]  /*42af0*/  HMMA.1688.F32.TF32 R36, R164, R34, R244 ;  /* 0x00000022a424723c */ /* 0x000fe200000810f4 */
[----:B------:R-:W-:-:S02]  /*42b00*/  IMAD.MOV.U32 R227, RZ, RZ, R236 ;  /* 0x000000ffffe37224 */ /* 0x000fc400078e00ec */
[----:B------:R-:W-:Y:S02]  /*42b10*/  IMAD.MOV.U32 R222, RZ, RZ, R233 ;  /* 0x000000ffffde7224 */ /* 0x000fe400078e00e9 */
[----:B------:R-:W-:-:S03]  /*42b20*/  IMAD.MOV.U32 R223, RZ, RZ, R232 ;  /* 0x000000ffffdf7224 */ /* 0x000fc600078e00e8 */
[C---:B------:R-:W-:Y:S03]  /*42b30*/  HMMA.1688.F32.TF32 R48, R164.reuse, R242, R248 ;  /* 0x000000f2a430723c */ /* 0x040fe600000810f8 */
[----:B------:R-:W-:Y:S04]  /*42b40*/  STL.64 [R1+0x8b0], R40 ;  /* 0x0008b02801007387 */ /* 0x000fe80000100a00 */
[----:B------:R1:W-:Y:S04]  /*42b50*/  STL.64 [R1+0x8b8], R42 ;  /* 0x0008b82a01007387 */ /* 0x0003e80000100a00 */
[----:B------:R-:W-:Y:S04]  /*42b60*/  STL.64 [R1+0x8e0], R36 ;  /* 0x0008e02401007387 */ /* 0x000fe80000100a00 */
[----:B------:R4:W-:Y:S01]  /*42b70*/  STL.64 [R1+0x8e8], R38 ;  /* 0x0008e82601007387 */ /* 0x0009e20000100a00 */
[C---:B-1----:R-:W-:Y:S08]  /*42b80*/  HMMA.1688.F32.TF32 R40, R164.reuse, R238, R224 ;  /* 0x000000eea428723c */ /* 0x042ff000000810e0 */
[C---:B----4-:R-:W-:Y:S01]  /*42b90*/  HMMA.1688.F32.TF32 R36, R164.reuse, R234, R220 ;  /* 0x000000eaa424723c */ /* 0x050fe200000810dc */
[----:B------:R-:W-:Y:S04]  /*42ba0*/  STL.64 [R1+0x8f0], R48 ;  /* 0x0008f03001007387 */ /* 0x000fe80000100a00 */
[----:B------:R1:W-:Y:S04]  /*42bb0*/  STL.64 [R1+0x8f8], R50 ;  /* 0x0008f83201007387 */ /* 0x0003e80000100a00 */
[----:B------:R-:W4:Y:S04]  /*42bc0*/  LDL.LU R34, [R1+0x1f98] ;  /* 0x001f980001227983 */ /* 0x000f280000300800 */
[----:B------:R-:W-:Y:S04]  /*42bd0*/  STL.64 [R1+0xc10], R40 ;  /* 0x000c102801007387 */ /* 0x000fe80000100a00 */
[----:B------:R-:W-:Y:S01]  /*42be0*/  STL.64 [R1+0xc18], R42 ;  /* 0x000c182a01007387 */ /* 0x000fe20000100a00 */
[----:B-1----:R-:W-:Y:S03]  /*42bf0*/  HMMA.1688.F32.TF32 R48, R164, R230, R216 ;  /* 0x000000e6a430723c */ /* 0x002fe600000810d8 */
[----:B------:R1:W-:Y:S04]  /*42c00*/  STL.64 [R1+0xdc0], R36 ;  /* 0x000dc02401007387 */ /* 0x0003e80000100a00 */
[----:B------:R1:W-:Y:S04]  /*42c10*/  STL.64 [R1+0xdc8], R38 ;  /* 0x000dc82601007387 */ /* 0x0003e80000100a00 */
[----:B-1----:R-:W4:Y:S04]  /*42c20*/  LDL.LU R37, [R1+0x1f94] ;  /* 0x001f940001257983 */ /* 0x002f280000300800 */
[----:B------:R-:W4:Y:S04]  /*42c30*/  LDL.LU R41, [R1+0x1b4c] ;  /* 0x001b4c0001297983 */ /* 0x000f280000300800 */
[----:B------:R1:W-:Y:S04]  /*42c40*/  STL.64 [R1+0xfd0], R48 ;  /* 0x000fd03001007387 */ /* 0x0003e80000100a00 */
[----:B------:R-:W-:Y:S04]  /*42c50*/  STL.64 [R1+0xfd8], R50 ;  /* 0x000fd83201007387 */ /* 0x000fe80000100a00 */
[----:B------:R-:W4:Y:S04]  /*42c60*/  LDL.LU R35, [R1+0x1b50] ;  /* 0x001b500001237983 */ /* 0x000f280000300800 */
[----:B------:R-:W4:Y:S04]  /*42c70*/  LDL.LU R42, [R1+0x19dc] ;  /* 0x0019dc00012a7983 */ /* 0x000f280000300800 */
[----:B------:R-:W4:Y:S04]  /*42c80*/  LDL.LU R39, [R1+0x19e0] ;  /* 0x0019e00001277983 */ /* 0x000f280000300800 */
[----:B-1----:R-:W4:Y:S04]  /*42c90*/  LDL.LU R48, [R1+0x1b54] ;  /* 0x001b540001307983 */ /* 0x002f280000300800 */
[----:B------:R-:W4:Y:S01]  /*42ca0*/  LDL.LU R36, [R1+0x1b58] ;  /* 0x001b580001247983 */ /* 0x000f220000300800 */
[----:B------:R-:W1:Y:S01]  /*42cb0*/  S2R R3, SR_TID.X ;  /* 0x0000000000037919 */ /* 0x000e620000002100 */
[----:B------:R-:W-:-:S04]  /*42cc0*/  UISETP.GT.AND UP1, UPT, UR15, URZ, UPT ;  /* 0x000000ff0f00728c */ /* 0x000fc8000bf24270 */
[----:B------:R-:W-:Y:S02]  /*42cd0*/  USEL UR11, URZ, 0x4, !UP1 ;  /* 0x00000004ff0b7887 */ /* 0x000fe4000c800000 */
[----:B------:R-:W-:Y:S02]  /*42ce0*/  UISETP.GT.AND UP1, UPT, UR6, 0x1, UPT ;  /* 0x000000010600788c */ /* 0x000fe4000bf24270 */
[----:B------:R-:W-:Y:S02]  /*42cf0*/  USEL UR11, UR11, URZ, !UP0 ;  /* 0x000000ff0b0b7287 */ /* 0x000fe4000c000000 */
[----:B------:R-:W-:-:S04]  /*42d00*/  USEL UR6, UR6, URZ, !UP1 ;  /* 0x000000ff06067287 */ /* 0x000fc8000c800000 */
[----:B------:R-:W-:Y:S01]  /*42d10*/  ISETP.NE.U32.AND P0, PT, RZ, UR11, PT ;  /* 0x0000000bff007c0c */ /* 0x000fe2000bf05070 */
[----:B------:R-:W-:Y:S01]  /*42d20*/  ULEA UR16, UR6, UR43, 0xe ;  /* 0x0000002b06107291 */ /* 0x000fe2000f8e70ff */
[----:B-1----:R-:W-:-:S05]  /*42d30*/  LOP3.LUT R133, R3, 0x3f, RZ, 0xc0, !PT ;  /* 0x0000003f03857812 */ /* 0x002fca00078ec0ff */
[----:B------:R-:W-:-:S04]  /*42d40*/  IMAD.SHL.U32 R43, R133, 0x4, RZ ;  /* 0x00000004852b7824 */ /* 0x000fc800078e00ff */
[----:B------:R-:W-:Y:S01]  /*42d50*/  VIADD R2, R43, UR16 ;  /* 0x000000102b027c36 */ /* 0x000fe20008000000 */
[----:B------:R-:W-:-:S04]  /*42d60*/  UISETP.GT.AND UP1, UPT, UR15, 0x4, UPT ;  /* 0x000000040f00788c */ /* 0x000fc8000bf24270 */
[----:B------:R-:W-:-:S04]  /*42d70*/  USEL UR11, URZ, 0x4, !UP1 ;  /* 0x00000004ff0b7887 */ /* 0x000fc8000c800000 */
[----:B------:R-:W-:Y:S01]  /*42d80*/  USEL UR11, UR11, URZ, !UP0 ;  /* 0x000000ff0b0b7287 */ /* 0x000fe2000c000000 */
[----:B---3--:R-:W-:-:S04]  /*42d90*/  IADD3 R32, P1, PT, R32, UR12, RZ ;  /* 0x0000000c20207c10 */ /* 0x008fc8000ff3e0ff */
[----:B--2---:R-:W-:Y:S01]  /*42da0*/  IADD3.X R33, PT, PT, R33, UR7, RZ, P1, !PT ;  /* 0x0000000721217c10 */ /* 0x004fe20008ffe4ff */
[----:B------:R1:W-:Y:S04]  /*42db0*/  STL [R1+0x1fa0], R32 ;  /* 0x001fa02001007387 */ /* 0x0003e80000100800 */
[----:B------:R2:W-:Y:S04]  /*42dc0*/  STL [R1+0x1f9c], R33 ;  /* 0x001f9c2101007387 */ /* 0x0005e80000100800 */
[----:B------:R-:W3:Y:S04]  /*42dd0*/  LDL.LU R40, [R1+0x1a04] ;  /* 0x001a040001287983 */ /* 0x000ee80000300800 */
[----:B------:R-:W3:Y:S04]  /*42de0*/  LDL.LU R38, [R1+0x1a08] ;  /* 0x001a080001267983 */ /* 0x000ee80000300800 */
[----:B------:R-:W-:Y:S01]  /*42df0*/  @!PT LDS RZ, [RZ] ;  /* 0x00000000fffff984 */ /* 0x000fe20000000800 */
[----:B------:R-:W-:Y:S01]  /*42e00*/  @!PT LDS RZ, [RZ] ;  /* 0x00000000fffff984 */ /* 0x000fe20000000800 */
[----:B------:R-:W-:Y:S01]  /*42e10*/  @!PT LDS RZ, [RZ] ;  /* 0x00000000fffff984 */ /* 0x000fe20000000800 */
[----:B------:R1:W-:Y:S01]  /*42e20*/  LDGSTS.E [R2+0x20000], desc[UR44][R32.64], P0 ;  /* 0x2000000020027fae */ /* 0x0003e200081a102c */
[----:B----4-:R-:W-:-:S05]  /*42e30*/  IADD3 R34, P1, PT, R34, UR12, RZ ;  /* 0x0000000c22227c10 */ /* 0x010fca000ff3e0ff */
[----:B------:R-:W-:Y:S01]  /*42e40*/  STL [R1+0x1f98], R34 ;  /* 0x001f982201007387 */ /* 0x000fe20000100800 */
[----:B-1----:R-:W-:Y:S01]  /*42e50*/  IMAD.MOV.U32 R32, RZ, RZ, R34 ;  /* 0x000000ffff207224 */ /* 0x002fe200078e0022 */
[----:B------:R-:W-:-:S05]  /*42e60*/  IADD3.X R37, PT, PT, R37, UR7, RZ, P1, !PT ;  /* 0x0000000725257c10 */ /* 0x000fca0008ffe4ff */
[----:B------:R1:W-:Y:S01]  /*42e70*/  STL [R1+0x1f94], R37 ;  /* 0x001f942501007387 */ /* 0x0003e20000100800 */
[----:B--2---:R-:W-:-:S05]  /*42e80*/  IMAD.MOV.U32 R33, RZ, RZ, R37 ;  /* 0x000000ffff217224 */ /* 0x004fca00078e0025 */
[----:B------:R2:W-:Y:S04]  /*42e90*/  LDGSTS.E [R2+0x20100], desc[UR44][R32.64], P0 ;  /* 0x2010000020027fae */ /* 0x0005e800081a102c */
[----:B-1----:R-:W4:Y:S04]  /*42ea0*/  LDL.LU R37, [R1+0x1b5c] ;  /* 0x001b5c0001257983 */ /* 0x002f280000300800 */
[----:B------:R-:W4:Y:S01]  /*42eb0*/  LDL.LU R34, [R1+0x1b60] ;  /* 0x001b600001227983 */ /* 0x000f220000300800 */
[----:B------:R-:W-:Y:S02]  /*42ec0*/  IADD3 R35, P1, PT, R35, UR12, RZ ;  /* 0x0000000c23237c10 */ /* 0x000fe4000ff3e0ff */
[----:B------:R-:W-:-:S02]  /*42ed0*/  ISETP.NE.U32.AND P0, PT, RZ, UR11, PT ;  /* 0x0000000bff007c0c */ /* 0x000fc4000bf05070 */
[----:B------:R-:W-:Y:S02]  /*42ee0*/  IADD3.X R41, PT, PT, R41, UR7, RZ, P1, !PT ;  /* 0x0000000729297c10 */ /* 0x000fe40008ffe4ff */
[----:B------:R-:W-:Y:S01]  /*42ef0*/  IADD3 R39, P2, PT, R39, UR12, RZ ;  /* 0x0000000c27277c10 */ /* 0x000fe2000ff5e0ff */
[----:B------:R-:W-:Y:S01]  /*42f00*/  STL [R1+0x1b50], R35 ;  /* 0x001b502301007387 */ /* 0x000fe20000100800 */
[----:B--2---:R-:W-:Y:S02]  /*42f10*/  IMAD.MOV.U32 R32, RZ, RZ, R35 ;  /* 0x000000ffff207224 */ /* 0x004fe400078e0023 */
[----:B------:R-:W-:Y:S01]  /*42f20*/  IMAD.MOV.U32 R33, RZ, RZ, R41 ;  /* 0x000000ffff217224 */ /* 0x000fe200078e0029 */
[----:B------:R-:W-:Y:S01]  /*42f30*/  IADD3.X R42, PT, PT, R42, UR7, RZ, P2, !PT ;  /* 0x000000072a2a7c10 */ /* 0x000fe200097fe4ff */
[----:B------:R1:W-:Y:S01]  /*42f40*/  STL [R1+0x1b4c], R41 ;  /* 0x001b4c2901007387 */ /* 0x0003e20000100800 */
[----:B------:R-:W-:-:S03]  /*42f50*/  IADD3 R36, P3, PT, R36, UR12, RZ ;  /* 0x0000000c24247c10 */ /* 0x000fc6000ff7e0ff */
[----:B------:R2:W-:Y:S01]  /*42f60*/  LDGSTS.E [R2+0x20800], desc[UR44][R32.64], P0 ;  /* 0x2080000020027fae */ /* 0x0005e200081a102c */
[----:B------:R-:W-:-:S03]  /*42f70*/  IADD3.X R48, PT, PT, R48, UR7, RZ, P3, !PT ;  /* 0x0000000730307c10 */ /* 0x000fc60009ffe4ff */
[----:B-1----:R-:W4:Y:S04]  /*42f80*/  LDL.LU R41, [R1+0x1a30] ;  /* 0x001a300001297983 */ /* 0x002f280000300800 */
[----:B------:R-:W4:Y:S01]  /*42f90*/  LDL.LU R35, [R1+0x1b68] ;  /* 0x001b680001237983 */ /* 0x000f220000300800 */
[----:B--2---:R-:W-:-:S03]  /*42fa0*/  IMAD.MOV.U32 R33, RZ, RZ, R42 ;  /* 0x000000ffff217224 */ /* 0x004fc600078e002a */
[----:B------:R-:W-:Y:S04]  /*42fb0*/  STL [R1+0x19e0], R39 ;  /* 0x0019e02701007387 */ /* 0x000fe80000100800 */
[----:B------:R1:W-:Y:S04]  /*42fc0*/  STL [R1+0x19dc], R42 ;  /* 0x0019dc2a01007387 */ /* 0x0003e80000100800 */
[----:B------:R2:W-:Y:S01]  /*42fd0*/  STL [R1+0x1b58], R36 ;  /* 0x001b582401007387 */ /* 0x0005e20000100800 */
[----:B------:R-:W-:-:S03]  /*42fe0*/  IMAD.MOV.U32 R32, RZ, RZ, R39 ;  /* 0x000000ffff207224 */ /* 0x000fc600078e0027 */
[----:B-1----:R-:W4:Y:S04]  /*42ff0*/  LDL.LU R42, [R1+0x1a2c] ;  /* 0x001a2c00012a7983 */ /* 0x002f280000300800 */
[----:B------:R-:W-:Y:S04]  /*43000*/  STL [R1+0x1b54], R48 ;  /* 0x001b543001007387 */ /* 0x000fe80000100800 */
[----:B------:R-:W4:Y:S01]  /*43010*/  LDL.LU R39, [R1+0x1b64] ;  /* 0x001b640001277983 */ /* 0x000f220000300800 */
[----:B------:R-:W-:-:S03]  /*43020*/  UISETP.GT.AND UP1, UPT, UR15, 0x8, UPT ;  /* 0x000000080f00788c */ /* 0x000fc6000bf24270 */
[----:B------:R1:W-:Y:S01]  /*43030*/  LDGSTS.E [R2+0x20900], desc[UR44][R32.64], P0 ;  /* 0x2090000020027fae */ /* 0x0003e200081a102c */
[----:B------:R-:W-:-:S04]  /*43040*/  USEL UR11, URZ, 0x4, !UP1 ;  /* 0x00000004ff0b7887 */ /* 0x000fc8000c800000 */
[----:B------:R-:W-:-:S06]  /*43050*/  USEL UR11, UR11, URZ, !UP0 ;  /* 0x000000ff0b0b7287 */ /* 0x000fcc000c000000 */
[----:B------:R-:W-:Y:S01]  /*43060*/  ISETP.NE.U32.AND P1, PT, RZ, UR11, PT ;  /* 0x0000000bff007c0c */ /* 0x000fe2000bf25070 */
[----:B-1----:R-:W-:Y:S02]  /*43070*/  IMAD.MOV.U32 R32, RZ, RZ, R36 ;  /* 0x000000ffff207224 */ /* 0x002fe400078e0024 */
[----:B------:R-:W-:Y:S01]  /*43080*/  IMAD.MOV.U32 R33, RZ, RZ, R48 ;  /* 0x000000ffff217224 */ /* 0x000fe200078e0030 */
[----:B--2---:R-:W2:Y:S09]  /*43090*/  LDL.LU R36, [R1+0x1a50] ;  /* 0x001a500001247983 */ /* 0x004eb20000300800 */
[----:B------:R1:W-:Y:S01]  /*430a0*/  LDGSTS.E [R2+0x21000], desc[UR44][R32.64], P1 ;  /* 0x2100000020027fae */ /* 0x0003e200089a102c */
[----:B------:R-:W-:-:S04]  /*430b0*/  UISETP.GT.AND UP1, UPT, UR15, 0xc, UPT ;  /* 0x0000000c0f00788c */ /* 0x000fc8000bf24270 */
[----:B------:R-:W-:-:S04]  /*430c0*/  USEL UR11, URZ, 0x4, !UP1 ;  /* 0x00000004ff0b7887 */ /* 0x000fc8000c800000 */
[----:B------:R-:W-:Y:S01]  /*430d0*/  USEL UR11, UR11, URZ, !UP0 ;  /* 0x000000ff0b0b7287 */ /* 0x000fe2000c000000 */
[----:B---3--:R-:W-:-:S04]  /*430e0*/  IADD3 R38, P0, PT, R38, UR12, RZ ;  /* 0x0000000c26267c10 */ /* 0x008fc8000ff1e0ff */
[----:B------:R-:W-:Y:S01]  /*430f0*/  IADD3.X R40, PT, PT, R40, UR7, RZ, P0, !PT ;  /* 0x0000000728287c10 */ /* 0x000fe200087fe4ff */
[----:B-1----:R-:W-:-:S04]  /*43100*/  IMAD.MOV.U32 R32, RZ, RZ, R38 ;  /* 0x000000ffff207224 */ /* 0x002fc800078e0026 */
[----:B------:R-:W-:Y:S01]  /*43110*/  IMAD.MOV.U32 R33, RZ, RZ, R40 ;  /* 0x000000ffff217224 */ /* 0x000fe200078e0028 */
[----:B------:R1:W-:Y:S04]  /*43120*/  STL [R1+0x1a08], R38 ;  /* 0x001a082601007387 */ /* 0x0003e80000100800 */
[----:B------:R3:W-:Y:S04]  /*43130*/  STL [R1+0x1a04], R40 ;  /* 0x001a042801007387 */ /* 0x0007e80000100800 */
[----:B------:R3:W-:Y:S04]  /*43140*/  LDGSTS.E [R2+0x21100], desc[UR44][R32.64], P1 ;  /* 0x2110000020027fae */ /* 0x0007e800089a102c */
[----:B-1----:R-:W2:Y:S01]  /*43150*/  LDL.LU R38, [R1+0x1a4c] ;  /* 0x001a4c0001267983 */ /* 0x002ea20000300800 */
[----:B------:R-:W-:-:S02]  /*43160*/  ISETP.NE.U32.AND P0, PT, RZ, UR11, PT ;  /* 0x0000000bff007c0c */ /* 0x000fc4000bf05070 */
[----:B----4-:R-:W-:-:S04]  /*43170*/  IADD3 R34, P1, PT, R34, UR12, RZ ;  /* 0x0000000c22227c10 */ /* 0x010fc8000ff3e0ff */
[----:B------:R-:W-:Y:S01]  /*43180*/  IADD3.X R37, PT, PT, R37, UR7, RZ, P1, !PT ;  /* 0x0000000725257c10 */ /* 0x000fe20008ffe4ff */
[----:B------:R-:W-:Y:S04]  /*43190*/  STL [R1+0x1b60], R34 ;  /* 0x001b602201007387 */ /* 0x000fe80000100800 */
[----:B------:R1:W-:Y:S04]  /*431a0*/  STL [R1+0x1b5c], R37 ;  /* 0x001b5c2501007387 */ /* 0x0003e80000100800 */
[----:B------:R-:W4:Y:S04]  /*431b0*/  LDL.LU R50, [R1+0x1b6c] ;  /* 0x001b6c0001327983 */ /* 0x000f280000300800 */
[----:B------:R-:W4:Y:S04]  /*431c0*/  LDL.LU R49, [R1+0x1b70] ;  /* 0x001b700001317983 */ /* 0x000f280000300800 */
[----:B------:R-:W4:Y:S01]  /*431d0*/  LDL.LU R48, [R1+0x1a6c] ;  /* 0x001a6c0001307983 */ /* 0x000f220000300800 */
[----:B---3--:R-:W-:-:S03]  /*431e0*/  IMAD.MOV.U32 R33, RZ, RZ, R37 ;  /* 0x000000ffff217224 */ /* 0x008fc600078e0025 */
[----:B------:R-:W3:Y:S01]  /*431f0*/  LDL.LU R40, [R1+0x1a70] ;  /* 0x001a700001287983 */ /* 0x000ee20000300800 */
[----:B------:R-:W-:-:S03]  /*43200*/  IMAD.MOV.U32 R32, RZ, RZ, R34 ;  /* 0x000000ffff207224 */ /* 0x000fc600078e0022 */
[----:B-1----:R-:W3:Y:S04]  /*43210*/  LDL.LU R37, [R1+0x1b74] ;  /* 0x001b740001257983 */ /* 0x002ee80000300800 */
[----:B------:R-:W3:Y:S01]  /*43220*/  LDL.LU R34, [R1+0x1b78] ;  /* 0x001b780001227983 */ /* 0x000ee20000300800 */
[----:B------:R-:W-:Y:S02]  /*43230*/  IADD3 R41, P2, PT, R41, UR12, RZ ;  /* 0x0000000c29297c10 */ /* 0x000fe4000ff5e0ff */
[----:B------:R-:W-:Y:S01]  /*43240*/  IADD3 R35, P3, PT, R35, UR12, RZ ;  /* 0x0000000c23237c10 */ /* 0x000fe2000ff7e0ff */
[----:B------:R1:W-:Y:S01]  /*43250*/  LDGSTS.E [R2+0x21800], desc[UR44][R32.64], P0 ;  /* 0x2180000020027fae */ /* 0x0003e200081a102c */
[----:B------:R-:W-:-:S03]  /*43260*/  IADD3.X R42, PT, PT, R42, UR7, RZ, P2, !PT ;  /* 0x000000072a2a7c10 */ /* 0x000fc600097fe4ff */
[----:B------:R-:W-:Y:S01]  /*43270*/  STL [R1+0x1a30], R41 ;  /* 0x001a302901007387 */ /* 0x000fe20000100800 */
[----:B-1----:R-:W-:Y:S02]  /*43280*/  IMAD.MOV.U32 R32, RZ, RZ, R41 ;  /* 0x000000ffff207224 */ /* 0x002fe400078e0029 */
[----:B------:R-:W-:Y:S01]  /*43290*/  IMAD.MOV.U32 R33, RZ, RZ, R42 ;  /* 0x000000ffff217224 */ /* 0x000fe200078e002a */
[----:B------:R-:W-:Y:S01]  /*432a0*/  IADD3.X R39, PT, PT, R39, UR7, RZ, P3, !PT ;  /* 0x0000000727277c10 */ /* 0x000fe20009ffe4ff */
[----:B------:R1:W-:Y:S04]  /*432b0*/  STL [R1+0x1a2c], R42 ;  /* 0x001a2c2a01007387 */ /* 0x0003e80000100800 */
[----:B------:R1:W-:Y:S04]  /*432c0*/  STL [R1+0x1b68], R35 ;  /* 0x001b682301007387 */ /* 0x0003e80000100800 */
[----:B------:R1:W-:Y:S04]  /*432d0*/  LDGSTS.E [R2+0x21900], desc[UR44][R32.64], P0 ;  /* 0x2190000020027fae */ /* 0x0003e800081a102c */
[----:B------:R-:W-:Y:S04]  /*432e0*/  STL [R1+0x1b64], R39 ;  /* 0x001b642701007387 */ /* 0x000fe80000100800 */
[----:B-1----:R-:W3:Y:S01]  /*432f0*/  LDL.LU R42, [R1+0x1a8c] ;  /* 0x001a8c00012a7983 */ /* 0x002ee20000300800 */
[----:B------:R-:W-:-:S03]  /*43300*/  IMAD.MOV.U32 R32, RZ, RZ, R35 ;  /* 0x000000ffff207224 */ /* 0x000fc600078e0023 */
[----:B------:R-:W3:Y:S01]  /*43310*/  LDL.LU R35, [R1+0x1a90] ;  /* 0x001a900001237983 */ /* 0x000ee20000300800 */
[----:B------:R-:W-:-:S04]  /*43320*/  UISETP.GT.AND UP1, UPT, UR15, 0x10, UPT ;  /* 0x000000100f00788c */ /* 0x000fc8000bf24270 */
[----:B------:R-:W-:-:S04]  /*43330*/  USEL UR11, URZ, 0x4, !UP1 ;  /* 0x00000004ff0b7887 */ /* 0x000fc8000c800000 */
[----:B------:R-:W-:Y:S01]  /*43340*/  USEL UR11, UR11, URZ, !UP0 ;  /* 0x000000ff0b0b7287 */ /* 0x000fe2000c000000 */
[----:B--2---:R-:W-:-:S05]  /*43350*/  IADD3 R36, P0, PT, R36, UR12, RZ ;  /* 0x0000000c24247c10 */ /* 0x004fca000ff1e0ff */
[----:B------:R-:W-:Y:S01]  /*43360*/  ISETP.NE.U32.AND P1, PT, RZ, UR11, PT ;  /* 0x0000000bff007c0c */ /* 0x000fe2000bf25070 */
[----:B------:R-:W-:Y:S01]  /*43370*/  UISETP.GT.AND UP1, UPT, UR15, 0x14, UPT ;  /* 0x000000140f00788c */ /* 0x000fe2000bf24270 */
[----:B------:R-:W-:-:S03]  /*43380*/  IMAD.MOV.U32 R33, RZ, RZ, R39 ;  /* 0x000000ffff217224 */ /* 0x000fc600078e0027 */
[----:B------:R-:W-:Y:S01]  /*43390*/  USEL UR11, URZ, 0x4, !UP1 ;  /* 0x00000004ff0b7887 */ /* 0x000fe2000c800000 */
[----:B------:R1:W-:Y:S03]  /*433a0*/  STL [R1+0x1a50], R36 ;  /* 0x001a502401007387 */ /* 0x0003e60000100800 */
[----:B------:R-:W-:-:S04]  /*433b0*/  USEL UR11, UR11, URZ, !UP0 ;  /* 0x000000ff0b0b7287 */ /* 0x000fc8000c000000 */
[----:B------:R2:W-:Y:S02]  /*433c0*/  LDGSTS.E [R2+0x22000], desc[UR44][R32.64], P1 ;  /* 0x2200000020027fae */ /* 0x0005e400089a102c */
[----:B--2---:R-:W-:Y:S01]  /*433d0*/  IMAD.MOV.U32 R32, RZ, RZ, R36 ;  /* 0x000000ffff207224 */ /* 0x004fe200078e0024 */
[----:B------:R-:W-:Y:S01]  /*433e0*/  UISETP.GT.AND UP1, UPT, UR15, 0x18, UPT ;  /* 0x000000180f00788c */ /* 0x000fe2000bf24270 */
[----:B------:R-:W-:-:S05]  /*433f0*/  IADD3.X R38, PT, PT, R38, UR7, RZ, P0, !PT ;  /* 0x0000000726267c10 */ /* 0x000fca00087fe4ff */
[----:B------:R-:W-:Y:S01]  /*43400*/  IMAD.MOV.U32 R33, RZ, RZ, R38 ;  /* 0x000000ffff217224 */ /* 0x000fe200078e0026 */
[----:B------:R2:W-:Y:S01]  /*43410*/  STL [R1+0x1a4c], R38 ;  /* 0x001a4c2601007387 */ /* 0x0005e20000100800 */
[----:B------:R-:W-:-:S03]  /*43420*/  ISETP.NE.U32.AND P0, PT, RZ, UR11, PT ;  /* 0x0000000bff007c0c */ /* 0x000fc6000bf05070 */
[----:B------:R-:W3:Y:S04]  /*43430*/  LDL.LU R41, [R1+0x1b7c] ;  /* 0x001b7c0001297983 */ /* 0x000ee80000300800 */
[----:B------:R2:W-:Y:S04]  /*43440*/  LDGSTS.E [R2+0x22100], desc[UR44][R32.64], P1 ;  /* 0x2210000020027fae */ /* 0x0005e800089a102c */
[----:B-1----:R-:W3:Y:S04]  /*43450*/  LDL.LU R36, [R1+0x1b80] ;  /* 0x001b800001247983 */ /* 0x002ee80000300800 */
[----:B------:R-:W3:Y:S04]  /*43460*/  LDL.LU R39, [R1+0x1aac] ;  /* 0x001aac0001277983 */ /* 0x000ee80000300800 */
[----:B--2---:R-:W2:Y:S01]  /*43470*/  LDL.LU R38, [R1+0x1ab0] ;  /* 0x001ab00001267983 */ /* 0x004ea20000300800 */
[----:B------:R-:W-:-:S04]  /*43480*/  USEL UR11, URZ, 0x4, !UP1 ;  /* 0x00000004ff0b7887 */ /* 0x000fc8000c800000 */
[----:B------:R-:W-:Y:S01]  /*43490*/  USEL UR11, UR11, URZ, !UP0 ;  /* 0x000000ff0b0b7287 */ /* 0x000fe2000c000000 */
[----:B----4-:R-:W-:-:S04]  /*434a0*/  IADD3 R49, P1, PT, R49, UR12, RZ ;  /* 0x0000000c31317c10 */ /* 0x010fc8000ff3e0ff */
[----:B------:R-:W-:Y:S01]  /*434b0*/  IADD3.X R50, PT, PT, R50, UR7, RZ, P1, !PT ;  /* 0x0000000732327c10 */ /* 0x000fe20008ffe4ff */
[----:B------:R-:W-:Y:S01]  /*434c0*/  IMAD.MOV.U32 R32, RZ, RZ, R49 ;  /* 0x000000ffff207224 */ /* 0x000fe200078e0031 */
[----:B---3--:R-:W-:-:S03]  /*434d0*/  IADD3 R40, P2, PT, R40, UR12, RZ ;  /* 0x0000000c28287c10 */ /* 0x008fc6000ff5e0ff */
[----:B------:R-:W-:Y:S01]  /*434e0*/  IMAD.MOV.U32 R33, RZ, RZ, R50 ;  /* 0x000000ffff217224 */ /* 0x000fe200078e0032 */
[----:B------:R-:W-:Y:S02]  /*434f0*/  IADD3.X R48, PT, PT, R48, UR7, RZ, P2, !PT ;  /* 0x0000000730307c10 */ /* 0x000fe400097fe4ff */
[----:B------:R-:W-:Y:S02]  /*43500*/  IADD3 R34, P3, PT, R34, UR12, RZ ;  /* 0x0000000c22227c10 */ /* 0x000fe4000ff7e0ff */
[----:B------:R1:W-:Y:S02]  /*43510*/  LDGSTS.E [R2+0x22800], desc[UR44][R32.64], P0 ;  /* 0x2280000020027fae */ /* 0x0003e400081a102c */
[----:B------:R-:W-:Y:S02]  /*43520*/  IADD3.X R37, PT, PT, R37, UR7, RZ, P3, !PT ;  /* 0x0000000725257c10 */ /* 0x000fe40009ffe4ff */
[----:B------:R-:W-:Y:S04]  /*43530*/  STL [R1+0x1b70], R49 ;  /* 0x001b703101007387 */ /* 0x000fe80000100800 */
[----:B------:R-:W-:Y:S01]  /*43540*/  STL [R1+0x1b6c], R50 ;  /* 0x001b6c3201007387 */ /* 0x000fe20000100800 */
[----:B-1----:R-:W-:-:S02]  /*43550*/  IMAD.MOV.U32 R32, RZ, RZ, R40 ;  /* 0x000000ffff207224 */ /* 0x002fc400078e0028 */
[----:B------:R-:W-:Y:S01]  /*43560*/  IMAD.MOV.U32 R33, RZ, RZ, R48 ;  /* 0x000000ffff217224 */ /* 0x000fe200078e0030 */
[----:B------:R1:W-:Y:S04]  /*43570*/  STL [R1+0x1a70], R40 ;  /* 0x001a702801007387 */ /* 0x0003e80000100800 */
[----:B------:R-:W-:Y:S04]  /*43580*/  STL [R1+0x1a6c], R48 ;  /* 0x001a6c3001007387 */ /* 0x000fe80000100800 */
[----:B------:R-:W-:Y:S04]  /*43590*/  STL [R1+0x1b78], R34 ;  /* 0x001b782201007387 */ /* 0x000fe80000100800 */
[----:B------:R3:W-:Y:S04]  /*435a0*/  LDGSTS.E [R2+0x22900], desc[UR44][R32.64], P0 ;  /* 0x2290000020027fae */ /* 0x0007e800081a102c */
[----:B------:R4:W-:Y:S04]  /*435b0*/  STL [R1+0x1b74], R37 ;  /* 0x001b742501007387 */ /* 0x0009e80000100800 */
[----:B-1----:R-:W2:Y:S01]  /*435c0*/  LDL.LU R40, [R1+0x1b40] ;  /* 0x001b400001287983 */ /* 0x002ea20000300800 */
[----:B---3--:R-:W-:-:S03]  /*435d0*/  IMAD.MOV.U32 R33, RZ, RZ, R37 ;  /* 0x000000ffff217224 */ /* 0x008fc600078e0025 */
[----:B----4-:R-:W3:Y:S01]  /*435e0*/  LDL.LU R37, [R1+0x1b48] ;  /* 0x001b480001257983 */ /* 0x010ee20000300800 */
[----:B------:R-:W-:Y:S02]  /*435f0*/  ISETP.NE.U32.AND P1, PT, RZ, UR11, PT ;  /* 0x0000000bff007c0c */ /* 0x000fe4000bf25070 */
[----:B------:R-:W-:Y:S01]  /*43600*/  IADD3 R35, P0, PT, R35, UR12, RZ ;  /* 0x0000000c23237c10 */ /* 0x000fe2000ff1e0ff */
[----:B------:R-:W-:Y:S02]  /*43610*/  IMAD.MOV.U32 R32, RZ, RZ, R34 ;  /* 0x000000ffff207224 */ /* 0x000fe400078e0022 */
[----:B------:R-:W4:Y:S01]  /*43620*/  LDL.LU R34, [R1+0x19c0] ;  /* 0x0019c00001227983 */ /* 0x000f220000300800 */
[----:B------:R-:W-:-:S03]  /*43630*/  IADD3.X R42, PT, PT, R42, UR7, RZ, P0, !PT ;  /* 0x000000072a2a7c10 */ /* 0x000fc600087fe4ff */
[----:B------:R1:W-:Y:S04]  /*43640*/  STL [R1+0x1a90], R35 ;  /* 0x001a902301007387 */ /* 0x0003e80000100800 */
[----:B------:R1:W-:Y:S04]  /*43650*/  LDGSTS.E [R2+0x23000], desc[UR44][R32.64], P1 ;  /* 0x2300000020027fae */ /* 0x0003e800089a102c */
[----:B------:R-:W-:Y:S01]  /*43660*/  STL [R1+0x1a8c], R42 ;  /* 0x001a8c2a01007387 */ /* 0x000fe20000100800 */
[----:B-1----:R-:W-:-:S03]  /*43670*/  IMAD.MOV.U32 R32, RZ, RZ, R35 ;  /* 0x000000ffff207224 */ /* 0x002fc600078e0023 */
[----:B------:R-:W4:Y:S01]  /*43680*/  LDL.LU R35, [R1+0x19bc] ;  /* 0x0019bc0001237983 */ /* 0x000f220000300800 */
[----:B------:R-:W-:Y:S01]  /*43690*/  UISETP.GT.AND UP1, UPT, UR15, 0x1c, UPT ;  /* 0x0000001c0f00788c */ /* 0x000fe2000bf24270 */
[----:B------:R-:W-:-:S03]  /*436a0*/  IMAD.MOV.U32 R33, RZ, RZ, R42 ;  /* 0x000000ffff217224 */ /* 0x000fc600078e002a */
[----:B------:R-:W-:Y:S02]  /*436b0*/  USEL UR11, URZ, 0x4, !UP1 ;  /* 0x00000004ff0b7887 */ /* 0x000fe4000c800000 */
[----:B------:R1:W-:Y:S02]  /*436c0*/  LDGSTS.E [R2+0x23100], desc[UR44][R32.64], P1 ;  /* 0x2310000020027fae */ /* 0x0003e400089a102c */
[----:B------:R-:W-:-:S06]  /*436d0*/  USEL UR11, UR11, URZ, !UP0 ;  /* 0x000000ff0b0b7287 */ /* 0x000fcc000c000000 */
[----:B------:R-:W-:Y:S01]  /*436e0*/  ISETP.NE.U32.AND P0, PT, RZ, UR11, PT ;  /* 0x0000000bff007c0c */ /* 0x000fe2000bf05070 */
[----:B------:R-:W-:Y:S01]  /*436f0*/  UISETP.GT.AND UP1, UPT, UR15, 0x1, UPT ;  /* 0x000000010f00788c */ /* 0x000fe2000bf24270 */
[----:B------:R-:W-:-:S03]  /*43700*/  LOP3.LUT R132, R3, 0x3f, RZ, 0xc0, !PT ;  /* 0x0000003f03847812 */ /* 0x000fc600078ec0ff */
[----:B------:R-:W-:-:S04]  /*43710*/  USEL UR11, URZ, 0x4, !UP1 ;  /* 0x00000004ff0b7887 */ /* 0x000fc8000c800000 */
[----:B------:R-:W-:Y:S01]  /*43720*/  USEL UR11, UR11, URZ, !UP0 ;  /* 0x000000ff0b0b7287 */ /* 0x000fe2000c000000 */
[----:B------:R-:W-:-:S05]  /*43730*/  IMAD.SHL.U32 R132, R132, 0x4, RZ ;  /* 0x0000000484847824 */ /* 0x000fca00078e00ff */
[----:B------:R-:W-:Y:S02]  /*43740*/  LOP3.LUT R48, R132, 0x20, RZ, 0x3c, !PT ;  /* 0x0000002084307812 */ /* 0x000fe400078e3cff */
[----:B------:R-:W-:-:S04]  /*43750*/  IADD3 R36, P1, PT, R36, UR12, RZ ;  /* 0x0000000c24247c10 */ /* 0x000fc8000ff3e0ff */
[----:B------:R-:W-:Y:S01]  /*43760*/  IADD3.X R41, PT, PT, R41, UR7, RZ, P1, !PT ;  /* 0x0000000729297c10 */ /* 0x000fe20008ffe4ff */
[----:B------:R2:W-:Y:S02]  /*43770*/  STL [R1+0x1b80], R36 ;  /* 0x001b802401007387 */ /* 0x0005e40000100800 */
[----:B--2---:R-:W-:Y:S01]  /*43780*/  IADD3 R38, P2, PT, R38, UR12, RZ ;  /* 0x0000000c26267c10 */ /* 0x004fe2000ff5e0ff */
[----:B-1----:R-:W-:Y:S01]  /*43790*/  IMAD.MOV.U32 R32, RZ, RZ, R36 ;  /* 0x000000ffff207224 */ /* 0x002fe200078e0024 */
[----:B------:R-:W-:Y:S01]  /*437a0*/  STL [R1+0x1b7c], R41 ;  /* 0x001b7c2901007387 */ /* 0x000fe20000100800 */
[----:B------:R-:W-:Y:S01]  /*437b0*/  IMAD.MOV.U32 R33, RZ, RZ, R41 ;  /* 0x000000ffff217224 */ /* 0x000fe200078e0029 */
[----:B------:R-:W-:Y:S02]  /*437c0*/  IADD3.X R39, PT, PT, R39, UR7, RZ, P2, !PT ;  /* 0x0000000727277c10 */ /* 0x000fe400097fe4ff */
[----:B------:R-:W-:Y:S04]  /*437d0*/  STL [R1+0x1ab0], R38 ;  /* 0x001ab02601007387 */ /* 0x000fe80000100800 */
[----:B------:R-:W2:Y:S04]  /*437e0*/  LDL.LU R36, [R1+0x1b44] ;  /* 0x001b440001247983 */ /* 0x000ea80000300800 */
[----:B------:R1:W-:Y:S04]  /*437f0*/  LDGSTS.E [R2+0x23800], desc[UR44][R32.64], P0 ;  /* 0x2380000020027fae */ /* 0x0003e800081a102c */
[----:B------:R1:W-:Y:S02]  /*43800*/  STL [R1+0x1aac], R39 ;  /* 0x001aac2701007387 */ /* 0x0003e40000100800 */
[----:B-1----:R-:W-:-:S02]  /*43810*/  IMAD.MOV.U32 R33, RZ, RZ, R39 ;  /* 0x000000ffff217224 */ /* 0x002fc400078e0027 */
[----:B------:R-:W2:Y:S01]  /*43820*/  LDL.LU R39, [R1+0x1b38] ;  /* 0x001b380001277983 */ /* 0x000ea20000300800 */
[----:B------:R-:W-:-:S03]  /*43830*/  IMAD.MOV.U32 R32, RZ, RZ, R38 ;  /* 0x000000ffff207224 */ /* 0x000fc600078e0026 */
[----:B------:R-:W2:Y:S04]  /*43840*/  LDL.LU R41, [R1+0x19e4] ;  /* 0x0019e40001297983 */ /* 0x000ea80000300800 */
[----:B------:R-:W2:Y:S04]  /*43850*/  LDL.LU R38, [R1+0x19e8] ;  /* 0x0019e80001267983 */ /* 0x000ea80000300800 */
[----:B------:R-:W2:Y:S04]  /*43860*/  LDL.LU R42, [R1+0x1b30] ;  /* 0x001b3000012a7983 */ /* 0x000ea80000300800 */
[----:B------:R-:W2:Y:S04]  /*43870*/  LDL.LU R3, [R1+0x1b3c] ;  /* 0x001b3c0001037983 */ /* 0x000ea80000300800 */
[----:B------:R1:W-:Y:S01]  /*43880*/  LDGSTS.E [R2+0x23900], desc[UR44][R32.64], P0 ;  /* 0x2390000020027fae */ /* 0x0003e200081a102c */
[----:B------:R-:W-:Y:S01]  /*43890*/  ISETP.NE.U32.AND P0, PT, RZ, UR11, PT ;  /* 0x0000000bff007c0c */ /* 0x000fe2000bf05070 */
[----:B-1----:R-:W-:Y:S01]  /*438a0*/  VIADD R2, R48, UR16 ;  /* 0x0000001030027c36 */ /* 0x002fe20008000000 */
[----:B---3--:R-:W-:-:S04]  /*438b0*/  IADD3 R37, P1, PT, R37, UR12, RZ ;  /* 0x0000000c25257c10 */ /* 0x008fc8000ff3e0ff */
[----:B------:R-:W-:Y:S01]  /*438c0*/  IADD3.X R40, PT, PT, R40, UR7, RZ, P1, !PT ;  /* 0x0000000728287c10 */ /* 0x000fe20008ffe4ff */
[----:B------:R-:W-:Y:S01]  /*438d0*/  STL [R1+0x1b48], R37 ;  /* 0x001b482501007387 */ /* 0x000fe20000100800 */
[----:B------:R-:W-:-:S03]  /*438e0*/  IMAD.MOV.U32 R32, RZ, RZ, R37 ;  /* 0x000000ffff207224 */ /* 0x000fc600078e0025 */
[----:B------:R1:W-:Y:S01]  /*438f0*/  STL [R1+0x1b40], R40 ;  /* 0x001b402801007387 */ /* 0x0003e20000100800 */
[----:B------:R-:W-:Y:S01]  /*43900*/  IMAD.MOV.U32 R33, RZ, RZ, R40 ;  /* 0x000000ffff217224 */ /* 0x000fe200078e0028 */
[----:B----4-:R-:W-:-:S04]  /*43910*/  IADD3 R34, P1, PT, R34, UR12, RZ ;  /* 0x0000000c22227c10 */ /* 0x010fc8000ff3e0ff */
[----:B------:R3:W-:Y:S04]  /*43920*/  LDGSTS.E [R2+0x20200], desc[UR44][R32.64], P0 ;  /* 0x2020000020027fae */ /* 0x0007e800081a102c */
[----:B-1----:R-:W4:Y:S04]  /*43930*/  LDL.LU R40, [R1+0x1a0c] ;  /* 0x001a0c0001287983 */ /* 0x002f280000300800 */
[----:B------:R-:W4:Y:S01]  /*43940*/  LDL.LU R37, [R1+0x1a10] ;  /* 0x001a100001257983 */ /* 0x000f220000300800 */
[----:B------:R-:W-:-:S03]  /*43950*/  IADD3.X R35, PT, PT, R35, UR7, RZ, P1, !PT ;  /* 0x0000000723237c10 */ /* 0x000fc60008ffe4ff */
[----:B------:R-:W-:Y:S01]  /*43960*/  STL [R1+0x19c0], R34 ;  /* 0x0019c02201007387 */ /* 0x000fe20000100800 */
[----:B---3--:R-:W-:-:S03]  /*43970*/  IMAD.MOV.U32 R32, RZ, RZ, R34 ;  /* 0x000000ffff207224 */ /* 0x008fc600078e0022 */
[----:B------:R1:W-:Y:S01]  /*43980*/  STL [R1+0x19bc], R35 ;  /* 0x0019bc2301007387 */ /* 0x0003e20000100800 */
[----:B------:R-:W-:Y:S01]  /*43990*/  IMAD.MOV.U32 R33, RZ, RZ, R35 ;  /* 0x000000ffff217224 */ /* 0x000fe200078e0023 */
[----:B------:R-:W-:Y:S02]  /*439a0*/  UISETP.GT.AND UP1, UPT, UR15, 0x5, UPT ;  /* 0x000000050f00788c */ /* 0x000fe4000bf24270 */
[----:B-1----:R-:W3:Y:S04]  /*439b0*/  LDL.LU R35, [R1+0x1b28] ;  /* 0x001b280001237983 */ /* 0x002ee80000300800 */
[----:B------:R-:W3:Y:S01]  /*439c0*/  LDL.LU R34, [R1+0x1b34] ;  /* 0x001b340001227983 */ /* 0x000ee20000300800 */
[----:B------:R-:W-:-:S03]  /*439d0*/  USEL UR11, URZ, 0x4, !UP1 ;  /* 0x00000004ff0b7887 */ /* 0x000fc6000c800000 */
[----:B------:R1:W-:Y:S01]  /*439e0*/  LDGSTS.E [R2+0x20300], desc[UR44][R32.64], P0 ;  /* 0x2030000020027fae */ /* 0x0003e200081a102c */
[----:B------:R-:W-:Y:S02]  /*439f0*/  USEL UR11, UR11, URZ, !UP0 ;  /* 0x000000ff0b0b7287 */ /* 0x000fe4000c000000 */
[----:B------:R-:W-:-:S04]  /*43a00*/  UISETP.GT.AND UP1, UPT, UR15, 0x9, UPT ;  /* 0x000000090f00788c */ /* 0x000fc8000bf24270 */
[----:B------:R-:W-:Y:S01]  /*43a10*/  ISETP.NE.U32.AND P0, PT, RZ, UR11, PT ;  /* 0x0000000bff007c0c */ /* 0x000fe2000bf05070 */
[----:B------:R-:W-:-:S04]  /*43a20*/  USEL UR11, URZ, 0x4, !UP1 ;  /* 0x00000004ff0b7887 */ /* 0x000fc8000c800000 */
[----:B------:R-:W-:Y:S01]  /*43a30*/  USEL UR11, UR11, URZ, !UP0 ;  /* 0x000000ff0b0b7287 */ /* 0x000fe2000c000000 */
[----:B--2---:R-:W-:-:S05]  /*43a40*/  IADD3 R36, P1, PT, R36, UR12, RZ ;  /* 0x0000000c24247c10 */ /* 0x004fca000ff3e0ff */
[----:B-1----:R-:W-:Y:S01]  /*43a50*/  IMAD.MOV.U32 R32, RZ, RZ, R36 ;  /* 0x000000ffff207224 */ /* 0x002fe200078e0024 */
[----:B------:R-:W-:Y:S01]  /*43a60*/  STL [R1+0x1b44], R36 ;  /* 0x001b442401007387 */ /* 0x000fe20000100800 */
[----:B------:R-:W-:-:S05]  /*43a70*/  IADD3.X R39, PT, PT, R39, UR7, RZ, P1, !PT ;  /* 0x0000000727277c10 */ /* 0x000fca0008ffe4ff */
[----:B------:R-:W-:Y:S01]  /*43a80*/  IMAD.MOV.U32 R33, RZ, RZ, R39 ;  /* 0x000000ffff217224 */ /* 0x000fe200078e0027 */
[----:B------:R-:W-:Y:S01]  /*43a90*/  IADD3 R38, P2, PT, R38, UR12, RZ ;  /* 0x0000000c26267c10 */ /* 0x000fe2000ff5e0ff */
[----:B------:R1:W-:Y:S03]  /*43aa0*/  STL [R1+0x1b38], R39 ;  /* 0x001b382701007387 */ /* 0x0003e60000100800 */
[----:B------:R-:W-:Y:S01]  /*43ab0*/  IADD3.X R41, PT, PT, R41, UR7, RZ, P2, !PT ;  /* 0x0000000729297c10 */ /* 0x000fe200097fe4ff */
[----:B------:R2:W-:Y:S01]  /*43ac0*/  LDGSTS.E [R2+0x20a00], desc[UR44][R32.64], P0 ;  /* 0x20a0000020027fae */ /* 0x0005e200081a102c */
[----:B------:R-:W-:-:S03]  /*43ad0*/  IADD3 R3, P3, PT, R3, UR12, RZ ;  /* 0x0000000c03037c10 */ /* 0x000fc6000ff7e0ff */
[----:B-1----:R-:W3:Y:S01]  /*43ae0*/  LDL.LU R39, [R1+0x1a38] ;  /* 0x001a380001277983 */ /* 0x002ee20000300800 */
[----:B------:R-:W-:-:S03]  /*43af0*/  ISETP.NE.U32.AND P1, PT, RZ, UR11, PT ;  /* 0x0000000bff007c0c */ /* 0x000fc6000bf25070 */
[----:B------:R-:W3:Y:S01]  /*43b00*/  LDL.LU R36, [R1+0x1b2c] ;  /* 0x001b2c0001247983 */ /* 0x000ee20000300800 */
[----:B------:R-:W-:Y:S01]  /*43b10*/  IADD3.X R42, PT, PT, R42, UR7, RZ, P3, !PT ;  /* 0x000000072a2a7c10 */ /* 0x000fe20009ffe4ff */
[----:B--2---:R-:W-:Y:S02]  /*43b20*/  IMAD.MOV.U32 R32, RZ, RZ, R38 ;  /* 0x000000ffff207224 */ /* 0x004fe400078e0026 */
[----:B------:R-:W-:Y:S01]  /*43b30*/  STL [R1+0x19e8], R38 ;  /* 0x0019e82601007387 */ /* 0x000fe20000100800 */
[----:B------:R-:W-:-:S03]  /*43b40*/  IMAD.MOV.U32 R33, RZ, RZ, R41 ;  /* 0x000000ffff217224 */ /* 0x000fc600078e0029 */
[----:B------:R1:W-:Y:S04]  /*43b50*/  STL [R1+0x19e4], R41 ;  /* 0x0019e42901007387 */ /* 0x0003e80000100800 */
[----:B------:R2:W-:Y:S04]  /*43b60*/  STL [R1+0x1b3c], R3 ;  /* 0x001b3c0301007387 */ /* 0x0005e80000100800 */
[----:B------:R2:W-:Y:S04]  /*43b70*/  LDGSTS.E [R2+0x20b00], desc[UR44][R32.64], P0 ;  /* 0x20b0000020027fae */ /* 0x0005e800081a102c */
[----:B-1----:R-:W3:Y:S04]  /*43b80*/  LDL.LU R41, [R1+0x1a34] ;  /* 0x001a340001297983 */ /* 0x002ee80000300800 */
[----:B------:R-:W-:Y:S04]  /*43b90*/  STL [R1+0x1b30], R42 ;  /* 0x001b302a01007387 */ /* 0x000fe80000100800 */
[----:B------:R-:W3:Y:S01]  /*43ba0*/  LDL.LU R38, [R1+0x1b20] ;  /* 0x001b200001267983 */ /* 0x000ee20000300800 */
[----:B--2---:R-:W-:-:S02]  /*43bb0*/  IMAD.MOV.U32 R32, RZ, RZ, R3 ;  /* 0x000000ffff207224 */ /* 0x004fc400078e0003 */
[----:B------:R-:W-:Y:S01]  /*43bc0*/  IMAD.MOV.U32 R33, RZ, RZ, R42 ;  /* 0x000000ffff217224 */ /* 0x000fe200078e002a */
[----:B------:R-:W2:Y:S04]  /*43bd0*/  LDL.LU R3, [R1+0x1a58] ;  /* 0x001a580001037983 */ /* 0x000ea80000300800 */
[----:B------:R1:W-:Y:S01]  /*43be0*/  LDGSTS.E [R2+0x21200], desc[UR44][R32.64], P1 ;  /* 0x2120000020027fae */ /* 0x0003e200089a102c */
[----:B----4-:R-:W-:-:S04]  /*43bf0*/  IADD3 R37, P0, PT, R37, UR12, RZ ;  /* 0x0000000c25257c10 */ /* 0x010fc8000ff1e0ff */
[----:B------:R-:W-:Y:S01]  /*43c00*/  IADD3.X R40, PT, PT, R40, UR7, RZ, P0, !PT ;  /* 0x0000000728287c10 */ /* 0x000fe200087fe4ff */
[----:B-1----:R-:W-:-:S04]  /*43c10*/  IMAD.MOV.U32 R32, RZ, RZ, R37 ;  /* 0x000000ffff207224 */ /* 0x002fc800078e0025 */
[----:B------:R-:W-:Y:S01]  /*43c20*/  IMAD.MOV.U32 R33, RZ, RZ, R40 ;  /* 0x000000ffff217224 */ /* 0x000fe200078e0028 */
[----:B------:R1:W-:Y:S04]  /*43c30*/  STL [R1+0x1a10], R37 ;  /* 0x001a102501007387 */ /* 0x0003e80000100800 */
[----:B------:R4:W-:Y:S04]  /*43c40*/  STL [R1+0x1a0c], R40 ;  /* 0x001a0c2801007387 */ /* 0x0009e80000100800 */
[----:B------:R3:W-:Y:S04]  /*43c50*/  LDGSTS.E [R2+0x21300], desc[UR44][R32.64], P1 ;  /* 0x2130000020027fae */ /* 0x0007e800089a102c */
[----:B-1----:R-:W2:Y:S01]  /*43c60*/  LDL.LU R37, [R1+0x1a54] ;  /* 0x001a540001257983 */ /* 0x002ea20000300800 */
[----:B---3--:R-:W-:-:S04]  /*43c70*/  IADD3 R34, P1, PT, R34, UR12, RZ ;  /* 0x0000000c22227c10 */ /* 0x008fc8000ff3e0ff */
[----:B------:R-:W-:Y:S01]  /*43c80*/  IADD3.X R35, PT, PT, R35, UR7, RZ, P1, !PT ;  /* 0x0000000723237c10 */ /* 0x000fe20008ffe4ff */
[----:B------:R-:W-:Y:S04]  /*43c90*/  STL [R1+0x1b34], R34 ;  /* 0x001b342201007387 */ /* 0x000fe80000100800 */
[----:B------:R1:W-:Y:S04]  /*43ca0*/  STL [R1+0x1b28], R35 ;  /* 0x001b282301007387 */ /* 0x0003e80000100800 */
[----:B------:R-:W3:Y:S04]  /*43cb0*/  LDL.LU R49, [R1+0x1b18] ;  /* 0x001b180001317983 */ /* 0x000ee80000300800 */
[----:B------:R-:W3:Y:S04]  /*43cc0*/  LDL.LU R48, [R1+0x1b24] ;  /* 0x001b240001307983 */ /* 0x000ee80000300800 */
[----:B------:R-:W3:Y:S01]  /*43cd0*/  LDL.LU R42, [R1+0x1a74] ;  /* 0x001a7400012a7983 */ /* 0x000ee20000300800 */
[----:B------:R-:W-:-:S03]  /*43ce0*/  IMAD.MOV.U32 R33, RZ, RZ, R35 ;  /* 0x000000ffff217224 */ /* 0x000fc600078e0023 */
[----:B----4-:R-:W4:Y:S01]  /*43cf0*/  LDL.LU R40, [R1+0x1a78] ;  /* 0x001a780001287983 */ /* 0x010f220000300800 */
[----:B------:R-:W-:-:S03]  /*43d00*/  IMAD.MOV.U32 R32, RZ, RZ, R34 ;  /* 0x000000ffff207224 */ /* 0x000fc600078e0022 */
[----:B-1----:R-:W4:Y:S04]  /*43d10*/  LDL.LU R35, [R1+0x1b10] ;  /* 0x001b100001237983 */ /* 0x002f280000300800 */
[----:B------:R-:W4:Y:S01]  /*43d20*/  LDL.LU R34, [R1+0x1b1c] ;  /* 0x001b1c0001227983 */ /* 0x000f220000300800 */
[----:B------:R-:W-:-:S04]  /*43d30*/  UISETP.GT.AND UP1, UPT, UR15, 0xd, UPT ;  /* 0x0000000d0f00788c */ /* 0x000fc8000bf24270 */
[----:B------:R-:W-:-:S04]  /*43d40*/  USEL UR11, URZ, 0x4, !UP1 ;  /* 0x00000004ff0b7887 */ /* 0x000fc8000c800000 */
[----:B------:R-:W-:-:S06]  /*43d50*/  USEL UR11, UR11, URZ, !UP0 ;  /* 0x000000ff0b0b7287 */ /* 0x000fcc000c000000 */
[----:B------:R-:W-:Y:S01]  /*43d60*/  ISETP.NE.U32.AND P0, PT, RZ, UR11, PT ;  /* 0x0000000bff007c0c */ /* 0x000fe2000bf05070 */
[----:B------:R-:W-:-:S04]  /*43d70*/  UISETP.GT.AND UP1, UPT, UR15, 0x11, UPT ;  /* 0x000000110f00788c */ /* 0x000fc8000bf24270 */
[----:B------:R-:W-:-:S04]  /*43d80*/  USEL UR11, URZ, 0x4, !UP1 ;  /* 0x00000004ff0b7887 */ /* 0x000fc8000c800000 */
[----:B------:R-:W-:-:S04]  /*43d90*/  USEL UR11, UR11, URZ, !UP0 ;  /* 0x000000ff0b0b7287 */ /* 0x000fc8000c000000 */
[----:B------:R1:W-:Y:S02]  /*43da0*/  LDGSTS.E [R2+0x21a00], desc[UR44][R32.64], P0 ;  /* 0x21a0000020027fae */ /* 0x0003e400081a102c */
[----:B------:R-:W-:Y:S01]  /*43db0*/  ISETP.NE.U32.AND P1, PT, RZ, UR11, PT ;  /* 0x0000000bff007c0c */ /* 0x000fe2000bf25070 */
[----:B------:R-:W-:-:S04]  /*43dc0*/  UISETP.GT.AND UP1, UPT, UR15, 0x15, UPT ;  /* 0x000000150f00788c */ /* 0x000fc8000bf24270 */
[----:B------:R-:W-:-:S04]  /*43dd0*/  USEL UR11, URZ, 0x4, !UP1 ;  /* 0x00000004ff0b7887 */ /* 0x000fc8000c800000 */
[----:B------:R-:W-:Y:S01]  /*43de0*/  USEL UR11, UR11, URZ, !UP0 ;  /* 0x000000ff0b0b7287 */ /* 0x000fe2000c000000 */
[----:B------:R-:W-:Y:S02]  /*43df0*/  IADD3 R39, P2, PT, R39, UR12, RZ ;  /* 0x0000000c27277c10 */ /* 0x000fe4000ff5e0ff */
[----:B------:R-:W-:-:S03]  /*43e00*/  IADD3 R36, P3, PT, R36, UR12, RZ ;  /* 0x0000000c24247c10 */ /* 0x000fc6000ff7e0ff */
[----:B-1----:R-:W-:Y:S01]  /*43e10*/  IMAD.MOV.U32 R32, RZ, RZ, R39 ;  /* 0x000000ffff207224 */ /* 0x002fe200078e0027 */
[----:B------:R-:W-:Y:S01]  /*43e20*/  STL [R1+0x1a38], R39 ;  /* 0x001a382701007387 */ /* 0x000fe20000100800 */
[----:B------:R-:W-:-:S05]  /*43e30*/  IADD3.X R41, PT, PT, R41, UR7, RZ, P2, !PT ;  /* 0x0000000729297c10 */ /* 0x000fca00097fe4ff */
[----:B------:R-:W-:Y:S01]  /*43e40*/  IMAD.MOV.U32 R33, RZ, RZ, R41 ;  /* 0x000000ffff217224 */ /* 0x000fe200078e0029 */
[----:B------:R-:W-:Y:S01]  /*43e50*/  IADD3.X R38, PT, PT, R38, UR7, RZ, P3, !PT ;  /* 0x0000000726267c10 */ /* 0x000fe20009ffe4ff */
[----:B------:R1:W-:Y:S04]  /*43e60*/  STL [R1+0x1a34], R41 ;  /* 0x001a342901007387 */ /* 0x0003e80000100800 */
[----:B------:R1:W-:Y:S04]  /*43e70*/  STL [R1+0x1b2c], R36 ;  /* 0x001b2c2401007387 */ /* 0x0003e80000100800 */
[----:B------:R1:W-:Y:S04]  /*43e80*/  LDGSTS.E [R2+0x21b00], desc[UR44][R32.64], P0 ;  /* 0x21b0000020027fae */ /* 0x0003e800081a102c */
[----:B------:R-:W-:Y:S04]  /*43e90*/  STL [R1+0x1b20], R38 ;  /* 0x001b202601007387 */ /* 0x000fe80000100800 */
[----:B-1----:R-:W4:Y:S01]  /*43ea0*/  LDL.LU R41, [R1+0x1a94] ;  /* 0x001a940001297983 */ /* 0x002f220000300800 */
[----:B------:R-:W-:-:S03]  /*43eb0*/  IMAD.MOV.U32 R32, RZ, RZ, R36 ;  /* 0x000000ffff207224 */ /* 0x000fc600078e0024 */
[----:B------:R-:W4:Y:S01]  /*43ec0*/  LDL.LU R36, [R1+0x1a98] ;  /* 0x001a980001247983 */ /* 0x000f220000300800 */
[----:B--2---:R-:W-:Y:S01]  /*43ed0*/  IADD3 R3, P0, PT, R3, UR12, RZ ;  /* 0x0000000c03037c10 */ /* 0x004fe2000ff1e0ff */
[----:B------:R-:W-:-:S05]  /*43ee0*/  IMAD.MOV.U32 R33, RZ, RZ, R38 ;  /* 0x000000ffff217224 */ /* 0x000fca00078e0026 */
[----:B------:R1:W-:Y:S04]  /*43ef0*/  LDGSTS.E [R2+0x22200], desc[UR44][R32.64], P1 ;  /* 0x2220000020027fae */ /* 0x0003e800089a102c */
[----:B------:R-:W-:Y:S01]  /*43f00*/  STL [R1+0x1a58], R3 ;  /* 0x001a580301007387 */ /* 0x000fe20000100800 */
[----:B-1----:R-:W-:Y:S01]  /*43f10*/  IMAD.MOV.U32 R32, RZ, RZ, R3 ;  /* 0x000000ffff207224 */ /* 0x002fe200078e0003 */
[----:B------:R-:W-:-:S05]  /*43f20*/  IADD3.X R37, PT, PT, R37, UR7, RZ, P0, !PT ;  /* 0x0000000725257c10 */ /* 0x000fca00087fe4ff */
[----:B------:R-:W-:Y:S01]  /*43f30*/  IMAD.MOV.U32 R33, RZ, RZ, R37 ;  /* 0x000000ffff217224 */ /* 0x000fe200078e0025 */
[----:B------:R1:W-:Y:S01]  /*43f40*/  STL [R1+0x1a54], R37 ;  /* 0x001a542501007387 */ /* 0x0003e20000100800 */
[----:B------:R-:W-:-:S03]  /*43f50*/  ISETP.NE.U32.AND P0, PT, RZ, UR11, PT ;  /* 0x0000000bff007c0c */ /* 0x000fc6000bf05070 */
[----:B------:R-:W2:Y:S04]  /*43f60*/  LDL.LU R39, [R1+0x1b0c] ;  /* 0x001b0c0001277983 */ /* 0x000ea80000300800 */
[----:B------:R4:W-:Y:S04]  /*43f70*/  LDGSTS.E [R2+0x22300], desc[UR44][R32.64], P1 ;  /* 0x2230000020027fae */ /* 0x0009e800089a102c */
[----:B-1----:R-:W2:Y:S01]  /*43f80*/  LDL.LU R37, [R1+0x1b14] ;  /* 0x001b140001257983 */ /* 0x002ea20000300800 */
[----:B---3--:R-:W-:-:S03]  /*43f90*/  IADD3 R48, P1, PT, R48, UR12, RZ ;  /* 0x0000000c30307c10 */ /* 0x008fc6000ff3e0ff */
[----:B------:R-:W3:Y:S01]  /*43fa0*/  LDL.LU R38, [R1+0x1ab4] ;  /* 0x001ab40001267983 */ /* 0x000ee20000300800 */
[----:B------:R-:W-:-:S03]  /*43fb0*/  IADD3.X R49, PT, PT, R49, UR7, RZ, P1, !PT ;  /* 0x0000000731317c10 */ /* 0x000fc60008ffe4ff */
[----:B------:R-:W3:Y:S01]  /*43fc0*/  LDL.LU R3, [R1+0x1ab8] ;  /* 0x001ab80001037983 */ /* 0x000ee20000300800 */
[----:B----4-:R-:W-:Y:S01]  /*43fd0*/  IADD3 R40, P2, PT, R40, UR12, RZ ;  /* 0x0000000c28287c10 */ /* 0x010fe2000ff5e0ff */
[----:B------:R-:W-:Y:S02]  /*43fe0*/  IMAD.MOV.U32 R32, RZ, RZ, R48 ;  /* 0x000000ffff207224 */ /* 0x000fe400078e0030 */
[----:B------:R-:W-:Y:S01]  /*43ff0*/  IMAD.MOV.U32 R33, RZ, RZ, R49 ;  /* 0x000000ffff217224 */ /* 0x000fe200078e0031 */
[----:B------:R-:W-:Y:S02]  /*44000*/  IADD3.X R42, PT, PT, R42, UR7, RZ, P2, !PT ;  /* 0x000000072a2a7c10 */ /* 0x000fe400097fe4ff */
[----:B------:R-:W-:Y:S02]  /*44010*/  IADD3 R34, P3, PT, R34, UR12, RZ ;  /* 0x0000000c22227c10 */ /* 0x000fe4000ff7e0ff */
[----:B------:R1:W-:Y:S02]  /*44020*/  LDGSTS.E [R2+0x22a00], desc[UR44][R32.64], P0 ;  /* 0x22a0000020027fae */ /* 0x0003e400081a102c */
[----:B------:R-:W-:-:S02]  /*44030*/  IADD3.X R35, PT, PT, R35, UR7, RZ, P3, !PT ;  /* 0x0000000723237c10 */ /* 0x000fc40009ffe4ff */
[----:B------:R-:W-:Y:S04]  /*44040*/  STL [R1+0x1b24], R48 ;  /* 0x001b243001007387 */ /* 0x000fe80000100800 */
[----:B------:R-:W-:Y:S01]  /*44050*/  STL [R1+0x1b18], R49 ;  /* 0x001b183101007387 */ /* 0x000fe20000100800 */
[----:B-1----:R-:W-:Y:S02]  /*44060*/  IMAD.MOV.U32 R32, RZ, RZ, R40 ;  /* 0x000000ffff207224 */ /* 0x002fe400078e0028 */
[----:B------:R-:W-:Y:S01]  /*44070*/  IMAD.MOV.U32 R33, RZ, RZ, R42 ;  /* 0x000000ffff217224 */ /* 0x000fe200078e002a */
[----:B------:R1:W-:Y:S04]  /*44080*/  STL [R1+0x1a78], R40 ;  /* 0x001a782801007387 */ /* 0x0003e80000100800 */
[----:B------:R-:W-:Y:S04]  /*44090*/  STL [R1+0x1a74], R42 ;  /* 0x001a742a01007387 */ /* 0x000fe80000100800 */
[----:B------:R-:W-:Y:S04]  /*440a0*/  STL [R1+0x1b1c], R34 ;  /* 0x001b1c2201007387 */ /* 0x000fe80000100800 */
[----:B------:R4:W-:Y:S04]  /*440b0*/  LDGSTS.E [R2+0x22b00], desc[UR44][R32.64], P0 ;  /* 0x22b0000020027fae */ /* 0x0009e800081a102c */
[----:B------:R4:W-:Y:S04]  /*440c0*/  STL [R1+0x1b10], R35 ;  /* 0x001b102301007387 */ /* 0x0009e80000100800 */
[----:B-1----:R-:W3:Y:S01]  /*440d0*/  LDL.LU R40, [R1+0x1b00] ;  /* 0x001b000001287983 */ /* 0x002ee20000300800 */
[----:B----4-:R-:W-:-:S03]  /*440e0*/  IMAD.MOV.U32 R33, RZ, RZ, R35 ;  /* 0x000000ffff217224 */ /* 0x010fc600078e0023 */
[----:B------:R-:W4:Y:S01]  /*440f0*/  LDL.LU R35, [R1+0x1b08] ;  /* 0x001b080001237983 */ /* 0x000f220000300800 */
[----:B------:R-:W-:-:S04]  /*44100*/  UISETP.GT.AND UP1, UPT, UR15, 0x19, UPT ;  /* 0x000000190f00788c */ /* 0x000fc8000bf24270 */
[----:B------:R-:W-:-:S04]  /*44110*/  USEL UR11, URZ, 0x4, !UP1 ;  /* 0x00000004ff0b7887 */ /* 0x000fc8000c800000 */
[----:B------:R-:W-:-:S06]  /*44120*/  USEL UR11, UR11, URZ, !UP0 ;  /* 0x000000ff0b0b7287 */ /* 0x000fcc000c000000 */
[----:B------:R-:W-:Y:S01]  /*44130*/  ISETP.NE.U32.AND P1, PT, RZ, UR11, PT ;  /* 0x0000000bff007c0c */ /* 0x000fe2000bf25070 */
[----:B------:R-:W-:Y:S01]  /*44140*/  IMAD.MOV.U32 R32, RZ, RZ, R34 ;  /* 0x000000ffff207224 */ /* 0x000fe200078e0022 */
[----:B------:R-:W-:Y:S01]  /*44150*/  UISETP.GT.AND UP1, UPT, UR15, 0x1d, UPT ;  /* 0x0000001d0f00788c */ /* 0x000fe2000bf24270 */
[----:B------:R-:W4:Y:S03]  /*44160*/  LDL.LU R34, [R1+0x19c8] ;  /* 0x0019c80001227983 */ /* 0x000f260000300800 */
[----:B------:R-:W-:-:S07]  /*44170*/  USEL UR11, URZ, 0x4, !UP1 ;  /* 0x00000004ff0b7887 */ /* 0x000fce000c800000 */
[----:B------:R1:W-:Y:S01]  /*44180*/  LDGSTS.E [R2+0x23200], desc[UR44][R32.64], P1 ;  /* 0x2320000020027fae */ /* 0x0003e200089a102c */
[----:B------:R-:W-:Y:S01]  /*44190*/  USEL UR11, UR11, URZ, !UP0 ;  /* 0x000000ff0b0b7287 */ /* 0x000fe2000c000000 */
[----:B------:R-:W-:-:S04]  /*441a0*/  IADD3 R36, P0, PT, R36, UR12, RZ ;  /* 0x0000000c24247c10 */ /* 0x000fc8000ff1e0ff */
[----:B------:R-:W-:Y:S01]  /*441b0*/  IADD3.X R41, PT, PT, R41, UR7, RZ, P0, !PT ;  /* 0x0000000729297c10 */ /* 0x000fe200087fe4ff */
[----:B------:R1:W-:Y:S02]  /*441c0*/  STL [R1+0x1a98], R36 ;  /* 0x001a982401007387 */ /* 0x0003e40000100800 */
[----:B-1----:R-:W-:Y:S02]  /*441d0*/  IMAD.MOV.U32 R32, RZ, RZ, R36 ;  /* 0x000000ffff207224 */ /* 0x002fe400078e0024 */
[----:B------:R-:W-:Y:S01]  /*441e0*/  STL [R1+0x1a94], R41 ;  /* 0x001a942901007387 */ /* 0x000fe20000100800 */
[----:B------:R-:W-:-:S03]  /*441f0*/  IMAD.MOV.U32 R33, RZ, RZ, R41 ;  /* 0x000000ffff217224 */ /* 0x000fc600078e0029 */
[----:B------:R-:W4:Y:S01]  /*44200*/  LDL.LU R36, [R1+0x19c4] ;  /* 0x0019c40001247983 */ /* 0x000f220000300800 */
[----:B------:R-:W-:-:S03]  /*44210*/  ISETP.NE.U32.AND P0, PT, RZ, UR11, PT ;  /* 0x0000000bff007c0c */ /* 0x000fc6000bf05070 */
[----:B------:R1:W-:Y:S01]  /*44220*/  LDGSTS.E [R2+0x23300], desc[UR44][R32.64], P1 ;  /* 0x2330000020027fae */ /* 0x0003e200089a102c */
[----:B--2---:R-:W-:-:S04]  /*44230*/  IADD3 R37, P1, PT, R37, UR12, RZ ;  /* 0x0000000c25257c10 */ /* 0x004fc8000ff3e0ff */
[----:B------:R-:W-:Y:S02]  /*44240*/  IADD3.X R39, PT, PT, R39, UR7, RZ, P1, !PT ;  /* 0x0000000727277c10 */ /* 0x000fe40008ffe4ff */
[----:B---3--:R-:W-:Y:S01]  /*44250*/  IADD3 R3, P2, PT, R3, UR12, RZ ;  /* 0x0000000c03037c10 */ /* 0x008fe2000ff5e0ff */
[----:B------:R2:W-:Y:S01]  /*44260*/  STL [R1+0x1b14], R37 ;  /* 0x001b142501007387 */ /* 0x0005e20000100800 */
[----:B-1----:R-:W-:Y:S02]  /*44270*/  IMAD.MOV.U32 R32, RZ, RZ, R37 ;  /* 0x000000ffff207224 */ /* 0x002fe400078e0025 */
[----:B------:R-:W-:Y:S01]  /*44280*/  IADD3.X R38, PT, PT, R38, UR7, RZ, P2, !PT ;  /* 0x0000000726267c10 */ /* 0x000fe200097fe4ff */
[----:B------:R1:W-:Y:S01]  /*44290*/  STL [R1+0x1b0c], R39 ;  /* 0x001b0c2701007387 */ /* 0x0003e20000100800 */
[----:B------:R-:W-:-:S03]  /*442a0*/  IMAD.MOV.U32 R33, RZ, RZ, R39 ;  /* 0x000000ffff217224 */ /* 0x000fc600078e0027 */
[----:B------:R-:W-:Y:S04]  /*442b0*/  STL [R1+0x1ab8], R3 ;  /* 0x001ab80301007387 */ /* 0x000fe80000100800 */
[----:B--2---:R-:W2:Y:S04]  /*442c0*/  LDL.LU R37, [R1+0x1b04] ;  /* 0x001b040001257983 */ /* 0x004ea80000300800 */
[----:B------:R3:W-:Y:S04]  /*442d0*/  STL [R1+0x1ab4], R38 ;  /* 0x001ab42601007387 */ /* 0x0007e80000100800 */
[----:B------:R3:W-:Y:S04]  /*442e0*/  LDGSTS.E [R2+0x23a00], desc[UR44][R32.64], P0 ;  /* 0x23a0000020027fae */ /* 0x0007e800081a102c */
[----:B-1----:R-:W2:Y:S04]  /*442f0*/  LDL.LU R39, [R1+0x1af8] ;  /* 0x001af80001277983 */ /* 0x002ea80000300800 */
[----:B------:R-:W2:Y:S01]  /*44300*/  LDL.LU R41, [R1+0x19ec] ;  /* 0x0019ec0001297983 */ /* 0x000ea20000300800 */
[----:B---3--:R-:W-:-:S03]  /*44310*/  IMAD.MOV.U32 R33, RZ, RZ, R38 ;  /* 0x000000ffff217224 */ /* 0x008fc600078e0026 */
[----:B------:R-:W3:Y:S01]  /*44320*/  LDL.LU R38, [R1+0x19f0] ;  /* 0x0019f00001267983 */ /* 0x000ee20000300800 */
[----:B------:R-:W-:-:S03]  /*44330*/  IMAD.MOV.U32 R32, RZ, RZ, R3 ;  /* 0x000000ffff207224 */ /* 0x000fc600078e0003 */
[----:B------:R-:W3:Y:S04]  /*44340*/  LDL.LU R42, [R1+0x1af0] ;  /* 0x001af000012a7983 */ /* 0x000ee80000300800 */
[----:B------:R-:W3:Y:S04]  /*44350*/  LDL.LU R3, [R1+0x1afc] ;  /* 0x001afc0001037983 */ /* 0x000ee80000300800 */
[----:B------:R1:W-:Y:S01]  /*44360*/  LDGSTS.E [R2+0x23b00], desc[UR44][R32.64], P0 ;  /* 0x23b0000020027fae */ /* 0x0003e200081a102c */
[----:B----4-:R-:W-:-:S04]  /*44370*/  IADD3 R35, P1, PT, R35, UR12, RZ ;  /* 0x0000000c23237c10 */ /* 0x010fc8000ff3e0ff */
[----:B------:R-:W-:Y:S01]  /*44380*/  IADD3.X R40, PT, PT, R40, UR7, RZ, P1, !PT ;  /* 0x0000000728287c10 */ /* 0x000fe20008ffe4ff */
[----:B------:R-:W-:Y:S01]  /*44390*/  STL [R1+0x1b08], R35 ;  /* 0x001b082301007387 */ /* 0x000fe20000100800 */
[----:B-1----:R-:W-:-:S03]  /*443a0*/  IMAD.MOV.U32 R32, RZ, RZ, R35 ;  /* 0x000000ffff207224 */ /* 0x002fc600078e0023 */
[----:B------:R1:W-:Y:S01]  /*443b0*/  STL [R1+0x1b00], R40 ;  /* 0x001b002801007387 */ /* 0x0003e20000100800 */
[----:B------:R-:W-:-:S03]  /*443c0*/  IMAD.MOV.U32 R33, RZ, RZ, R40 ;  /* 0x000000ffff217224 */ /* 0x000fc600078e0028 */
[----:B-1----:R-:W4:Y:S04]  /*443d0*/  LDL.LU R40, [R1+0x1a14] ;  /* 0x001a140001287983 */ /* 0x002f280000300800 */
[----:B------:R-:W4:Y:S01]  /*443e0*/  LDL.LU R35, [R1+0x1a18] ;  /* 0x001a180001237983 */ /* 0x000f220000300800 */
[----:B------:R-:W-:-:S04]  /*443f0*/  UISETP.GT.AND UP1, UPT, UR15, 0x2, UPT ;  /* 0x000000020f00788c */ /* 0x000fc8000bf24270 */
[----:B------:R-:W-:-:S04]  /*44400*/  USEL UR11, URZ, 0x4, !UP1 ;  /* 0x00000004ff0b7887 */ /* 0x000fc8000c800000 */
[----:B------:R-:W-:Y:S01]  /*44410*/  USEL UR11, UR11, URZ, !UP0 ;  /* 0x000000ff0b0b7287 */ /* 0x000fe2000c000000 */
[----:B------:R-:W-:-:S05]  /*44420*/  IMAD.SHL.U32 R133, R133, 0x4, RZ ;  /* 0x0000000485857824 */ /* 0x000fca00078e00ff */
[----:B------:R-:W-:Y:S02]  /*44430*/  ISETP.NE.U32.AND P0, PT, RZ, UR11, PT ;  /* 0x0000000bff007c0c */ /* 0x000fe4000bf05070 */
[----:B------:R-:W-:Y:S02]  /*44440*/  LOP3.LUT R48, R133, 0x40, RZ, 0x3c, !PT ;  /* 0x0000004085307812 */ /* 0x000fe400078e3cff */
[----:B------:R-:W-:-:S03]  /*44450*/  IADD3 R34, P1, PT, R34, UR12, RZ ;  /* 0x0000000c22227c10 */ /* 0x000fc6000ff3e0ff */
[----:B------:R-:W-:Y:S01]  /*44460*/  VIADD R2, R48, UR16 ;  /* 0x0000001030027c36 */ /* 0x000fe20008000000 */
[----:B------:R-:W-:Y:S01]  /*44470*/  UISETP.GT.AND UP1, UPT, UR15, 0x6, UPT ;  /* 0x000000060f00788c */ /* 0x000fe2000bf24270 */
[----:B------:R-:W-:Y:S04]  /*44480*/  STL [R1+0x19c8], R34 ;  /* 0x0019c82201007387 */ /* 0x000fe80000100800 */
[----:B------:R1:W-:Y:S01]  /*44490*/  LDGSTS.E [R2+0x20400], desc[UR44][R32.64], P0 ;  /* 0x2040000020027fae */ /* 0x0003e200081a102c */
[----:B------:R-:W-:-:S04]  /*444a0*/  USEL UR11, URZ, 0x4, !UP1 ;  /* 0x00000004ff0b7887 */ /* 0x000fc8000c800000 */
[----:B------:R-:W-:Y:S01]  /*444b0*/  USEL UR11, UR11, URZ, !UP0 ;  /* 0x000000ff0b0b7287 */ /* 0x000fe2000c000000 */
[----:B-1----:R-:W-:Y:S01]  /*444c0*/  IMAD.MOV.U32 R32, RZ, RZ, R34 ;  /* 0x000000ffff207224 */ /* 0x002fe200078e0022 */
[----:B------:R-:W-:Y:S01]  /*444d0*/  UISETP.GT.AND UP1, UPT, UR15, 0xa, UPT ;  /* 0x0000000a0f00788c */ /* 0x000fe2000bf24270 */
[----:B------:R-:W-:-:S05]  /*444e0*/  IADD3.X R36, PT, PT, R36, UR7, RZ, P1, !PT ;  /* 0x0000000724247c10 */ /* 0x000fca0008ffe4ff */
[----:B------:R1:W-:Y:S01]  /*444f0*/  STL [R1+0x19c4], R36 ;  /* 0x0019c42401007387 */ /* 0x0003e20000100800 */
[----:B------:R-:W-:-:S05]  /*44500*/  IMAD.MOV.U32 R33, RZ, RZ, R36 ;  /* 0x000000ffff217224 */ /* 0x000fca00078e0024 */
[----:B------:R2:W-:Y:S04]  /*44510*/  LDGSTS.E [R2+0x20500], desc[UR44][R32.64], P0 ;  /* 0x2050000020027fae */ /* 0x0005e800081a102c */
[----:B-1----:R-:W4:Y:S04]  /*44520*/  LDL.LU R36, [R1+0x1ae8] ;  /* 0x001ae80001247983 */ /* 0x002f280000300800 */
[----:B------:R-:W4:Y:S01]  /*44530*/  LDL.LU R34, [R1+0x1af4] ;  /* 0x001af40001227983 */ /* 0x000f220000300800 */
[----:B------:R-:W-:Y:S01]  /*44540*/  ISETP.NE.U32.AND P0, PT, RZ, UR11, PT ;  /* 0x0000000bff007c0c */ /* 0x000fe2000bf05070 */
[----:B------:R-:W-:-:S04]  /*44550*/  USEL UR11, URZ, 0x4, !UP1 ;  /* 0x00000004ff0b7887 */ /* 0x000fc8000c800000 */
[----:B------:R-:W-:Y:S01]  /*44560*/  USEL UR11, UR11, URZ, !UP0 ;  /* 0x000000ff0b0b7287 */ /* 0x000fe2000c000000 */
[----:B--2---:R-:W-:-:S05]  /*44570*/  IADD3 R37, P1, PT, R37, UR12, RZ ;  /* 0x0000000c25257c10 */ /* 0x004fca000ff3e0ff */
[----:B------:R-:W-:Y:S01]  /*44580*/  STL [R1+0x1b04], R37 ;  /* 0x001b042501007387 */ /* 0x000fe20000100800 */
[----:B------:R-:W-:Y:S01]  /*44590*/  IMAD.MOV.U32 R32, RZ, RZ, R37 ;  /* 0x000000ffff207224 */ /* 0x000fe200078e0025 */
[----:B------:R-:W-:-:S05]  /*445a0*/  IADD3.X R39, PT, PT, R39, UR7, RZ, P1, !PT ;  /* 0x0000000727277c10 */ /* 0x000fca0008ffe4ff */
[----:B------:R-:W-:Y:S01]  /*445b0*/  IMAD.MOV.U32 R33, RZ, RZ, R39 ;  /* 0x000000ffff217224 */ /* 0x000fe200078e0027 */
[----:B---3--:R-:W-:Y:S01]  /*445c0*/  IADD3 R38, P2, PT, R38, UR12, RZ ;  /* 0x0000000c26267c10 */ /* 0x008fe2000ff5e0ff */
[----:B------:R1:W-:Y:S03]  /*445d0*/  STL [R1+0x1af8], R39 ;  /* 0x001af82701007387 */ /* 0x0003e60000100800 */
[----:B------:R-:W-:Y:S01]  /*445e0*/  IADD3.X R41, PT, PT, R41, UR7, RZ, P2, !PT ;  /* 0x0000000729297c10 */ /* 0x000fe200097fe4ff */
[----:B------:R2:W-:Y:S01]  /*445f0*/  LDGSTS.E [R2+0x20c00], desc[UR44][R32.64], P0 ;  /* 0x20c0000020027fae */ /* 0x0005e200081a102c */
[----:B------:R-:W-:-:S03]  /*44600*/  IADD3 R3, P3, PT, R3, UR12, RZ ;  /* 0x0000000c03037c10 */ /* 0x000fc6000ff7e0ff */
[----:B-1----:R-:W3:Y:S01]  /*44610*/  LDL.LU R39, [R1+0x1a40] ;  /* 0x001a400001277983 */ /* 0x002ee20000300800 */
[----:B------:R-:W-:-:S03]  /*44620*/  IADD3.X R42, PT, PT, R42, UR7, RZ, P3, !PT ;  /* 0x000000072a2a7c10 */ /* 0x000fc60009ffe4ff */
[----:B------:R-:W3:Y:S01]  /*44630*/  LDL.LU R37, [R1+0x1aec] ;  /* 0x001aec0001257983 */ /* 0x000ee20000300800 */
[----:B--2---:R-:W-:-:S03]  /*44640*/  IMAD.MOV.U32 R33, RZ, RZ, R41 ;  /* 0x000000ffff217224 */ /* 0x004fc600078e0029 */
[----:B------:R-:W-:Y:S01]  /*44650*/  STL [R1+0x19f0], R38 ;  /* 0x0019f02601007387 */ /* 0x000fe20000100800 */
[----:B------:R-:W-:-:S03]  /*44660*/  IMAD.MOV.U32 R32, RZ, RZ, R38 ;  /* 0x000000ffff207224 */ /* 0x000fc600078e0026 */
[----:B------:R1:W-:Y:S01]  /*44670*/  STL [R1+0x19ec], R41 ;  /* 0x0019ec2901007387 */ /* 0x0003e20000100800 */
[----:B------:R-:W-:-:S03]  /*44680*/  ISETP.NE.U32.AND P1, PT, RZ, UR11, PT ;  /* 0x0000000bff007c0c */ /* 0x000fc6000bf25070 */
[----:B------:R2:W-:Y:S04]  /*44690*/  STL [R1+0x1afc], R3 ;  /* 0x001afc0301007387 */ /* 0x0005e80000100800 */
[----:B------:R2:W-:Y:S04]  /*446a0*/  LDGSTS.E [R2+0x20d00], desc[UR44][R32.64], P0 ;  /* 0x20d0000020027fae */ /* 0x0005e800081a102c */
[----:B-1----:R-:W3:Y:S04]  /*446b0*/  LDL.LU R41, [R1+0x1a3c] ;  /* 0x001a3c0001297983 */ /* 0x002ee80000300800 */
[----:B------:R-:W-:Y:S04]  /*446c0*/  STL [R1+0x1af0], R42 ;  /* 0x001af02a01007387 */ /* 0x000fe80000100800 */
[----:B------:R-:W3:Y:S01]  /*446d0*/  LDL.LU R38, [R1+0x1ae0] ;  /* 0x001ae00001267983 */ /* 0x000ee20000300800 */
[----:B----4-:R-:W-:Y:S01]  /*446e0*/  IADD3 R35, P0, PT, R35, UR12, RZ ;  /* 0x0000000c23237c10 */ /* 0x010fe2000ff1e0ff */
[----:B--2---:R-:W-:-:S02]  /*446f0*/  IMAD.MOV.U32 R32, RZ, RZ, R3 ;  /* 0x000000ffff207224 */ /* 0x004fc400078e0003 */
[----:B------:R-:W-:Y:S01]  /*44700*/  IMAD.MOV.U32 R33, RZ, RZ, R42 ;  /* 0x000000ffff217224 */ /* 0x000fe200078e002a */
[----:B------:R-:W-:Y:S01]  /*44710*/  IADD3.X R40, PT, PT, R40, UR7, RZ, P0, !PT ;  /* 0x0000000728287c10 */ /* 0x000fe200087fe4ff */
[----:B------:R-:W2:Y:S04]  /*44720*/  LDL.LU R3, [R1+0x1a60] ;  /* 0x001a600001037983 */ /* 0x000ea80000300800 */
[----:B------:R1:W-:Y:S04]  /*44730*/  LDGSTS.E [R2+0x21400], desc[UR44][R32.64], P1 ;  /* 0x2140000020027fae */ /* 0x0003e800089a102c */
[----:B------:R4:W-:Y:S04]  /*44740*/  STL [R1+0x1a18], R35 ;  /* 0x001a182301007387 */ /* 0x0009e80000100800 */
[----:B------:R4:W-:Y:S01]  /*44750*/  STL [R1+0x1a14], R40 ;  /* 0x001a142801007387 */ /* 0x0009e20000100800 */
[----:B-1----:R-:W-:-:S03]  /*44760*/  IMAD.MOV.U32 R32, RZ, RZ, R35 ;  /* 0x000000ffff207224 */ /* 0x002fc600078e0023 */
[----:B----4-:R-:W4:Y:S01]  /*44770*/  LDL.LU R35, [R1+0x1a5c] ;  /* 0x001a5c0001237983 */ /* 0x010f220000300800 */
[----:B------:R-:W-:-:S05]  /*44780*/  IMAD.MOV.U32 R33, RZ, RZ, R40 ;  /* 0x000000ffff217224 */ /* 0x000fca00078e0028 */
[----:B------:R1:W-:Y:S01]  /*44790*/  LDGSTS.E [R2+0x21500], desc[UR44][R32.64], P1 ;  /* 0x2150000020027fae */ /* 0x0003e200089a102c */
[----:B------:R-:W-:-:S04]  /*447a0*/  UISETP.GT.AND UP1, UPT, UR15, 0xe, UPT ;  /* 0x0000000e0f00788c */ /* 0x000fc8000bf24270 */
[----:B------:R-:W-:-:S04]  /*447b0*/  USEL UR11, URZ, 0x4, !UP1 ;  /* 0x00000004ff0b7887 */ /* 0x000fc8000c800000 */
[----:B------:R-:W-:Y:S02]  /*447c0*/  USEL UR11, UR11, URZ, !UP0 ;  /* 0x000000ff0b0b7287 */ /* 0x000fe4000c000000 */
[----:B------:R-:W-:-:S04]  /*447d0*/  UISETP.GT.AND UP1, UPT, UR15, 0x12, UPT ;  /* 0x000000120f00788c */ /* 0x000fc8000bf24270 */
[----:B------:R-:W-:Y:S01]  /*447e0*/  ISETP.NE.U32.AND P0, PT, RZ, UR11, PT ;  /* 0x0000000bff007c0c */ /* 0x000fe2000bf05070 */
[----:B------:R-:W-:-:S04]  /*447f0*/  USEL UR11, URZ, 0x4, !UP1 ;  /* 0x00000004ff0b7887 */ /* 0x000fc8000c800000 */
[----:B------:R-:W-:Y:S01]  /*44800*/  USEL UR11, UR11, URZ, !UP0 ;  /* 0x000000ff0b0b7287 */ /* 0x000fe2000c000000 */
[----:B------:R-:W-:-:S04]  /*44810*/  IADD3 R34, P1, PT, R34, UR12, RZ ;  /* 0x0000000c22227c10 */ /* 0x000fc8000ff3e0ff */
[----:B------:R-:W-:Y:S01]  /*44820*/  IADD3.X R36, PT, PT, R36, UR7, RZ, P1, !PT ;  /* 0x0000000724247c10 */ /* 0x000fe20008ffe4ff */
[----:B------:R-:W-:Y:S04]  /*44830*/  STL [R1+0x1af4], R34 ;  /* 0x001af42201007387 */ /* 0x000fe80000100800 */
[----:B------:R1:W-:Y:S04]  /*44840*/  STL [R1+0x1ae8], R36 ;  /* 0x001ae82401007387 */ /* 0x0003e80000100800 */
[----:B------:R-:W4:Y:S04]  /*44850*/  LDL.LU R49, [R1+0x1ad8] ;  /* 0x001ad80001317983 */ /* 0x000f280000300800 */
[----:B------:R-:W4:Y:S04]  /*44860*/  LDL.LU R48, [R1+0x1ae4] ;  /* 0x001ae40001307983 */ /* 0x000f280000300800 */
[----:B------:R-:W4:Y:S01]  /*44870*/  LDL.LU R42, [R1+0x1a7c] ;  /* 0x001a7c00012a7983 */ /* 0x000f220000300800 */
[----:B-1----:R-:W-:-:S03]  /*44880*/  IMAD.MOV.U32 R33, RZ, RZ, R36 ;  /* 0x000000ffff217224 */ /* 0x002fc600078e0024 */
[----:B------:R-:W4:Y:S01]  /*44890*/  LDL.LU R40, [R1+0x1a80] ;  /* 0x001a800001287983 */ /* 0x000f220000300800 */
[----:B------:R-:W-:-:S03]  /*448a0*/  IMAD.MOV.U32 R32, RZ, RZ, R34 ;  /* 0x000000ffff207224 */ /* 0x000fc600078e0022 */
[----:B------:R-:W4:Y:S04]  /*448b0*/  LDL.LU R36, [R1+0x1ad0] ;  /* 0x001ad00001247983 */ /* 0x000f280000300800 */
[----:B------:R-:W4:Y:S01]  /*448c0*/  LDL.LU R34, [R1+0x1adc] ;  /* 0x001adc0001227983 */ /* 0x000f220000300800 */
[----:B------:R-:W-:-:S03]  /*448d0*/  ISETP.NE.U32.AND P1, PT, RZ, UR11, PT ;  /* 0x0000000bff007c0c */ /* 0x000fc6000bf25070 */
[----:B------:R1:W-:Y:S01]  /*448e0*/  LDGSTS.E [R2+0x21c00], desc[UR44][R32.64], P0 ;  /* 0x21c0000020027fae */ /* 0x0003e200081a102c */
[----:B---3--:R-:W-:Y:S02]  /*448f0*/  IADD3 R39, P2, PT, R39, UR12, RZ ;  /* 0x0000000c27277c10 */ /* 0x008fe4000ff5e0ff */
[----:B------:R-:W-:-:S03]  /*44900*/  IADD3 R37, P3, PT, R37, UR12, RZ ;  /* 0x0000000c25257c10 */ /* 0x000fc6000ff7e0ff */
[----:B------:R-:W-:Y:S01]  /*44910*/  STL [R1+0x1a40], R39 ;  /* 0x001a402701007387 */ /* 0x000fe20000100800 */
[----:B-1----:R-:W-:Y:S01]  /*44920*/  IMAD.MOV.U32 R32, RZ, RZ, R39 ;  /* 0x000000ffff207224 */ /* 0x002fe200078e0027 */
[----:B------:R-:W-:-:S05]  /*44930*/  IADD3.X R41, PT, PT, R41, UR7, RZ, P2, !PT ;  /* 0x0000000729297c10 */ /* 0x000fca00097fe4ff */
[----:B------:R1:W-:Y:S01]  /*44940*/  STL [R1+0x1a3c], R41 ;  /* 0x001a3c2901007387 */ /* 0x0003e20000100800 */
[----:B------:R-:W-:-:S03]  /*44950*/  IADD3.X R38, PT, PT, R38, UR7, RZ, P3, !PT ;  /* 0x0000000726267c10 */ /* 0x000fc60009ffe4ff */
[----:B------:R-:W-:Y:S01]  /*44960*/  STL [R1+0x1aec], R37 ;  /* 0x001aec2501007387 */ /* 0x000fe20000100800 */
[----:B------:R-:W-:-:S03]  /*44970*/  IMAD.MOV.U32 R33, RZ, RZ, R41 ;  /* 0x000000ffff217224 */ /* 0x000fc600078e0029 */
[----:B------:R3:W-:Y:S04]  /*44980*/  STL [R1+0x1ae0], R38 ;  /* 0x001ae02601007387 */ /* 0x0007e80000100800 */
[----:B-1----:R-:W4:Y:S04]  /*44990*/  LDL.LU R41, [R1+0x1a9c] ;  /* 0x001a9c0001297983 */ /* 0x002f280000300800 */
[----:B------:R-:W4:Y:S04]  /*449a0*/  LDL.LU R39, [R1+0x1aa0] ;  /* 0x001aa00001277983 */ /* 0x000f280000300800 */
[----:B------:R1:W-:Y:S01]  /*449b0*/  LDGSTS.E [R2+0x21d00], desc[UR44][R32.64], P0 ;  /* 0x21d0000020027fae */ /* 0x0003e200081a102c */
[----:B--2---:R-:W-:-:S04]  /*449c0*/  IADD3 R3, P0, PT, R3, UR12, RZ ;  /* 0x0000000c03037c10 */ /* 0x004fc8000ff1e0ff */
[----:B----4-:R-:W-:Y:S01]  /*449d0*/  IADD3.X R35, PT, PT, R35, UR7, RZ, P0, !PT ;  /* 0x0000000723237c10 */ /* 0x010fe200087fe4ff */
[----:B------:R-:W-:Y:S01]  /*449e0*/  STL [R1+0x1a60], R3 ;  /* 0x001a600301007387 */ /* 0x000fe20000100800 */
[----:B-1----:R-:W-:Y:S02]  /*449f0*/  IMAD.MOV.U32 R32, RZ, RZ, R37 ;  /* 0x000000ffff207224 */ /* 0x002fe400078e0025 */
[----:B------:R-:W-:Y:S01]  /*44a00*/  IMAD.MOV.U32 R33, RZ, RZ, R38 ;  /* 0x000000ffff217224 */ /* 0x000fe200078e0026 */
[----:B------:R1:W-:Y:S04]  /*44a10*/  STL [R1+0x1a5c], R35 ;  /* 0x001a5c2301007387 */ /* 0x0003e80000100800 */
[----:B------:R2:W-:Y:S04]  /*44a20*/  LDGSTS.E [R2+0x22400], desc[UR44][R32.64], P1 ;  /* 0x2240000020027fae */ /* 0x0005e800089a102c */
[----:B---3--:R-:W3:Y:S01]  /*44a30*/  LDL.LU R38, [R1+0x1abc] ;  /* 0x001abc0001267983 */ /* 0x008ee20000300800 */
[----:B--2---:R-:W-:-:S03]  /*44a40*/  IMAD.MOV.U32 R33, RZ, RZ, R35 ;  /* 0x000000ffff217224 */ /* 0x004fc600078e0023 */
[----:B-1----:R-:W2:Y:S01]  /*44a50*/  LDL.LU R35, [R1+0x1ad4] ;  /* 0x001ad40001237983 */ /* 0x002ea20000300800 */
[----:B------:R-:W-:-:S03]  /*44a60*/  IMAD.MOV.U32 R32, RZ, RZ, R3 ;  /* 0x000000ffff207224 */ /* 0x000fc600078e0003 */
[----:B------:R-:W4:Y:S04]  /*44a70*/  LDL.LU R37, [R1+0x1ac0] ;  /* 0x001ac00001257983 */ /* 0x000f280000300800 */
[----:B------:R-:W4:Y:S01]  /*44a80*/  LDL.LU R3, [R1+0x1ac4] ;  /* 0x001ac40001037983 */ /* 0x000f220000300800 */
[----:B------:R-:W-:-:S03]  /*44a90*/  UISETP.GT.AND UP1, UPT, UR15, 0x16, UPT ;  /* 0x000000160f00788c */ /* 0x000fc6000bf24270 */
[----:B------:R1:W-:Y:S01]  /*44aa0*/  LDGSTS.E [R2+0x22500], desc[UR44][R32.64], P1 ;  /* 0x2250000020027fae */ /* 0x0003e200089a102c */
[----:B------:R-:W-:-:S04]  /*44ab0*/  USEL UR11, URZ, 0x4, !UP1 ;  /* 0x00000004ff0b7887 */ /* 0x000fc8000c800000 */
[----:B------:R-:W-:-:S06]  /*44ac0*/  USEL UR11, UR11, URZ, !UP0 ;  /* 0x000000ff0b0b7287 */ /* 0x000fcc000c000000 */
[----:B------:R-:W-:Y:S01]  /*44ad0*/  ISETP.NE.U32.AND P0, PT, RZ, UR11, PT ;  /* 0x0000000bff007c0c */ /* 0x000fe2000bf05070 */
[----:B------:R-:W-:-:S04]  /*44ae0*/  UISETP.GT.AND UP1, UPT, UR15, 0x1a, UPT ;  /* 0x0000001a0f00788c */ /* 0x000fc8000bf24270 */
[----:B------:R-:W-:-:S04]  /*44af0*/  USEL UR11, URZ, 0x4, !UP1 ;  /* 0x00000004ff0b7887 */ /* 0x000fc8000c800000 */
[----:B------:R-:W-:Y:S02]  /*44b00*/  USEL UR11, UR11, URZ, !UP0 ;  /* 0x000000ff0b0b7287 */ /* 0x000fe4000c000000 */
[----:B------:R-:W-:Y:S01]  /*44b10*/  UISETP.GT.AND UP1, UPT, UR15, 0x1e, UPT ;  /* 0x0000001e0f00788c */ /* 0x000fe2000bf24270 */
[----:B------:R-:W-:-:S04]  /*44b20*/  IADD3 R48, P1, PT, R48, UR12, RZ ;  /* 0x0000000c30307c10 */ /* 0x000fc8000ff3e0ff */
[----:B------:R-:W-:Y:S01]  /*44b30*/  IADD3.X R49, PT, PT, R49, UR7, RZ, P1, !PT ;  /* 0x0000000731317c10 */ /* 0x000fe20008ffe4ff */
[----:B-1----:R-:W-:Y:S01]  /*44b40*/  IMAD.MOV.U32 R32, RZ, RZ, R48 ;  /* 0x000000ffff207224 */ /* 0x002fe200078e0030 */
[----:B------:R-:W-:-:S03]  /*44b50*/  IADD3 R40, P2, PT, R40, UR12, RZ ;  /* 0x0000000c28287c10 */ /* 0x000fc6000ff5e0ff */
        /* <DEDUP_REMOVED lines=9> */
[----:B------:R1:W-:Y:S01]  /*44bf0*/  STL [R1+0x1a80], R40 ;  /* 0x001a802801007387 */ /* 0x0003e20000100800 */
[----:B------:R-:W-:-:S03]  /*44c00*/  ISETP.NE.U32.AND P1, PT, RZ, UR11, PT ;  /* 0x0000000bff007c0c */ /* 0x000fc6000bf25070 */
[----:B------:R-:W-:Y:S04]  /*44c10*/  STL [R1+0x1a7c], R42 ;  /* 0x001a7c2a01007387 */ /* 0x000fe80000100800 */
[----:B------:R1:W-:Y:S04]  /*44c20*/  STL [R1+0x1adc], R34 ;  /* 0x001adc2201007387 */ /* 0x0003e80000100800 */
[----:B------:R1:W-:Y:S04]  /*44c30*/  LDGSTS.E [R2+0x22d00], desc[UR44][R32.64], P0 ;  /* 0x22d0000020027fae */ /* 0x0003e800081a102c */
[----:B------:R1:W-:Y:S04]  /*44c40*/  STL [R1+0x1ad0], R36 ;  /* 0x001ad02401007387 */ /* 0x0003e80000100800 */
[----:B-1----:R-:W4:Y:S01]  /*44c50*/  LDL.LU R40, [R1+0x19cc] ;  /* 0x0019cc0001287983 */ /* 0x002f220000300800 */
[----:B------:R-:W-:-:S03]  /*44c60*/  IMAD.MOV.U32 R32, RZ, RZ, R34 ;  /* 0x000000ffff207224 */ /* 0x000fc600078e0022 */
[----:B------:R-:W4:Y:S01]  /*44c70*/  LDL.LU R34, [R1+0x19d0] ;  /* 0x0019d00001227983 */ /* 0x000f220000300800 */
[----:B------:R-:W-:Y:S01]  /*44c80*/  IMAD.MOV.U32 R33, RZ, RZ, R36 ;  /* 0x000000ffff217224 */ /* 0x000fe200078e0024 */
[----:B------:R-:W-:Y:S02]  /*44c90*/  USEL UR11, URZ, 0x4, !UP1 ;  /* 0x00000004ff0b7887 */ /* 0x000fe4000c800000 */
[----:B------:R-:W4:Y:S02]  /*44ca0*/  LDL.LU R36, [R1+0x19d8] ;  /* 0x0019d80001247983 */ /* 0x000f240000300800 */
[----:B------:R-:W-:Y:S02]  /*44cb0*/  USEL UR11, UR11, URZ, !UP0 ;  /* 0x000000ff0b0b7287 */ /* 0x000fe4000c000000 */
[----:B------:R1:W-:Y:S01]  /*44cc0*/  LDGSTS.E [R2+0x23400], desc[UR44][R32.64], P1 ;  /* 0x2340000020027fae */ /* 0x0003e200089a102c */
[----:B------:R-:W-:-:S04]  /*44cd0*/  IADD3 R39, P0, PT, R39, UR12, RZ ;  /* 0x0000000c27277c10 */ /* 0x000fc8000ff1e0ff */
[----:B------:R-:W-:Y:S01]  /*44ce0*/  IADD3.X R41, PT, PT, R41, UR7, RZ, P0, !PT ;  /* 0x0000000729297c10 */ /* 0x000fe200087fe4ff */
[----:B-1----:R-:W-:-:S04]  /*44cf0*/  IMAD.MOV.U32 R32, RZ, RZ, R39 ;  /* 0x000000ffff207224 */ /* 0x002fc800078e0027 */
[----:B------:R-:W-:Y:S01]  /*44d00*/  IMAD.MOV.U32 R33, RZ, RZ, R41 ;  /* 0x000000ffff217224 */ /* 0x000fe200078e0029 */
[----:B------:R1:W-:Y:S01]  /*44d10*/  STL [R1+0x1aa0], R39 ;  /* 0x001aa02701007387 */ /* 0x0003e20000100800 */
[----:B------:R-:W-:-:S03]  /*44d20*/  ISETP.NE.U32.AND P0, PT, RZ, UR11, PT ;  /* 0x0000000bff007c0c */ /* 0x000fc6000bf05070 */
[----:B------:R2:W-:Y:S04]  /*44d30*/  LDGSTS.E [R2+0x23500], desc[UR44][R32.64], P1 ;  /* 0x2350000020027fae */ /* 0x0005e800089a102c */
[----:B------:R-:W-:Y:S04]  /*44d40*/  STL [R1+0x1a9c], R41 ;  /* 0x001a9c2901007387 */ /* 0x000fe80000100800 */
[----:B-1----:R-:W4:Y:S01]  /*44d50*/  LDL.LU R39, [R1+0x19d4] ;  /* 0x0019d40001277983 */ /* 0x002f220000300800 */
[----:B--2---:R-:W-:-:S04]  /*44d60*/  IADD3 R35, P1, PT, R35, UR12, RZ ;  /* 0x0000000c23237c10 */ /* 0x004fc8000ff3e0ff */
[----:B---3--:R-:W-:Y:S02]  /*44d70*/  IADD3.X R38, PT, PT, R38, UR7, RZ, P1, !PT ;  /* 0x0000000726267c10 */ /* 0x008fe40008ffe4ff */
[----:B----4-:R-:W-:Y:S01]  /*44d80*/  IADD3 R3, P2, PT, R3, UR12, RZ ;  /* 0x0000000c03037c10 */ /* 0x010fe2000ff5e0ff */
[----:B------:R1:W-:Y:S01]  /*44d90*/  STL [R1+0x1ad4], R35 ;  /* 0x001ad42301007387 */ /* 0x0003e20000100800 */
[----:B------:R-:W-:Y:S02]  /*44da0*/  IMAD.MOV.U32 R32, RZ, RZ, R35 ;  /* 0x000000ffff207224 */ /* 0x000fe400078e0023 */
[----:B------:R-:W-:Y:S01]  /*44db0*/  IADD3.X R37, PT, PT, R37, UR7, RZ, P2, !PT ;  /* 0x0000000725257c10 */ /* 0x000fe200097fe4ff */
[----:B------:R2:W-:Y:S01]  /*44dc0*/  STL [R1+0x1abc], R38 ;  /* 0x001abc2601007387 */ /* 0x0005e20000100800 */
[----:B------:R-:W-:-:S03]  /*44dd0*/  IMAD.MOV.U32 R33, RZ, RZ, R38 ;  /* 0x000000ffff217224 */ /* 0x000fc600078e0026 */
[----:B------:R-:W-:Y:S04]  /*44de0*/  STL [R1+0x1ac4], R3 ;  /* 0x001ac40301007387 */ /* 0x000fe80000100800 */
[----:B-1----:R-:W3:Y:S04]  /*44df0*/  LDL.LU R35, [R1+0x19f8] ;  /* 0x0019f80001237983 */ /* 0x002ee80000300800 */
[----:B------:R1:W-:Y:S04]  /*44e00*/  STL [R1+0x1ac0], R37 ;  /* 0x001ac02501007387 */ /* 0x0003e80000100800 */
[----:B------:R4:W-:Y:S04]  /*44e10*/  LDGSTS.E [R2+0x23c00], desc[UR44][R32.64], P0 ;  /* 0x23c0000020027fae */ /* 0x0009e800081a102c */
[----:B--2---:R-:W2:Y:S04]  /*44e20*/  LDL.LU R38, [R1+0x19f4] ;  /* 0x0019f40001267983 */ /* 0x004ea80000300800 */
[----:B------:R-:W2:Y:S01]  /*44e30*/  LDL.LU R41, [R1+0x19fc] ;  /* 0x0019fc0001297983 */ /* 0x000ea20000300800 */
[----:B----4-:R-:W-:-:S03]  /*44e40*/  IMAD.MOV.U32 R33, RZ, RZ, R37 ;  /* 0x000000ffff217224 */ /* 0x010fc600078e0025 */
[----:B-1----:R-:W4:Y:S01]  /*44e50*/  LDL.LU R37, [R1+0x1a00] ;  /* 0x001a000001257983 */ /* 0x002f220000300800 */
[----:B------:R-:W-:-:S03]  /*44e60*/  IMAD.MOV.U32 R32, RZ, RZ, R3 ;  /* 0x000000ffff207224 */ /* 0x000fc600078e0003 */
[----:B------:R-:W4:Y:S04]  /*44e70*/  LDL.LU R42, [R1+0x1a1c] ;  /* 0x001a1c00012a7983 */ /* 0x000f280000300800 */
[----:B------:R-:W4:Y:S01]  /*44e80*/  LDL.LU R3, [R1+0x1a20] ;  /* 0x001a200001037983 */ /* 0x000f220000300800 */
[----:B------:R-:W-:-:S03]  /*44e90*/  UISETP.GT.AND UP1, UPT, UR15, 0x3, UPT ;  /* 0x000000030f00788c */ /* 0x000fc6000bf24270 */
[----:B------:R1:W-:Y:S01]  /*44ea0*/  LDGSTS.E [R2+0x23d00], desc[UR44][R32.64], P0 ;  /* 0x23d0000020027fae */ /* 0x0003e200081a102c */
[----:B------:R-:W-:-:S04]  /*44eb0*/  USEL UR11, URZ, 0x4, !UP1 ;  /* 0x00000004ff0b7887 */ /* 0x000fc8000c800000 */
[----:B------:R-:W-:Y:S01]  /*44ec0*/  USEL UR11, UR11, URZ, !UP0 ;  /* 0x000000ff0b0b7287 */ /* 0x000fe2000c000000 */
[----:B------:R-:W-:-:S05]  /*44ed0*/  LOP3.LUT R43, R43, 0x60, RZ, 0x3c, !PT ;  /* 0x000000602b2b7812 */ /* 0x000fca00078e3cff */
[----:B------:R-:W-:Y:S01]  /*44ee0*/  ISETP.NE.U32.AND P0, PT, RZ, UR11, PT ;  /* 0x0000000bff007c0c */ /* 0x000fe2000bf05070 */
[----:B------:R-:W-:Y:S01]  /*44ef0*/  UISETP.GT.AND UP1, UPT, UR15, 0x7, UPT ;  /* 0x000000070f00788c */ /* 0x000fe2000bf24270 */
[----:B-1----:R-:W-:-:S03]  /*44f00*/  VIADD R2, R43, UR16 ;  /* 0x000000102b027c36 */ /* 0x002fc60008000000 */
[----:B------:R-:W-:-:S04]  /*44f10*/  USEL UR11, URZ, 0x4, !UP1 ;  /* 0x00000004ff0b7887 */ /* 0x000fc8000c800000 */
[----:B------:R-:W-:Y:S01]  /*44f20*/  USEL UR11, UR11, URZ, !UP0 ;  /* 0x000000ff0b0b7287 */ /* 0x000fe2000c000000 */
[----:B------:R-:W-:-:S04]  /*44f30*/  IADD3 R34, P1, PT, R34, UR12, RZ ;  /* 0x0000000c22227c10 */ /* 0x000fc8000ff3e0ff */
[----:B------:R-:W-:Y:S01]  /*44f40*/  IADD3.X R40, PT, PT, R40, UR7, RZ, P1, !PT ;  /* 0x0000000728287c10 */ /* 0x000fe20008ffe4ff */
[----:B------:R-:W-:Y:S01]  /*44f50*/  STL [R1+0x19d0], R34 ;  /* 0x0019d02201007387 */ /* 0x000fe20000100800 */
[----:B------:R-:W-:-:S03]  /*44f60*/  IMAD.MOV.U32 R32, RZ, RZ, R34 ;  /* 0x000000ffff207224 */ /* 0x000fc600078e0022 */
[----:B------:R1:W-:Y:S01]  /*44f70*/  STL [R1+0x19cc], R40 ;  /* 0x0019cc2801007387 */ /* 0x0003e20000100800 */
[----:B------:R-:W-:Y:S01]  /*44f80*/  IMAD.MOV.U32 R33, RZ, RZ, R40 ;  /* 0x000000ffff217224 */ /* 0x000fe200078e0028 */
[----:B------:R-:W-:-:S04]  /*44f90*/  IADD3 R36, P1, PT, R36, UR12, RZ ;  /* 0x0000000c24247c10 */ /* 0x000fc8000ff3e0ff */
[----:B------:R1:W-:Y:S04]  /*44fa0*/  LDGSTS.E [R2+0x20600], desc[UR44][R32.64], P0 ;  /* 0x2060000020027fae */ /* 0x0003e800081a102c */
[----:B-1----:R-:W4:Y:S04]  /*44fb0*/  LDL.LU R40, [R1+0x1a24] ;  /* 0x001a240001287983 */ /* 0x002f280000300800 */
[----:B------:R-:W4:Y:S04]  /*44fc0*/  LDL.LU R34, [R1+0x1a28] ;  /* 0x001a280001227983 */ /* 0x000f280000300800 */
[----:B------:R-:W-:Y:S01]  /*44fd0*/  STL [R1+0x19d8], R36 ;  /* 0x0019d82401007387 */ /* 0x000fe20000100800 */
[----:B------:R-:W-:Y:S01]  /*44fe0*/  IMAD.MOV.U32 R32, RZ, RZ, R36 ;  /* 0x000000ffff207224 */ /* 0x000fe200078e0024 */
[----:B------:R-:W-:-:S05]  /*44ff0*/  IADD3.X R39, PT, PT, R39, UR7, RZ, P1, !PT ;  /* 0x0000000727277c10 */ /* 0x000fca0008ffe4ff */
[----:B------:R1:W-:Y:S01]  /*45000*/  STL [R1+0x19d4], R39 ;  /* 0x0019d42701007387 */ /* 0x0003e20000100800 */
[----:B------:R-:W-:-:S05]  /*45010*/  IMAD.MOV.U32 R33, RZ, RZ, R39 ;  /* 0x000000ffff217224 */ /* 0x000fca00078e0027 */
[----:B------:R3:W-:Y:S04]  /*45020*/  LDGSTS.E [R2+0x20700], desc[UR44][R32.64], P0 ;  /* 0x2070000020027fae */ /* 0x0007e800081a102c */
[----:B-1----:R-:W4:Y:S04]  /*45030*/  LDL.LU R39, [R1+0x1a44] ;  /* 0x001a440001277983 */ /* 0x002f280000300800 */
[----:B------:R-:W4:Y:S01]  /*45040*/  LDL.LU R36, [R1+0x1a48] ;  /* 0x001a480001247983 */ /* 0x000f220000300800 */
[----:B------:R-:W-:Y:S02]  /*45050*/  ISETP.NE.U32.AND P0, PT, RZ, UR11, PT ;  /* 0x0000000bff007c0c */ /* 0x000fe4000bf05070 */
[----:B---3--:R-:W-:-:S05]  /*45060*/  IADD3 R35, P1, PT, R35, UR12, RZ ;  /* 0x0000000c23237c10 */ /* 0x008fca000ff3e0ff */
[----:B------:R-:W-:Y:S01]  /*45070*/  STL [R1+0x19f8], R35 ;  /* 0x0019f82301007387 */ /* 0x000fe20000100800 */
[----:B------:R-:W-:Y:S01]  /*45080*/  IMAD.MOV.U32 R32, RZ, RZ, R35 ;  /* 0x000000ffff207224 */ /* 0x000fe200078e0023 */
[----:B--2---:R-:W-:-:S05]  /*45090*/  IADD3.X R38, PT, PT, R38, UR7, RZ, P1, !PT ;  /* 0x0000000726267c10 */ /* 0x004fca0008ffe4ff */
[----:B------:R-:W-:Y:S01]  /*450a0*/  IMAD.MOV.U32 R33, RZ, RZ, R38 ;  /* 0x000000ffff217224 */ /* 0x000fe200078e0026 */
[----:B----4-:R-:W-:Y:S01]  /*450b0*/  IADD3 R37, P2, PT, R37, UR12, RZ ;  /* 0x0000000c25257c10 */ /* 0x010fe2000ff5e0ff */
[----:B------:R1:W-:Y:S03]  /*450c0*/  STL [R1+0x19f4], R38 ;  /* 0x0019f42601007387 */ /* 0x0003e60000100800 */
[----:B------:R-:W-:Y:S01]  /*450d0*/  IADD3.X R41, PT, PT, R41, UR7, RZ, P2, !PT ;  /* 0x0000000729297c10 */ /* 0x000fe200097fe4ff */
[----:B------:R2:W-:Y:S01]  /*450e0*/  LDGSTS.E [R2+0x20e00], desc[UR44][R32.64], P0 ;  /* 0x20e0000020027fae */ /* 0x0005e200081a102c */
[----:B------:R-:W-:-:S03]  /*450f0*/  IADD3 R3, P3, PT, R3, UR12, RZ ;  /* 0x0000000c03037c10 */ /* 0x000fc6000ff7e0ff */
[----:B-1----:R-:W3:Y:S04]  /*45100*/  LDL.LU R38, [R1+0x1998] ;  /* 0x0019980001267983 */ /* 0x002ee80000300800 */
[----:B------:R-:W4:Y:S01]  /*45110*/  LDL.LU R35, [R1+0x1a68] ;  /* 0x001a680001237983 */ /* 0x000f220000300800 */
[----:B------:R-:W-:Y:S01]  /*45120*/  IADD3.X R42, PT, PT, R42, UR7, RZ, P3, !PT ;  /* 0x000000072a2a7c10 */ /* 0x000fe20009ffe4ff */
[----:B--2---:R-:W-:Y:S02]  /*45130*/  IMAD.MOV.U32 R33, RZ, RZ, R41 ;  /* 0x000000ffff217224 */ /* 0x004fe400078e0029 */
        /* <DEDUP_REMOVED lines=14> */
[----:B--2---:R-:W2:Y:S01]  /*45220*/  LDL.LU R3, [R1+0x19a0] ;  /* 0x0019a00001037983 */ /* 0x004ea20000300800 */
[----:B------:R-:W-:-:S08]  /*45230*/  UISETP.GT.AND UP1, UPT, UR15, 0xf, UPT ;  /* 0x0000000f0f00788c */ /* 0x000fd0000bf24270 */
[----:B------:R1:W-:Y:S01]  /*45240*/  LDGSTS.E [R2+0x21600], desc[UR44][R32.64], P1 ;  /* 0x2160000020027fae */ /* 0x0003e200089a102c */
[----:B------:R-:W-:-:S04]  /*45250*/  USEL UR11, URZ, 0x4, !UP1 ;  /* 0x00000004ff0b7887 */ /* 0x000fc8000c800000 */
[----:B------:R-:W-:Y:S01]  /*45260*/  USEL UR11, UR11, URZ, !UP0 ;  /* 0x000000ff0b0b7287 */ /* 0x000fe2000c000000 */
[----:B------:R-:W-:-:S04]  /*45270*/  IADD3 R34, P0, PT, R34, UR12, RZ ;  /* 0x0000000c22227c10 */ /* 0x000fc8000ff1e0ff */
[----:B------:R-:W-:Y:S01]  /*45280*/  IADD3.X R40, PT, PT, R40, UR7, RZ, P0, !PT ;  /* 0x0000000728287c10 */ /* 0x000fe200087fe4ff */
[----:B------:R1:W-:Y:S02]  /*45290*/  STL [R1+0x1a28], R34 ;  /* 0x001a282201007387 */ /* 0x0003e40000100800 */
[----:B-1----:R-:W-:Y:S02]  /*452a0*/  IMAD.MOV.U32 R32, RZ, RZ, R34 ;  /* 0x000000ffff207224 */ /* 0x002fe400078e0022 */
[----:B------:R1:W-:Y:S01]  /*452b0*/  STL [R1+0x1a24], R40 ;  /* 0x001a242801007387 */ /* 0x0003e20000100800 */
[----:B------:R-:W-:-:S03]  /*452c0*/  IMAD.MOV.U32 R33, RZ, RZ, R40 ;  /* 0x000000ffff217224 */ /* 0x000fc600078e0028 */
[----:B------:R-:W2:Y:S04]  /*452d0*/  LDL.LU R34, [R1+0x199c] ;  /* 0x00199c0001227983 */ /* 0x000ea80000300800 */
[----:B------:R1:W-:Y:S01]  /*452e0*/  LDGSTS.E [R2+0x21700], desc[UR44][R32.64], P1 ;  /* 0x2170000020027fae */ /* 0x0003e200089a102c */
[----:B------:R-:W-:Y:S02]  /*452f0*/  ISETP.NE.U32.AND P0, PT, RZ, UR11, PT ;  /* 0x0000000bff007c0c */ /* 0x000fe4000bf05070 */
[----:B------:R-:W-:-:S04]  /*45300*/  IADD3 R36, P1, PT, R36, UR12, RZ ;  /* 0x0000000c24247c10 */ /* 0x000fc8000ff3e0ff */
[----:B------:R-:W-:Y:S01]  /*45310*/  IADD3.X R39, PT, PT, R39, UR7, RZ, P1, !PT ;  /* 0x0000000727277c10 */ /* 0x000fe20008ffe4ff */
[----:B------:R-:W-:Y:S04]  /*45320*/  STL [R1+0x1a48], R36 ;  /* 0x001a482401007387 */ /* 0x000fe80000100800 */
[----:B------:R1:W-:Y:S04]  /*45330*/  STL [R1+0x1a44], R39 ;  /* 0x001a442701007387 */ /* 0x0003e80000100800 */
[----:B------:R-:W2:Y:S04]  /*45340*/  LDL.LU R48, [R1+0x1a84] ;  /* 0x001a840001307983 */ /* 0x000ea80000300800 */
[----:B------:R-:W2:Y:S01]  /*45350*/  LDL.LU R43, [R1+0x1a88] ;  /* 0x001a8800012b7983 */ /* 0x000ea20000300800 */
[----:B-1----:R-:W-:-:S03]  /*45360*/  IMAD.MOV.U32 R32, RZ, RZ, R36 ;  /* 0x000000ffff207224 */ /* 0x002fc600078e0024 */
[----:B------:R-:W2:Y:S01]  /*45370*/  LDL.LU R42, [R1+0x19a4] ;  /* 0x0019a400012a7983 */ /* 0x000ea20000300800 */
[----:B------:R-:W-:-:S03]  /*45380*/  IMAD.MOV.U32 R33, RZ, RZ, R39 ;  /* 0x000000ffff217224 */ /* 0x000fc600078e0027 */
[----:B------:R-:W2:Y:S04]  /*45390*/  LDL.LU R40, [R1+0x19a8] ;  /* 0x0019a80001287983 */ /* 0x000ea80000300800 */
[----:B------:R-:W2:Y:S04]  /*453a0*/  LDL.LU R39, [R1+0x1aa4] ;  /* 0x001aa40001277983 */ /* 0x000ea80000300800 */
[----:B------:R-:W2:Y:S04]  /*453b0*/  LDL.LU R36, [R1+0x1aa8] ;  /* 0x001aa80001247983 */ /* 0x000ea80000300800 */
[----:B------:R1:W-:Y:S01]  /*453c0*/  LDGSTS.E [R2+0x21e00], desc[UR44][R32.64], P0 ;  /* 0x21e0000020027fae */ /* 0x0003e200081a102c */
[----:B---3--:R-:W-:-:S02]  /*453d0*/  IADD3 R38, P2, PT, R38, UR12, RZ ;  /* 0x0000000c26267c10 */ /* 0x008fc4000ff5e0ff */
[----:B----4-:R-:W-:-:S03]  /*453e0*/  IADD3 R35, P3, PT, R35, UR12, RZ ;  /* 0x0000000c23237c10 */ /* 0x010fc6000ff7e0ff */
[----:B-1----:R-:W-:Y:S01]  /*453f0*/  IMAD.MOV.U32 R32, RZ, RZ, R38 ;  /* 0x000000ffff207224 */ /* 0x002fe200078e0026 */
[----:B------:R-:W-:Y:S01]  /*45400*/  STL [R1+0x1998], R38 ;  /* 0x0019982601007387 */ /* 0x000fe20000100800 */
[----:B------:R-:W-:-:S05]  /*45410*/  IADD3.X R41, PT, PT, R41, UR7, RZ, P2, !PT ;  /* 0x0000000729297c10 */ /* 0x000fca00097fe4ff */
[----:B------:R-:W-:Y:S01]  /*45420*/  IMAD.MOV.U32 R33, RZ, RZ, R41 ;  /* 0x000000ffff217224 */ /* 0x000fe200078e0029 */
[----:B------:R-:W-:Y:S01]  /*45430*/  IADD3.X R37, PT, PT, R37, UR7, RZ, P3, !PT ;  /* 0x0000000725257c10 */ /* 0x000fe20009ffe4ff */
[----:B------:R-:W-:Y:S04]  /*45440*/  STL [R1+0x1994], R41 ;  /* 0x0019942901007387 */ /* 0x000fe80000100800 */
[----:B------:R-:W-:Y:S04]  /*45450*/  STL [R1+0x1a68], R35 ;  /* 0x001a682301007387 */ /* 0x000fe80000100800 */
[----:B------:R1:W-:Y:S04]  /*45460*/  LDGSTS.E [R2+0x21f00], desc[UR44][R32.64], P0 ;  /* 0x21f0000020027fae */ /* 0x0003e800081a102c */
[----:B------:R3:W-:Y:S01]  /*45470*/  STL [R1+0x1a64], R37 ;  /* 0x001a642501007387 */ /* 0x0007e20000100800 */
[----:B-1----:R-:W-:-:S02]  /*45480*/  IMAD.MOV.U32 R33, RZ, RZ, R37 ;  /* 0x000000ffff217224 */ /* 0x002fc400078e0025 */
[----:B------:R-:W-:Y:S01]  /*45490*/  IMAD.MOV.U32 R32, RZ, RZ, R35 ;  /* 0x000000ffff207224 */ /* 0x000fe200078e0023 */
[----:B---3--:R-:W3:Y:S04]  /*454a0*/  LDL.LU R37, [R1+0x19ac] ;  /* 0x0019ac0001257983 */ /* 0x008ee80000300800 */
[----:B------:R-:W4:Y:S01]  /*454b0*/  LDL.LU R35, [R1+0x19b0] ;  /* 0x0019b00001237983 */ /* 0x000f220000300800 */
[----:B------:R-:W-:-:S04]  /*454c0*/  UISETP.GT.AND UP1, UPT, UR15, 0x13, UPT ;  /* 0x000000130f00788c */ /* 0x000fc8000bf24270 */
[----:B------:R-:W-:-:S04]  /*454d0*/  USEL UR11, URZ, 0x4, !UP1 ;  /* 0x00000004ff0b7887 */ /* 0x000fc8000c800000 */
[----:B------:R-:W-:Y:S01]  /*454e0*/  USEL UR11, UR11, URZ, !UP0 ;  /* 0x000000ff0b0b7287 */ /* 0x000fe2000c000000 */
[----:B--2---:R-:W-:-:S05]  /*454f0*/  IADD3 R3, P0, PT, R3, UR12, RZ ;  /* 0x0000000c03037c10 */ /* 0x004fca000ff1e0ff */
[----:B------:R-:W-:Y:S01]  /*45500*/  ISETP.NE.U32.AND P1, PT, RZ, UR11, PT ;  /* 0x0000000bff007c0c */ /* 0x000fe2000bf25070 */
[----:B------:R-:W-:Y:S01]  /*45510*/  UISETP.GT.AND UP1, UPT, UR15, 0x17, UPT ;  /* 0x000000170f00788c */ /* 0x000fe2000bf24270 */
[----:B------:R-:W-:Y:S03]  /*45520*/  STL [R1+0x19a0], R3 ;  /* 0x0019a00301007387 */ /* 0x000fe60000100800 */
[----:B------:R-:W-:-:S08]  /*45530*/  USEL UR11, URZ, 0x4, !UP1 ;  /* 0x00000004ff0b7887 */ /* 0x000fd0000c800000 */
[----:B------:R1:W-:Y:S01]  /*45540*/  LDGSTS.E [R2+0x22600], desc[UR44][R32.64], P1 ;  /* 0x2260000020027fae */ /* 0x0003e200089a102c */
[----:B------:R-:W-:Y:S01]  /*45550*/  USEL UR11, UR11, URZ, !UP0 ;  /* 0x000000ff0b0b7287 */ /* 0x000fe2000c000000 */
[----:B-1----:R-:W-:Y:S01]  /*45560*/  IMAD.MOV.U32 R32, RZ, RZ, R3 ;  /* 0x000000ffff207224 */ /* 0x002fe200078e0003 */
[----:B------:R-:W-:Y:S01]  /*45570*/  UISETP.GT.AND UP1, UPT, UR15, 0x1b, UPT ;  /* 0x0000001b0f00788c */ /* 0x000fe2000bf24270 */
[----:B------:R-:W-:-:S05]  /*45580*/  IADD3.X R34, PT, PT, R34, UR7, RZ, P0, !PT ;  /* 0x0000000722227c10 */ /* 0x000fca00087fe4ff */
[----:B------:R1:W-:Y:S01]  /*45590*/  STL [R1+0x199c], R34 ;  /* 0x00199c2201007387 */ /* 0x0003e20000100800 */
[----:B------:R-:W-:-:S03]  /*455a0*/  IMAD.MOV.U32 R33, RZ, RZ, R34 ;  /* 0x000000ffff217224 */ /* 0x000fc600078e0022 */
[----:B------:R-:W2:Y:S04]  /*455b0*/  LDL.LU R41, [R1+0x1ac8] ;  /* 0x001ac80001297983 */ /* 0x000ea80000300800 */
[----:B------:R-:W2:Y:S04]  /*455c0*/  LDL.LU R38, [R1+0x1acc] ;  /* 0x001acc0001267983 */ /* 0x000ea80000300800 */
[----:B-1----:R-:W2:Y:S04]  /*455d0*/  LDL.LU R34, [R1+0x19b4] ;  /* 0x0019b40001227983 */ /* 0x002ea80000300800 */
[----:B------:R-:W2:Y:S01]  /*455e0*/  LDL.LU R3, [R1+0x19b8] ;  /* 0x0019b80001037983 */ /* 0x000ea20000300800 */
[----:B------:R-:W-:-:S03]  /*455f0*/  ISETP.NE.U32.AND P0, PT, RZ, UR11, PT ;  /* 0x0000000bff007c0c */ /* 0x000fc6000bf05070 */
[----:B------:R1:W-:Y:S01]  /*45600*/  LDGSTS.E [R2+0x22700], desc[UR44][R32.64], P1 ;  /* 0x2270000020027fae */ /* 0x0003e200089a102c */
[----:B------:R-:W-:-:S04]  /*45610*/  USEL UR11, URZ, 0x4, !UP1 ;  /* 0x00000004ff0b7887 */ /* 0x000fc8000c800000 */
[----:B------:R-:W-:Y:S01]  /*45620*/  USEL UR11, UR11, URZ, !UP0 ;  /* 0x000000ff0b0b7287 */ /* 0x000fe2000c000000 */
[----:B------:R-:W-:-:S04]  /*45630*/  IADD3 R43, P1, PT, R43, UR12, RZ ;  /* 0x0000000c2b2b7c10 */ /* 0x000fc8000ff3e0ff */
[----:B------:R-:W-:Y:S01]  /*45640*/  IADD3.X R48, PT, PT, R48, UR7, RZ, P1, !PT ;  /* 0x0000000730307c10 */ /* 0x000fe20008ffe4ff */
[----:B-1----:R-:W-:Y:S01]  /*45650*/  IMAD.MOV.U32 R32, RZ, RZ, R43 ;  /* 0x000000ffff207224 */ /* 0x002fe200078e002b */
[----:B------:R-:W-:-:S03]  /*45660*/  IADD3 R40, P2, PT, R40, UR12, RZ ;  /* 0x0000000c28287c10 */ /* 0x000fc6000ff5e0ff */
[----:B------:R-:W-:Y:S01]  /*45670*/  IMAD.MOV.U32 R33, RZ, RZ, R48 ;  /* 0x000000ffff217224 */ /* 0x000fe200078e0030 */
[----:B------:R-:W-:Y:S02]  /*45680*/  IADD3.X R42, PT, PT, R42, UR7, RZ, P2, !PT ;  /* 0x000000072a2a7c10 */ /* 0x000fe400097fe4ff */
[----:B------:R-:W-:Y:S02]  /*45690*/  IADD3 R36, P3, PT, R36, UR12, RZ ;  /* 0x0000000c24247c10 */ /* 0x000fe4000ff7e0ff */
[----:B------:R1:W-:Y:S01]  /*456a0*/  LDGSTS.E [R2+0x22e00], desc[UR44][R32.64], P0 ;  /* 0x22e0000020027fae */ /* 0x0003e200081a102c */
[----:B------:R-:W-:Y:S02]  /*456b0*/  ISETP.NE.U32.AND P1, PT, RZ, UR11, PT ;  /* 0x0000000bff007c0c */ /* 0x000fe4000bf25070 */
[----:B------:R-:W-:Y:S01]  /*456c0*/  IADD3.X R39, PT, PT, R39, UR7, RZ, P3, !PT ;  /* 0x0000000727277c10 */ /* 0x000fe20009ffe4ff */
[----:B------:R-:W-:Y:S04]  /*456d0*/  STL [R1+0x1a88], R43 ;  /* 0x001a882b01007387 */ /* 0x000fe80000100800 */
[----:B------:R1:W-:Y:S02]  /*456e0*/  STL [R1+0x1a84], R48 ;  /* 0x001a843001007387 */ /* 0x0003e40000100800 */
[----:B-1----:R-:W-:-:S02]  /*456f0*/  IMAD.MOV.U32 R32, RZ, RZ, R40 ;  /* 0x000000ffff207224 */ /* 0x002fc400078e0028 */
[----:B------:R-:W-:Y:S01]  /*45700*/  IMAD.MOV.U32 R33, RZ, RZ, R42 ;  /* 0x000000ffff217224 */ /* 0x000fe200078e002a */
[----:B------:R-:W-:Y:S04]  /*45710*/  STL [R1+0x19a8], R40 ;  /* 0x0019a82801007387 */ /* 0x000fe80000100800 */
[----:B------:R-:W-:Y:S04]  /*45720*/  STL [R1+0x19a4], R42 ;  /* 0x0019a42a01007387 */ /* 0x000fe80000100800 */
[----:B------:R1:W-:Y:S04]  /*45730*/  STL [R1+0x1aa8], R36 ;  /* 0x001aa82401007387 */ /* 0x0003e80000100800 */
[----:B------:R1:W-:Y:S04]  /*45740*/  LDGSTS.E [R2+0x22f00], desc[UR44][R32.64], P0 ;  /* 0x22f0000020027fae */ /* 0x0003e800081a102c */
[----:B------:R3:W-:Y:S04]  /*45750*/  STL [R1+0x1aa4], R39 ;  /* 0x001aa42701007387 */ /* 0x0007e80000100800 */
[----:B------:R-:W2:Y:S01]  /*45760*/  LDL.LU R48, [R1+0x1ed8] ;  /* 0x001ed80001307983 */ /* 0x000ea20000300800 */
[----:B-1----:R-:W-:-:S03]  /*45770*/  IMAD.MOV.U32 R32, RZ, RZ, R36 ;  /* 0x000000ffff207224 */ /* 0x002fc600078e0024 */
[----:B------:R-:W2:Y:S01]  /*45780*/  LDL.LU R36, [R1+0x1edc] ;  /* 0x001edc0001247983 */ /* 0x000ea20000300800 */
[----:B------:R-:W-:-:S05]  /*45790*/  IMAD.MOV.U32 R33, RZ, RZ, R39 ;  /* 0x000000ffff217224 */ /* 0x000fca00078e0027 */
[----:B------:R1:W-:Y:S01]  /*457a0*/  LDGSTS.E [R2+0x23600], desc[UR44][R32.64], P1 ;  /* 0x2360000020027fae */ /* 0x0003e200089a102c */
[----:B----4-:R-:W-:-:S04]  /*457b0*/  IADD3 R35, P0, PT, R35, UR12, RZ ;  /* 0x0000000c23237c10 */ /* 0x010fc8000ff1e0ff */
[----:B---3--:R-:W-:Y:S01]  /*457c0*/  IADD3.X R37, PT, PT, R37, UR7, RZ, P0, !PT ;  /* 0x0000000725257c10 */ /* 0x008fe200087fe4ff */
[----:B------:R3:W-:Y:S01]  /*457d0*/  STL [R1+0x19b0], R35 ;  /* 0x0019b02301007387 */ /* 0x0007e20000100800 */
[----:B-1----:R-:W-:-:S03]  /*457e0*/  IMAD.MOV.U32 R32, RZ, RZ, R35 ;  /* 0x000000ffff207224 */ /* 0x002fc600078e0023 */
[----:B------:R1:W-:Y:S04]  /*457f0*/  STL [R1+0x19ac], R37 ;  /* 0x0019ac2501007387 */ /* 0x0003e80000100800 */
[----:B------:R-:W4:Y:S04]  /*45800*/  LDL.LU R39, [R1+0x1ee0] ;  /* 0x001ee00001277983 */ /* 0x000f280000300800 */
[----:B---3--:R-:W3:Y:S01]  /*45810*/  LDL.LU R35, [R1+0x1ee4] ;  /* 0x001ee40001237983 */ /* 0x008ee20000300800 */
[----:B------:R-:W-:-:S03]  /*45820*/  IMAD.MOV.U32 R33, RZ, RZ, R37 ;  /* 0x000000ffff217224 */ /* 0x000fc600078e0025 */
[----:B------:R-:W4:Y:S04]  /*45830*/  LDL.LU R40, [R1+0x1ee8] ;  /* 0x001ee80001287983 */ /* 0x000f280000300800 */
[----:B-1----:R-:W4:Y:S01]  /*45840*/  LDL.LU R37, [R1+0x1eec] ;  /* 0x001eec0001257983 */ /* 0x002f220000300800 */
[----:B------:R-:W-:Y:S01]  /*45850*/  UISETP.GT.AND UP1, UPT, UR15, 0x1f, UPT ;  /* 0x0000001f0f00788c */ /* 0x000fe2000bf24270 */
[----:B------:R-:W1:Y:S03]  /*45860*/  S2R R133, SR_TID.X ;  /* 0x0000000000857919 */ /* 0x000e660000002100 */
[----:B------:R-:W-:Y:S01]  /*45870*/  USEL UR11, URZ, 0x4, !UP1 ;  /* 0x00000004ff0b7887 */ /* 0x000fe2000c800000 */
[----:B------:R-:W1:Y:S03]  /*45880*/  S2R R125, SR_TID.X ;  /* 0x00000000007d7919 */ /* 0x000e660000002100 */
[----:B------:R-:W-:Y:S01]  /*45890*/  USEL UR11, UR11, URZ, !UP0 ;  /* 0x000000ff0b0b7287 */ /* 0x000fe2000c000000 */
[----:B------:R1:W-:Y:S05]  /*458a0*/  LDGSTS.E [R2+0x23700], desc[UR44][R32.64], P1 ;  /* 0x2370000020027fae */ /* 0x0003ea00089a102c */
[----:B------:R-:W-:Y:S01]  /*458b0*/  ISETP.NE.U32.AND P0, PT, RZ, UR11, PT ;  /* 0x0000000bff007c0c */ /* 0x000fe2000bf05070 */
[----:B------:R-:W-:Y:S01]  /*458c0*/  ULEA UR11, UR6, UR43, 0x10 ;  /* 0x0000002b060b7291 */ /* 0x000fe2000f8e80ff */
[----:B-1----:R-:W-:-:S02]  /*458d0*/  LOP3.LUT R99, R133, 0x1f, RZ, 0xc0, !PT ;  /* 0x0000001f85637812 */ /* 0x002fc400078ec0ff */
[----:B------:R-:W-:Y:S02]  /*458e0*/  LOP3.LUT R132, R125, 0x1f, RZ, 0xc0, !PT ;  /* 0x0000001f7d847812 */ /* 0x000fe400078ec0ff */
[----:B------:R-:W-:-:S03]  /*458f0*/  SHF.R.S32.HI R125, RZ, 0x5, R125 ;  /* 0x00000005ff7d7819 */ /* 0x000fc6000001147d */
[----:B------:R-:W-:Y:S01]  /*45900*/  IMAD.SHL.U32 R132, R132, 0x4, RZ ;  /* 0x0000000484847824 */ /* 0x000fe200078e00ff */
[----:B------:R-:W-:Y:S02]  /*45910*/  SGXT R125, R125, 0x1 ;  /* 0x000000017d7d781a */ /* 0x000fe40000000200 */
[----:B--2---:R-:W-:-:S04]  /*45920*/  IADD3 R38, P1, PT, R38, UR12, RZ ;  /* 0x0000000c26267c10 */ /* 0x004fc8000ff3e0ff */
[----:B------:R-:W-:Y:S02]  /*45930*/  IADD3.X R41, PT, PT, R41, UR7, RZ, P1, !PT ;  /* 0x0000000729297c10 */ /* 0x000fe40008ffe4ff */
[----:B------:R-:W-:Y:S01]  /*45940*/  IADD3 R3, P2, PT, R3, UR12, RZ ;  /* 0x0000000c03037c10 */ /* 0x000fe2000ff5e0ff */
[----:B------:R-:W-:Y:S03]  /*45950*/  STL [R1+0x1acc], R38 ;  /* 0x001acc2601007387 */ /* 0x000fe60000100800 */
[----:B------:R-:W-:Y:S01]  /*45960*/  IADD3.X R34, PT, PT, R34, UR7, RZ, P2, !PT ;  /* 0x0000000722227c10 */ /* 0x000fe200097fe4ff */
[----:B------:R-:W-:Y:S01]  /*45970*/  STL [R1+0x19b8], R3 ;  /* 0x0019b80301007387 */ /* 0x000fe20000100800 */
[----:B------:R-:W-:Y:S02]  /*45980*/  IMAD.MOV.U32 R32, RZ, RZ, R38 ;  /* 0x000000ffff207224 */ /* 0x000fe400078e0026 */
[----:B------:R-:W-:Y:S01]  /*45990*/  IMAD.MOV.U32 R33, RZ, RZ, R41 ;  /* 0x000000ffff217224 */ /* 0x000fe200078e0029 */
[----:B------:R1:W-:Y:S04]  /*459a0*/  STL [R1+0x1ac8], R41 ;  /* 0x001ac82901007387 */ /* 0x0003e80000100800 */
[----:B------:R2:W-:Y:S04]  /*459b0*/  STL [R1+0x19b4], R34 ;  /* 0x0019b42201007387 */ /* 0x0005e80000100800 */
[----:B------:R-:W4:Y:S04]  /*459c0*/  LDL.LU R43, [R1+0x1ef0] ;  /* 0x001ef000012b7983 */ /* 0x000f280000300800 */
[----:B-1----:R-:W4:Y:S04]  /*459d0*/  LDL.LU R41, [R1+0x1ef4] ;  /* 0x001ef40001297983 */ /* 0x002f280000300800 */
[----:B------:R1:W-:Y:S04]  /*459e0*/  LDGSTS.E [R2+0x23e00], desc[UR44][R32.64], P0 ;  /* 0x23e0000020027fae */ /* 0x0003e800081a102c */
[----:B------:R-:W4:Y:S01]  /*459f0*/  LDL.LU R38, [R1+0x1ef8] ;  /* 0x001ef80001267983 */ /* 0x000f220000300800 */
[----:B-1----:R-:W-:-:S02]  /*45a00*/  IMAD.MOV.U32 R32, RZ, RZ, R3 ;  /* 0x000000ffff207224 */ /* 0x002fc400078e0003 */
[----:B------:R-:W-:Y:S01]  /*45a10*/  IMAD.MOV.U32 R33, RZ, RZ, R34 ;  /* 0x000000ffff217224 */ /* 0x000fe200078e0022 */
[----:B------:R-:W4:Y:S04]  /*45a20*/  LDL.LU R3, [R1+0x1efc] ;  /* 0x001efc0001037983 */ /* 0x000f280000300800 */
[----:B------:R1:W-:Y:S01]  /*45a30*/  LDGSTS.E [R2+0x23f00], desc[UR44][R32.64], P0 ;  /* 0x23f0000020027fae */ /* 0x0003e200081a102c */
[----:B------:R-:W-:Y:S02]  /*45a40*/  ISETP.GE.AND P0, PT, R99, UR15, PT ;  /* 0x0000000f63007c0c */ /* 0x000fe4000bf06270 */
[----:B------:R-:W-:Y:S01]  /*45a50*/  PLOP3.LUT P1, PT, PT, PT, UP0, 0x80, 0x8 ;  /* 0x000000000008781c */ /* 0x000fe20003f2f008 */
[----:B------:R-:W4:Y:S01]  /*45a60*/  LDL.LU R42, [R1+0x1f04] ;  /* 0x001f0400012a7983 */ /* 0x000f220000300800 */
[----:B--2---:R-:W-:-:S03]  /*45a70*/  LOP3.LUT R34, R132, 0x90, R125, 0x78, !PT ;  /* 0x0000009084227812 */ /* 0x004fc600078e787d */
[----:B------:R-:W0:Y:S01]  /*45a80*/  LDGDEPBAR ;  /* 0x00000000000079af */ /* 0x000e220000000000 */
[----:B-1----:R-:W-:-:S04]  /*45a90*/  SEL R2, RZ, 0x4, P0 ;  /* 0x00000004ff027807 */ /* 0x002fc80000000000 */
[----:B------:R-:W-:-:S04]  /*45aa0*/  SEL R2, R2, RZ, !P1 ;  /* 0x000000ff02027207 */ /* 0x000fc80004800000 */
[----:B------:R-:W-:Y:S01]  /*45ab0*/  ISETP.NE.U32.AND P0, PT, R2, RZ, PT ;  /* 0x000000ff0200720c */ /* 0x000fe20003f05070 */
[----:B------:R-:W-:Y:S01]  /*45ac0*/  VIADD R2, R34, UR11 ;  /* 0x0000000b22027c36 */ /* 0x000fe20008000000 */
[----:B------:R-:W-:-:S04]  /*45ad0*/  IADD3 R36, P1, PT, R36, UR13, RZ ;  /* 0x0000000d24247c10 */ /* 0x000fc8000ff3e0ff */
[----:B------:R-:W-:Y:S01]  /*45ae0*/  IADD3.X R48, PT, PT, R48, UR9, RZ, P1, !PT ;  /* 0x0000000930307c10 */ /* 0x000fe20008ffe4ff */
[----:B------:R-:W-:Y:S04]  /*45af0*/  STL [R1+0x1edc], R36 ;  /* 0x001edc2401007387 */ /* 0x000fe80000100800 */
[----:B------:R1:W-:Y:S01]  /*45b00*/  STL [R1+0x1ed8], R48 ;  /* 0x001ed83001007387 */ /* 0x0003e20000100800 */
[----:B------:R-:W-:-:S03]  /*45b10*/  IMAD.MOV.U32 R33, RZ, RZ, R48 ;  /* 0x000000ffff217224 */ /* 0x000fc600078e0030 */
[----:B------:R-:W2:Y:S01]  /*45b20*/  LDL.LU R34, [R1+0x1f0c] ;  /* 0x001f0c0001227983 */ /* 0x000ea20000300800 */
[----:B------:R-:W-:-:S03]  /*45b30*/  IMAD.MOV.U32 R32, RZ, RZ, R36 ;  /* 0x000000ffff207224 */ /* 0x000fc600078e0024 */
[----:B-1----:R-:W2:Y:S04]  /*45b40*/  LDL.LU R48, [R1+0x1f00] ;  /* 0x001f000001307983 */ /* 0x002ea80000300800 */
[----:B------:R-:W2:Y:S04]  /*45b50*/  LDL.LU R36, [R1+0x1f08] ;  /* 0x001f080001247983 */ /* 0x000ea80000300800 */
[----:B------:R1:W-:Y:S01]  /*45b60*/  LDGSTS.E [R2], desc[UR44][R32.64], P0 ;  /* 0x0000000020027fae */ /* 0x0003e200081a102c */
[----:B---3--:R-:W-:-:S04]  /*45b70*/  IADD3 R35, P1, PT, R35, UR13, RZ ;  /* 0x0000000d23237c10 */ /* 0x008fc8000ff3e0ff */
[----:B----4-:R-:W-:Y:S02]  /*45b80*/  IADD3.X R39, PT, PT, R39, UR9, RZ, P1, !PT ;  /* 0x0000000927277c10 */ /* 0x010fe40008ffe4ff */
[----:B------:R-:W-:Y:S01]  /*45b90*/  IADD3 R37, P2, PT, R37, UR13, RZ ;  /* 0x0000000d25257c10 */ /* 0x000fe2000ff5e0ff */
[----:B------:R-:W-:Y:S01]  /*45ba0*/  STL [R1+0x1ee4], R35 ;  /* 0x001ee42301007387 */ /* 0x000fe20000100800 */
[----:B-1----:R-:W-:Y:S02]  /*45bb0*/  IMAD.MOV.U32 R32, RZ, RZ, R35 ;  /* 0x000000ffff207224 */ /* 0x002fe400078e0023 */
[----:B------:R-:W-:Y:S01]  /*45bc0*/  IADD3.X R40, PT, PT, R40, UR9, RZ, P2, !PT ;  /* 0x0000000928287c10 */ /* 0x000fe200097fe4ff */
[----:B------:R-:W-:Y:S01]  /*45bd0*/  IMAD.MOV.U32 R33, RZ, RZ, R39 ;  /* 0x000000ffff217224 */ /* 0x000fe200078e0027 */
[----:B------:R1:W-:Y:S04]  /*45be0*/  STL [R1+0x1ee0], R39 ;  /* 0x001ee02701007387 */ /* 0x0003e80000100800 */
[----:B------:R-:W-:Y:S04]  /*45bf0*/  STL [R1+0x1eec], R37 ;  /* 0x001eec2501007387 */ /* 0x000fe80000100800 */
[----:B------:R3:W-:Y:S04]  /*45c00*/  LDGSTS.E [R2+0x400], desc[UR44][R32.64], P0 ;  /* 0x0040000020027fae */ /* 0x0007e800081a102c */
[----:B-1----:R-:W4:Y:S04]  /*45c10*/  LDL.LU R39, [R1+0x1f14] ;  /* 0x001f140001277983 */ /* 0x002f280000300800 */
[----:B------:R1:W-:Y:S04]  /*45c20*/  STL [R1+0x1ee8], R40 ;  /* 0x001ee82801007387 */ /* 0x0003e80000100800 */
[----:B------:R-:W4:Y:S01]  /*45c30*/  LDL.LU R35, [R1+0x1f1c] ;  /* 0x001f1c0001237983 */ /* 0x000f220000300800 */
[----:B---3--:R-:W-:-:S03]  /*45c40*/  IMAD.MOV.U32 R33, RZ, RZ, R40 ;  /* 0x000000ffff217224 */ /* 0x008fc600078e0028 */
[----:B-1----:R-:W3:Y:S01]  /*45c50*/  LDL.LU R40, [R1+0x1f10] ;  /* 0x001f100001287983 */ /* 0x002ee20000300800 */
[----:B------:R-:W-:-:S03]  /*45c60*/  IMAD.MOV.U32 R32, RZ, RZ, R37 ;  /* 0x000000ffff207224 */ /* 0x000fc600078e0025 */
[----:B------:R-:W3:Y:S04]  /*45c70*/  LDL.LU R37, [R1+0x1f18] ;  /* 0x001f180001257983 */ /* 0x000ee80000300800 */
[----:B------:R1:W-:Y:S01]  /*45c80*/  LDGSTS.E [R2+0x800], desc[UR44][R32.64], P0 ;  /* 0x0080000020027fae */ /* 0x0003e200081a102c */
[----:B------:R-:W-:-:S04]  /*45c90*/  IADD3 R41, P1, PT, R41, UR13, RZ ;  /* 0x0000000d29297c10 */ /* 0x000fc8000ff3e0ff */
[----:B------:R-:W-:Y:S01]  /*45ca0*/  IADD3.X R43, PT, PT, R43, UR9, RZ, P1, !PT ;  /* 0x000000092b2b7c10 */ /* 0x000fe20008ffe4ff */
[----:B------:R1:W-:Y:S02]  /*45cb0*/  STL [R1+0x1ef4], R41 ;  /* 0x001ef42901007387 */ /* 0x0003e40000100800 */
[----:B-1----:R-:W-:Y:S02]  /*45cc0*/  IMAD.MOV.U32 R32, RZ, RZ, R41 ;  /* 0x000000ffff207224 */ /* 0x002fe400078e0029 */
[----:B------:R1:W-:Y:S01]  /*45cd0*/  STL [R1+0x1ef0], R43 ;  /* 0x001ef02b01007387 */ /* 0x0003e20000100800 */
[----:B------:R-:W-:-:S04]  /*45ce0*/  IADD3 R3, P2, PT, R3, UR13, RZ ;  /* 0x0000000d03037c10 */ /* 0x000fc8000ff5e0ff */
[----:B------:R-:W-:Y:S01]  /*45cf0*/  IADD3.X R38, PT, PT, R38, UR9, RZ, P2, !PT ;  /* 0x0000000926267c10 */ /* 0x000fe200097fe4ff */
[----:B------:R1:W-:Y:S01]  /*45d00*/  STL [R1+0x1efc], R3 ;  /* 0x001efc0301007387 */ /* 0x0003e20000100800 */
[----:B------:R-:W-:-:S03]  /*45d10*/  IMAD.MOV.U32 R33, RZ, RZ, R43 ;  /* 0x000000ffff217224 */ /* 0x000fc600078e002b */
[----:B------:R-:W3:Y:S04]  /*45d20*/  LDL.LU R41, [R1+0x1f24] ;  /* 0x001f240001297983 */ /* 0x000ee80000300800 */
[----:B------:R1:W-:Y:S04]  /*45d30*/  STL [R1+0x1ef8], R38 ;  /* 0x001ef82601007387 */ /* 0x0003e80000100800 */
[----:B------:R-:W3:Y:S04]  /*45d40*/  LDL.LU R49, [R1+0x1f2c] ;  /* 0x001f2c0001317983 */ /* 0x000ee80000300800 */
[----:B-1----:R-:W3:Y:S04]  /*45d50*/  LDL.LU R43, [R1+0x1f20] ;  /* 0x001f2000012b7983 */ /* 0x002ee80000300800 */
[----:B------:R-:W3:Y:S01]  /*45d60*/  LDL.LU R50, [R1+0x1f28] ;  /* 0x001f280001327983 */ /* 0x000ee20000300800 */
[----:B------:R-:W-:-:S03]  /*45d70*/  IADD3 R42, P1, PT, R42, UR13, RZ ;  /* 0x0000000d2a2a7c10 */ /* 0x000fc6000ff3e0ff */
[----:B------:R1:W-:Y:S02]  /*45d80*/  LDGSTS.E [R2+0xc00], desc[UR44][R32.64], P0 ;  /* 0x00c0000020027fae */ /* 0x0003e400081a102c */
[----:B-1----:R-:W-:Y:S02]  /*45d90*/  IMAD.MOV.U32 R32, RZ, RZ, R3 ;  /* 0x000000ffff207224 */ /* 0x002fe400078e0003 */
[----:B------:R-:W-:Y:S01]  /*45da0*/  IMAD.MOV.U32 R33, RZ, RZ, R38 ;  /* 0x000000ffff217224 */ /* 0x000fe200078e0026 */
[----:B------:R-:W3:Y:S04]  /*45db0*/  LDL.LU R3, [R1+0x1f34] ;  /* 0x001f340001037983 */ /* 0x000ee80000300800 */
[----:B------:R-:W3:Y:S04]  /*45dc0*/  LDL.LU R38, [R1+0x1f3c] ;  /* 0x001f3c0001267983 */ /* 0x000ee80000300800 */
[----:B------:R1:W-:Y:S04]  /*45dd0*/  STL [R1+0x1f04], R42 ;  /* 0x001f042a01007387 */ /* 0x0003e80000100800 */
[----:B------:R1:W-:Y:S02]  /*45de0*/  LDGSTS.E [R2+0x1000], desc[UR44][R32.64], P0 ;  /* 0x0100000020027fae */ /* 0x0003e400081a102c */
[----:B-1----:R-:W-:Y:S01]  /*45df0*/  IMAD.MOV.U32 R32, RZ, RZ, R42 ;  /* 0x000000ffff207224 */ /* 0x002fe200078e002a */
[----:B--2---:R-:W-:-:S02]  /*45e00*/  IADD3 R34, P2, PT, R34, UR13, RZ ;  /* 0x0000000d22227c10 */ /* 0x004fc4000ff5e0ff */
[----:B------:R-:W-:Y:S02]  /*45e10*/  IADD3.X R48, PT, PT, R48, UR9, RZ, P1, !PT ;  /* 0x0000000930307c10 */ /* 0x000fe40008ffe4ff */
[----:B------:R-:W-:-:S03]  /*45e20*/  IADD3.X R36, PT, PT, R36, UR9, RZ, P2, !PT ;  /* 0x0000000924247c10 */ /* 0x000fc600097fe4ff */
[----:B------:R1:W-:Y:S01]  /*45e30*/  STL [R1+0x1f00], R48 ;  /* 0x001f003001007387 */ /* 0x0003e20000100800 */
[----:B------:R-:W-:-:S03]  /*45e40*/  IMAD.MOV.U32 R33, RZ, RZ, R48 ;  /* 0x000000ffff217224 */ /* 0x000fc600078e0030 */
[----:B------:R2:W-:Y:S04]  /*45e50*/  STL [R1+0x1f0c], R34 ;  /* 0x001f0c2201007387 */ /* 0x0005e80000100800 */
[----:B------:R-:W3:Y:S04]  /*45e60*/  LDL.LU R42, [R1+0x1f30] ;  /* 0x001f3000012a7983 */ /* 0x000ee80000300800 */
[----:B------:R2:W-:Y:S04]  /*45e70*/  STL [R1+0x1f08], R36 ;  /* 0x001f082401007387 */ /* 0x0005e80000100800 */
[----:B-1----:R-:W3:Y:S04]  /*45e80*/  LDL.LU R48, [R1+0x1f38] ;  /* 0x001f380001307983 */ /* 0x002ee80000300800 */
[----:B------:R1:W-:Y:S02]  /*45e90*/  LDGSTS.E [R2+0x1400], desc[UR44][R32.64], P0 ;  /* 0x0140000020027fae */ /* 0x0003e400081a102c */
[----:B-1----:R-:W-:-:S02]  /*45ea0*/  IMAD.MOV.U32 R32, RZ, RZ, R34 ;  /* 0x000000ffff207224 */ /* 0x002fc400078e0022 */
[----:B------:R-:W-:Y:S01]  /*45eb0*/  IMAD.MOV.U32 R33, RZ, RZ, R36 ;  /* 0x000000ffff217224 */ /* 0x000fe200078e0024 */
[----:B--2---:R-:W2:Y:S04]  /*45ec0*/  LDL.LU R34, [R1+0x1f44] ;  /* 0x001f440001227983 */ /* 0x004ea80000300800 */
[----:B------:R-:W2:Y:S04]  /*45ed0*/  LDL.LU R36, [R1+0x1f4c] ;  /* 0x001f4c0001247983 */ /* 0x000ea80000300800 */
[----:B------:R1:W-:Y:S01]  /*45ee0*/  LDGSTS.E [R2+0x1800], desc[UR44][R32.64], P0 ;  /* 0x0180000020027fae */ /* 0x0003e200081a102c */
[----:B----4-:R-:W-:-:S05]  /*45ef0*/  IADD3 R39, P1, PT, R39, UR13, RZ ;  /* 0x0000000d27277c10 */ /* 0x010fca000ff3e0ff */
[----:B------:R4:W-:Y:S01]  /*45f00*/  STL [R1+0x1f14], R39 ;  /* 0x001f142701007387 */ /* 0x0009e20000100800 */
[----:B------:R-:W-:Y:S02]  /*45f10*/  IADD3 R35, P2, PT, R35, UR13, RZ ;  /* 0x0000000d23237c10 */ /* 0x000fe4000ff5e0ff */
[----:B---3--:R-:W-:Y:S01]  /*45f20*/  IADD3.X R40, PT, PT, R40, UR9, RZ, P1, !PT ;  /* 0x0000000928287c10 */ /* 0x008fe20008ffe4ff */
[----:B-1----:R-:W-:Y:S01]  /*45f30*/  IMAD.MOV.U32 R32, RZ, RZ, R39 ;  /* 0x000000ffff207224 */ /* 0x002fe200078e0027 */
[----:B------:R-:W-:-:S03]  /*45f40*/  IADD3.X R37, PT, PT, R37, UR9, RZ, P2, !PT ;  /* 0x0000000925257c10 */ /* 0x000fc600097fe4ff */
[----:B------:R1:W-:Y:S04]  /*45f50*/  STL [R1+0x1f10], R40 ;  /* 0x001f102801007387 */ /* 0x0003e80000100800 */
[----:B------:R3:W-:Y:S04]  /*45f60*/  STL [R1+0x1f1c], R35 ;  /* 0x001f1c2301007387 */ /* 0x0007e80000100800 */
[----:B----4-:R-:W4:Y:S01]  /*45f70*/  LDL.LU R39, [R1+0x1f40] ;  /* 0x001f400001277983 */ /* 0x010f220000300800 */
[----:B------:R-:W-:-:S03]  /*45f80*/  IMAD.MOV.U32 R33, RZ, RZ, R40 ;  /* 0x000000ffff217224 */ /* 0x000fc600078e0028 */
[----:B------:R3:W-:Y:S04]  /*45f90*/  STL [R1+0x1f18], R37 ;  /* 0x001f182501007387 */ /* 0x0007e80000100800 */
[----:B-1----:R-:W4:Y:S04]  /*45fa0*/  LDL.LU R40, [R1+0x1f48] ;  /* 0x001f480001287983 */ /* 0x002f280000300800 */
[----:B------:R1:W-:Y:S02]  /*45fb0*/  LDGSTS.E [R2+0x1c00], desc[UR44][R32.64], P0 ;  /* 0x01c0000020027fae */ /* 0x0003e400081a102c */
[----:B-1----:R-:W-:-:S02]  /*45fc0*/  IMAD.MOV.U32 R32, RZ, RZ, R35 ;  /* 0x000000ffff207224 */ /* 0x002fc400078e0023 */
[----:B------:R-:W-:Y:S01]  /*45fd0*/  IMAD.MOV.U32 R33, RZ, RZ, R37 ;  /* 0x000000ffff217224 */ /* 0x000fe200078e0025 */
[----:B---3--:R-:W3:Y:S04]  /*45fe0*/  LDL.LU R35, [R1+0x1f54] ;  /* 0x001f540001237983 */ /* 0x008ee80000300800 */
[----:B------:R-:W3:Y:S04]  /*45ff0*/  LDL.LU R37, [R1+0x1f5c] ;  /* 0x001f5c0001257983 */ /* 0x000ee80000300800 */
[----:B------:R1:W-:Y:S01]  /*46000*/  LDGSTS.E [R2+0x2000], desc[UR44][R32.64], P0 ;  /* 0x0200000020027fae */ /* 0x0003e200081a102c */
[----:B------:R-:W-:-:S05]  /*46010*/  IADD3 R41, P1, PT, R41, UR13, RZ ;  /* 0x0000000d29297c10 */ /* 0x000fca000ff3e0ff */
[----:B------:R-:W-:Y:S01]  /*46020*/  STL [R1+0x1f24], R41 ;  /* 0x001f242901007387 */ /* 0x000fe20000100800 */
[----:B------:R-:W-:Y:S02]  /*46030*/  IADD3 R49, P2, PT, R49, UR13, RZ ;  /* 0x0000000d31317c10 */ /* 0x000fe4000ff5e0ff */
[----:B------:R-:W-:Y:S02]  /*46040*/  IADD3.X R43, PT, PT, R43, UR9, RZ, P1, !PT ;  /* 0x000000092b2b7c10 */ /* 0x000fe40008ffe4ff */
[----:B------:R-:W-:-:S03]  /*46050*/  IADD3.X R50, PT, PT, R50, UR9, RZ, P2, !PT ;  /* 0x0000000932327c10 */ /* 0x000fc600097fe4ff */
[----:B------:R1:W-:Y:S02]  /*46060*/  STL [R1+0x1f20], R43 ;  /* 0x001f202b01007387 */ /* 0x0003e40000100800 */
[----:B-1----:R-:W-:Y:S02]  /*46070*/  IMAD.MOV.U32 R33, RZ, RZ, R43 ;  /* 0x000000ffff217224 */ /* 0x002fe400078e002b */
[----:B------:R-:W-:Y:S01]  /*46080*/  STL [R1+0x1f2c], R49 ;  /* 0x001f2c3101007387 */ /* 0x000fe20000100800 */
[----:B------:R-:W-:-:S03]  /*46090*/  IMAD.MOV.U32 R32, RZ, RZ, R41 ;  /* 0x000000ffff207224 */ /* 0x000fc600078e0029 */
[----:B------:R-:W3:Y:S04]  /*460a0*/  LDL.LU R43, [R1+0x1f50] ;  /* 0x001f5000012b7983 */ /* 0x000ee80000300800 */
[----:B------:R-:W-:Y:S04]  /*460b0*/  STL [R1+0x1f28], R50 ;  /* 0x001f283201007387 */ /* 0x000fe80000100800 */
[----:B------:R-:W3:Y:S01]  /*460c0*/  LDL.LU R41, [R1+0x1f58] ;  /* 0x001f580001297983 */ /* 0x000ee20000300800 */
[----:B------:R-:W-:-:S03]  /*460d0*/  IADD3 R3, P1, PT, R3, UR13, RZ ;  /* 0x0000000d03037c10 */ /* 0x000fc6000ff3e0ff */
[----:B------:R1:W-:Y:S01]  /*460e0*/  LDGSTS.E [R2+0x2400], desc[UR44][R32.64], P0 ;  /* 0x0240000020027fae */ /* 0x0003e200081a102c */
[----:B------:R-:W-:-:S03]  /*460f0*/  IADD3 R38, P2, PT, R38, UR13, RZ ;  /* 0x0000000d26267c10 */ /* 0x000fc6000ff5e0ff */
[----:B------:R-:W-:Y:S01]  /*46100*/  STL [R1+0x1f34], R3 ;  /* 0x001f340301007387 */ /* 0x000fe20000100800 */
[----:B-1----:R-:W-:Y:S02]  /*46110*/  IMAD.MOV.U32 R32, RZ, RZ, R49 ;  /* 0x000000ffff207224 */ /* 0x002fe400078e0031 */
[----:B------:R-:W-:-:S05]  /*46120*/  IMAD.MOV.U32 R33, RZ, RZ, R50 ;  /* 0x000000ffff217224 */ /* 0x000fca00078e0032 */
[----:B------:R1:W-:Y:S02]  /*46130*/  LDGSTS.E [R2+0x2800], desc[UR44][R32.64], P0 ;  /* 0x0280000020027fae */ /* 0x0003e400081a102c */
[----:B-1----:R-:W-:Y:S01]  /*46140*/  IMAD.MOV.U32 R32, RZ, RZ, R3 ;  /* 0x000000ffff207224 */ /* 0x002fe200078e0003 */
[----:B------:R-:W-:-:S05]  /*46150*/  IADD3.X R42, PT, PT, R42, UR9, RZ, P1, !PT ;  /* 0x000000092a2a7c10 */ /* 0x000fca0008ffe4ff */
[----:B------:R-:W-:Y:S01]  /*46160*/  IMAD.MOV.U32 R33, RZ, RZ, R42 ;  /* 0x000000ffff217224 */ /* 0x000fe200078e002a */
[----:B------:R1:W-:Y:S01]  /*46170*/  STL [R1+0x1f30], R42 ;  /* 0x001f302a01007387 */ /* 0x0003e20000100800 */
[----:B------:R-:W-:-:S03]  /*46180*/  IADD3.X R48, PT, PT, R48, UR9, RZ, P2, !PT ;  /* 0x0000000930307c10 */ /* 0x000fc600097fe4ff */
[----:B------:R-:W-:Y:S04]  /*46190*/  STL [R1+0x1f3c], R38 ;  /* 0x001f3c2601007387 */ /* 0x000fe80000100800 */
[----:B------:R2:W-:Y:S04]  /*461a0*/  LDGSTS.E [R2+0x2c00], desc[UR44][R32.64], P0 ;  /* 0x02c0000020027fae */ /* 0x0005e800081a102c */
[----:B-1----:R-:W3:Y:S04]  /*461b0*/  LDL.LU R42, [R1+0x1f64] ;  /* 0x001f6400012a7983 */ /* 0x002ee80000300800 */
[----:B------:R1:W-:Y:S04]  /*461c0*/  STL [R1+0x1f38], R48 ;  /* 0x001f383001007387 */ /* 0x0003e80000100800 */
[----:B------:R-:W3:Y:S01]  /*461d0*/  LDL.LU R3, [R1+0x1f6c] ;  /* 0x001f6c0001037983 */ /* 0x000ee20000300800 */
[----:B--2---:R-:W-:Y:S01]  /*461e0*/  IMAD.MOV.U32 R33, RZ, RZ, R48 ;  /* 0x000000ffff217224 */ /* 0x004fe200078e0030 */
[----:B------:R-:W-:Y:S01]  /*461f0*/  IADD3 R34, P1, PT, R34, UR13, RZ ;  /* 0x0000000d22227c10 */ /* 0x000fe2000ff3e0ff */
[----:B------:R-:W-:Y:S01]  /*46200*/  IMAD.MOV.U32 R32, RZ, RZ, R38 ;  /* 0x000000ffff207224 */ /* 0x000fe200078e0026 */
[----:B-1----:R-:W2:Y:S01]  /*46210*/  LDL.LU R48, [R1+0x1f60] ;  /* 0x001f600001307983 */ /* 0x002ea20000300800 */
[----:B------:R-:W-:-:S03]  /*46220*/  IADD3 R36, P2, PT, R36, UR13, RZ ;  /* 0x0000000d24247c10 */ /* 0x000fc6000ff5e0ff */
[----:B------:R-:W2:Y:S04]  /*46230*/  LDL.LU R38, [R1+0x1f68] ;  /* 0x001f680001267983 */ /* 0x000ea80000300800 */
[----:B------:R1:W-:Y:S04]  /*46240*/  LDGSTS.E [R2+0x3000], desc[UR44][R32.64], P0 ;  /* 0x0300000020027fae */ /* 0x0003e800081a102c */
[----:B------:R-:W-:Y:S01]  /*46250*/  STL [R1+0x1f44], R34 ;  /* 0x001f442201007387 */ /* 0x000fe20000100800 */
[----:B-1----:R-:W-:Y:S01]  /*46260*/  IMAD.MOV.U32 R32, RZ, RZ, R34 ;  /* 0x000000ffff207224 */ /* 0x002fe200078e0022 */
[----:B----4-:R-:W-:-:S05]  /*46270*/  IADD3.X R39, PT, PT, R39, UR9, RZ, P1, !PT ;  /* 0x0000000927277c10 */ /* 0x010fca0008ffe4ff */
[----:B------:R-:W-:Y:S01]  /*46280*/  IMAD.MOV.U32 R33, RZ, RZ, R39 ;  /* 0x000000ffff217224 */ /* 0x000fe200078e0027 */
[----:B------:R1:W-:Y:S01]  /*46290*/  STL [R1+0x1f40], R39 ;  /* 0x001f402701007387 */ /* 0x0003e20000100800 */
[----:B------:R-:W-:-:S03]  /*462a0*/  IADD3.X R40, PT, PT, R40, UR9, RZ, P2, !PT ;  /* 0x0000000928287c10 */ /* 0x000fc600097fe4ff */
[----:B------:R-:W-:Y:S04]  /*462b0*/  STL [R1+0x1f4c], R36 ;  /* 0x001f4c2401007387 */ /* 0x000fe80000100800 */
[----:B------:R4:W-:Y:S04]  /*462c0*/  LDGSTS.E [R2+0x3400], desc[UR44][R32.64], P0 ;  /* 0x0340000020027fae */ /* 0x0009e800081a102c */
[----:B-1----:R-:W2:Y:S04]  /*462d0*/  LDL.LU R39, [R1+0x1f74] ;  /* 0x001f740001277983 */ /* 0x002ea80000300800 */
[----:B------:R1:W-:Y:S04]  /*462e0*/  STL [R1+0x1f48], R40 ;  /* 0x001f482801007387 */ /* 0x0003e80000100800 */
[----:B------:R-:W2:Y:S01]  /*462f0*/  LDL.LU R34, [R1+0x1f7c] ;  /* 0x001f7c0001227983 */ /* 0x000ea20000300800 */
[----:B----4-:R-:W-:-:S03]  /*46300*/  IMAD.MOV.U32 R33, RZ, RZ, R40 ;  /* 0x000000ffff217224 */ /* 0x010fc600078e0028 */
[----:B-1----:R-:W4:Y:S01]  /*46310*/  LDL.LU R40, [R1+0x1f70] ;  /* 0x001f700001287983 */ /* 0x002f220000300800 */
[----:B------:R-:W-:-:S03]  /*46320*/  IMAD.MOV.U32 R32, RZ, RZ, R36 ;  /* 0x000000ffff207224 */ /* 0x000fc600078e0024 */
[----:B------:R-:W4:Y:S01]  /*46330*/  LDL.LU R36, [R1+0x1f78] ;  /* 0x001f780001247983 */ /* 0x000f220000300800 */
[----:B---3--:R-:W-:Y:S02]  /*46340*/  IADD3 R35, P1, PT, R35, UR13, RZ ;  /* 0x0000000d23237c10 */ /* 0x008fe4000ff3e0ff */
[----:B------:R-:W-:Y:S01]  /*46350*/  IADD3 R37, P2, PT, R37, UR13, RZ ;  /* 0x0000000d25257c10 */ /* 0x000fe2000ff5e0ff */
[----:B------:R1:W-:Y:S04]  /*46360*/  LDGSTS.E [R2+0x3800], desc[UR44][R32.64], P0 ;  /* 0x0380000020027fae */ /* 0x0003e800081a102c */
[----:B------:R3:W-:Y:S01]  /*46370*/  STL [R1+0x1f54], R35 ;  /* 0x001f542301007387 */ /* 0x0007e20000100800 */
[----:B-1----:R-:W-:Y:S01]  /*46380*/  IMAD.MOV.U32 R32, RZ, RZ, R35 ;  /* 0x000000ffff207224 */ /* 0x002fe200078e0023 */
[----:B------:R-:W-:-:S05]  /*46390*/  IADD3.X R43, PT, PT, R43, UR9, RZ, P1, !PT ;  /* 0x000000092b2b7c10 */ /* 0x000fca0008ffe4ff */
[----:B------:R-:W-:Y:S01]  /*463a0*/  IMAD.MOV.U32 R33, RZ, RZ, R43 ;  /* 0x000000ffff217224 */ /* 0x000fe200078e002b */
[----:B------:R-:W-:Y:S01]  /*463b0*/  STL [R1+0x1f50], R43 ;  /* 0x001f502b01007387 */ /* 0x000fe20000100800 */
[----:B------:R-:W-:-:S03]  /*463c0*/  IADD3.X R41, PT, PT, R41, UR9, RZ, P2, !PT ;  /* 0x0000000929297c10 */ /* 0x000fc600097fe4ff */
[----:B------:R1:W-:Y:S04]  /*463d0*/  STL [R1+0x1f5c], R37 ;  /* 0x001f5c2501007387 */ /* 0x0003e80000100800 */
[----:B---3--:R-:W3:Y:S04]  /*463e0*/  LDL.LU R35, [R1+0x1f84] ;  /* 0x001f840001237983 */ /* 0x008ee80000300800 */
[----:B------:R1:W-:Y:S04]  /*463f0*/  STL [R1+0x1f58], R41 ;  /* 0x001f582901007387 */ /* 0x0003e80000100800 */
[----:B------:R1:W-:Y:S04]  /*46400*/  LDGSTS.E [R2+0x3c00], desc[UR44][R32.64], P0 ;  /* 0x03c0000020027fae */ /* 0x0003e800081a102c */
[----:B------:R-:W3:Y:S01]  /*46410*/  LDL.LU R49, [R1+0x1f8c] ;  /* 0x001f8c0001317983 */ /* 0x000ee20000300800 */
[----:B-1----:R-:W-:-:S03]  /*46420*/  IMAD.MOV.U32 R32, RZ, RZ, R37 ;  /* 0x000000ffff207224 */ /* 0x002fc600078e0025 */
[----:B------:R-:W3:Y:S04]  /*46430*/  LDL.LU R37, [R1+0x1f80] ;  /* 0x001f800001257983 */ /* 0x000ee80000300800 */
[----:B------:R-:W3:Y:S01]  /*46440*/  LDL.LU R50, [R1+0x1f88] ;  /* 0x001f880001327983 */ /* 0x000ee20000300800 */
[----:B------:R-:W-:-:S03]  /*46450*/  IMAD.MOV.U32 R33, RZ, RZ, R41 ;  /* 0x000000ffff217224 */ /* 0x000fc600078e0029 */
[----:B------:R-:W3:Y:S04]  /*46460*/  LDL.LU R43, [R1+0x1f90] ;  /* 0x001f9000012b7983 */ /* 0x000ee80000300800 */
[----:B------:R-:W3:Y:S04]  /*46470*/  LDL.LU R41, [R1+0x1ed4] ;  /* 0x001ed40001297983 */ /* 0x000ee80000300800 */
[----:B------:R1:W-:Y:S01]  /*46480*/  LDGSTS.E [R2+0x4000], desc[UR44][R32.64], P0 ;  /* 0x0400000020027fae */ /* 0x0003e200081a102c */
[----:B------:R-:W-:-:S05]  /*46490*/  IADD3 R42, P1, PT, R42, UR13, RZ ;  /* 0x0000000d2a2a7c10 */ /* 0x000fca000ff3e0ff */
[----:B------:R-:W-:Y:S01]  /*464a0*/  STL [R1+0x1f64], R42 ;  /* 0x001f642a01007387 */ /* 0x000fe20000100800 */
[----:B------:R-:W-:Y:S02]  /*464b0*/  IADD3 R3, P2, PT, R3, UR13, RZ ;  /* 0x0000000d03037c10 */ /* 0x000fe4000ff5e0ff */
[----:B--2---:R-:W-:Y:S02]  /*464c0*/  IADD3.X R48, PT, PT, R48, UR9, RZ, P1, !PT ;  /* 0x0000000930307c10 */ /* 0x004fe40008ffe4ff */
[----:B------:R-:W-:-:S03]  /*464d0*/  IADD3.X R38, PT, PT, R38, UR9, RZ, P2, !PT ;  /* 0x0000000926267c10 */ /* 0x000fc600097fe4ff */
[----:B------:R2:W-:Y:S01]  /*464e0*/  STL [R1+0x1f60], R48 ;  /* 0x001f603001007387 */ /* 0x0005e20000100800 */
[----:B-1----:R-:W-:-:S03]  /*464f0*/  IMAD.MOV.U32 R33, RZ, RZ, R48 ;  /* 0x000000ffff217224 */ /* 0x002fc600078e0030 */
[----:B------:R1:W-:Y:S01]  /*46500*/  STL [R1+0x1f6c], R3 ;  /* 0x001f6c0301007387 */ /* 0x0003e20000100800 */
[----:B------:R-:W-:-:S03]  /*46510*/  IMAD.MOV.U32 R32, RZ, RZ, R42 ;  /* 0x000000ffff207224 */ /* 0x000fc600078e002a */
[----:B--2---:R-:W2:Y:S04]  /*46520*/  LDL.LU R48, [R1+0x1ed0] ;  /* 0x001ed00001307983 */ /* 0x004ea80000300800 */
[----:B------:R1:W-:Y:S04]  /*46530*/  STL [R1+0x1f68], R38 ;  /* 0x001f682601007387 */ /* 0x0003e80000100800 */
[----:B------:R-:W2:Y:S04]  /*46540*/  LDL.LU R42, [R1+0x1ec8] ;  /* 0x001ec800012a7983 */ /* 0x000ea80000300800 */
[----:B------:R1:W-:Y:S02]  /*46550*/  LDGSTS.E [R2+0x4400], desc[UR44][R32.64], P0 ;  /* 0x0440000020027fae */ /* 0x0003e400081a102c */
[----:B-1----:R-:W-:-:S02]  /*46560*/  IMAD.MOV.U32 R32, RZ, RZ, R3 ;  /* 0x000000ffff207224 */ /* 0x002fc400078e0003 */
[----:B------:R-:W-:Y:S01]  /*46570*/  IMAD.MOV.U32 R33, RZ, RZ, R38 ;  /* 0x000000ffff217224 */ /* 0x000fe200078e0026 */
[----:B------:R-:W2:Y:S04]  /*46580*/  LDL.LU R3, [R1+0x1ecc] ;  /* 0x001ecc0001037983 */ /* 0x000ea80000300800 */
[----:B------:R-:W2:Y:S04]  /*46590*/  LDL.LU R38, [R1+0x1ec4] ;  /* 0x001ec40001267983 */ /* 0x000ea80000300800 */
[----:B------:R1:W-:Y:S01]  /*465a0*/  LDGSTS.E [R2+0x4800], desc[UR44][R32.64], P0 ;  /* 0x0480000020027fae */ /* 0x0003e200081a102c */
[----:B------:R-:W-:-:S05]  /*465b0*/  IADD3 R39, P1, PT, R39, UR13, RZ ;  /* 0x0000000d27277c10 */ /* 0x000fca000ff3e0ff */
[----:B------:R-:W-:Y:S01]  /*465c0*/  STL [R1+0x1f74], R39 ;  /* 0x001f742701007387 */ /* 0x000fe20000100800 */
[----:B------:R-:W-:Y:S02]  /*465d0*/  IADD3 R34, P2, PT, R34, UR13, RZ ;  /* 0x0000000d22227c10 */ /* 0x000fe4000ff5e0ff */
[----:B----4-:R-:W-:Y:S02]  /*465e0*/  IADD3.X R40, PT, PT, R40, UR9, RZ, P1, !PT ;  /* 0x0000000928287c10 */ /* 0x010fe40008ffe4ff */
[----:B------:R-:W-:-:S03]  /*465f0*/  IADD3.X R36, PT, PT, R36, UR9, RZ, P2, !PT ;  /* 0x0000000924247c10 */ /* 0x000fc600097fe4ff */
[----:B------:R4:W-:Y:S01]  /*46600*/  STL [R1+0x1f70], R40 ;  /* 0x001f702801007387 */ /* 0x0009e20000100800 */
[----:B-1----:R-:W-:-:S03]  /*46610*/  IMAD.MOV.U32 R33, RZ, RZ, R40 ;  /* 0x000000ffff217224 */ /* 0x002fc600078e0028 */
[----:B------:R1:W-:Y:S01]  /*46620*/  STL [R1+0x1f7c], R34 ;  /* 0x001f7c2201007387 */ /* 0x0003e20000100800 */
[----:B------:R-:W-:-:S03]  /*46630*/  IMAD.MOV.U32 R32, RZ, RZ, R39 ;  /* 0x000000ffff207224 */ /* 0x000fc600078e0027 */
[----:B----4-:R-:W4:Y:S04]  /*46640*/  LDL.LU R40, [R1+0x1ec0] ;  /* 0x001ec00001287983 */ /* 0x010f280000300800 */
[----:B------:R1:W-:Y:S04]  /*46650*/  STL [R1+0x1f78], R36 ;  /* 0x001f782401007387 */ /* 0x0003e80000100800 */
[----:B------:R-:W4:Y:S04]  /*46660*/  LDL.LU R39, [R1+0x1eb8] ;  /* 0x001eb80001277983 */ /* 0x000f280000300800 */
[----:B------:R1:W-:Y:S02]  /*46670*/  LDGSTS.E [R2+0x4c00], desc[UR44][R32.64], P0 ;  /* 0x04c0000020027fae */ /* 0x0003e400081a102c */
[----:B-1----:R-:W-:-:S02]  /*46680*/  IMAD.MOV.U32 R32, RZ, RZ, R34 ;  /* 0x000000ffff207224 */ /* 0x002fc400078e0022 */
[----:B------:R-:W-:Y:S01]  /*46690*/  IMAD.MOV.U32 R33, RZ, RZ, R36 ;  /* 0x000000ffff217224 */ /* 0x000fe200078e0024 */
[----:B------:R-:W4:Y:S04]  /*466a0*/  LDL.LU R34, [R1+0x1ebc] ;  /* 0x001ebc0001227983 */ /* 0x000f280000300800 */
[----:B------:R-:W4:Y:S04]  /*466b0*/  LDL.LU R36, [R1+0x1eb4] ;  /* 0x001eb40001247983 */ /* 0x000f280000300800 */
[----:B------:R1:W-:Y:S01]  /*466c0*/  LDGSTS.E [R2+0x5000], desc[UR44][R32.64], P0 ;  /* 0x0500000020027fae */ /* 0x0003e200081a102c */
[----:B---3--:R-:W-:-:S05]  /*466d0*/  IADD3 R35, P1, PT, R35, UR13, RZ ;  /* 0x0000000d23237c10 */ /* 0x008fca000ff3e0ff */
[----:B------:R3:W-:Y:S01]  /*466e0*/  STL [R1+0x1f84], R35 ;  /* 0x001f842301007387 */ /* 0x0007e20000100800 */
[----:B-1----:R-:W-:Y:S01]  /*466f0*/  IMAD.MOV.U32 R32, RZ, RZ, R35 ;  /* 0x000000ffff207224 */ /* 0x002fe200078e0023 */
[----:B------:R-:W-:Y:S02]  /*46700*/  IADD3 R49, P2, PT, R49, UR13, RZ ;  /* 0x0000000d31317c10 */ /* 0x000fe4000ff5e0ff */
[----:B------:R-:W-:-:S05]  /*46710*/  IADD3.X R37, PT, PT, R37, UR9, RZ, P1, !PT ;  /* 0x0000000925257c10 */ /* 0x000fca0008ffe4ff */
[----:B------:R1:W-:Y:S01]  /*46720*/  STL [R1+0x1f80], R37 ;  /* 0x001f802501007387 */ /* 0x0003e20000100800 */
[----:B------:R-:W-:-:S03]  /*46730*/  IADD3.X R50, PT, PT, R50, UR9, RZ, P2, !PT ;  /* 0x0000000932327c10 */ /* 0x000fc600097fe4ff */
[----:B------:R-:W-:Y:S04]  /*46740*/  STL [R1+0x1f8c], R49 ;  /* 0x001f8c3101007387 */ /* 0x000fe80000100800 */
[----:B---3--:R-:W3:Y:S01]  /*46750*/  LDL.LU R35, [R1+0x1eb0] ;  /* 0x001eb00001237983 */ /* 0x008ee20000300800 */
[----:B------:R-:W-:-:S03]  /*46760*/  IMAD.MOV.U32 R33, RZ, RZ, R37 ;  /* 0x000000ffff217224 */ /* 0x000fc600078e0025 */
[----:B------:R-:W-:Y:S04]  /*46770*/  STL [R1+0x1f88], R50 ;  /* 0x001f883201007387 */ /* 0x000fe80000100800 */
[----:B-1----:R-:W3:Y:S01]  /*46780*/  LDL.LU R37, [R1+0x1ea8] ;  /* 0x001ea80001257983 */ /* 0x002ee20000300800 */
[----:B------:R-:W-:Y:S02]  /*46790*/  IADD3 R43, P1, PT, R43, UR13, RZ ;  /* 0x0000000d2b2b7c10 */ /* 0x000fe4000ff3e0ff */
[----:B------:R-:W-:Y:S01]  /*467a0*/  IADD3 R41, P2, PT, R41, UR13, RZ ;  /* 0x0000000d29297c10 */ /* 0x000fe2000ff5e0ff */
[----:B------:R1:W-:Y:S04]  /*467b0*/  LDGSTS.E [R2+0x5400], desc[UR44][R32.64], P0 ;  /* 0x0540000020027fae */ /* 0x0003e800081a102c */
[----:B------:R-:W-:Y:S01]  /*467c0*/  STL [R1+0x1f90], R43 ;  /* 0x001f902b01007387 */ /* 0x000fe20000100800 */
[----:B-1----:R-:W-:-:S02]  /*467d0*/  IMAD.MOV.U32 R32, RZ, RZ, R49 ;  /* 0x000000ffff207224 */ /* 0x002fc400078e0031 */
[----:B------:R-:W-:-:S05]  /*467e0*/  IMAD.MOV.U32 R33, RZ, RZ, R50 ;  /* 0x000000ffff217224 */ /* 0x000fca00078e0032 */
[----:B------:R1:W-:Y:S02]  /*467f0*/  LDGSTS.E [R2+0x5800], desc[UR44][R32.64], P0 ;  /* 0x0580000020027fae */ /* 0x0003e400081a102c */
[----:B-1----:R-:W-:Y:S01]  /*46800*/  IMAD.MOV.U32 R32, RZ, RZ, R43 ;  /* 0x000000ffff207224 */ /* 0x002fe200078e002b */
[----:B--2---:R-:W-:-:S05]  /*46810*/  IADD3.X R48, PT, PT, R48, UR9, RZ, P1, !PT ;  /* 0x0000000930307c10 */ /* 0x004fca0008ffe4ff */
[----:B------:R1:W-:Y:S01]  /*46820*/  STL [R1+0x1ed0], R48 ;  /* 0x001ed03001007387 */ /* 0x0003e20000100800 */
[----:B------:R-:W-:Y:S01]  /*46830*/  IMAD.MOV.U32 R33, RZ, RZ, R48 ;  /* 0x000000ffff217224 */ /* 0x000fe200078e0030 */
[----:B------:R-:W-:Y:S02]  /*46840*/  IADD3.X R42, PT, PT, R42, UR9, RZ, P2, !PT ;  /* 0x000000092a2a7c10 */ /* 0x000fe400097fe4ff */
[----:B------:R-:W-:Y:S04]  /*46850*/  STL [R1+0x1ed4], R41 ;  /* 0x001ed42901007387 */ /* 0x000fe80000100800 */
[----:B------:R2:W-:Y:S04]  /*46860*/  LDGSTS.E [R2+0x5c00], desc[UR44][R32.64], P0 ;  /* 0x05c0000020027fae */ /* 0x0005e800081a102c */
[----:B-1----:R-:W3:Y:S04]  /*46870*/  LDL.LU R48, [R1+0x1eac] ;  /* 0x001eac0001307983 */ /* 0x002ee80000300800 */
[----:B------:R-:W-:Y:S04]  /*46880*/  STL [R1+0x1ec8], R42 ;  /* 0x001ec82a01007387 */ /* 0x000fe80000100800 */
[----:B------:R-:W3:Y:S01]  /*46890*/  LDL.LU R50, [R1+0x1ea4] ;  /* 0x001ea40001327983 */ /* 0x000ee20000300800 */
[----:B------:R-:W-:-:S03]  /*468a0*/  IADD3 R3, P1, PT, R3, UR13, RZ ;  /* 0x0000000d03037c10 */ /* 0x000fc6000ff3e0ff */
[----:B------:R-:W3:Y:S01]  /*468b0*/  LDL.LU R49, [R1+0x1ea0] ;  /* 0x001ea00001317983 */ /* 0x000ee20000300800 */
[----:B------:R-:W-:Y:S01]  /*468c0*/  IADD3 R38, P2, PT, R38, UR13, RZ ;  /* 0x0000000d26267c10 */ /* 0x000fe2000ff5e0ff */
[----:B--2---:R-:W-:Y:S02]  /*468d0*/  IMAD.MOV.U32 R32, RZ, RZ, R41 ;  /* 0x000000ffff207224 */ /* 0x004fe400078e0029 */
[----:B------:R-:W2:Y:S01]  /*468e0*/  LDL.LU R51, [R1+0x1e98] ;  /* 0x001e980001337983 */ /* 0x000ea20000300800 */
[----:B------:R-:W-:-:S03]  /*468f0*/  IMAD.MOV.U32 R33, RZ, RZ, R42 ;  /* 0x000000ffff217224 */ /* 0x000fc600078e002a */
[----:B------:R1:W-:Y:S04]  /*46900*/  STL [R1+0x1ecc], R3 ;  /* 0x001ecc0301007387 */ /* 0x0003e80000100800 */
[----:B------:R1:W-:Y:S02]  /*46910*/  LDGSTS.E [R2+0x6000], desc[UR44][R32.64], P0 ;  /* 0x0600000020027fae */ /* 0x0003e400081a102c */
[----:B-1----:R-:W-:Y:S01]  /*46920*/  IMAD.MOV.U32 R32, RZ, RZ, R3 ;  /* 0x000000ffff207224 */ /* 0x002fe200078e0003 */
[----:B----4-:R-:W-:-:S05]  /*46930*/  IADD3.X R40, PT, PT, R40, UR9, RZ, P1, !PT ;  /* 0x0000000928287c10 */ /* 0x010fca0008ffe4ff */
[----:B------:R-:W-:Y:S01]  /*46940*/  STL [R1+0x1ec0], R40 ;  /* 0x001ec02801007387 */ /* 0x000fe20000100800 */
[----:B------:R-:W-:-:S03]  /*46950*/  IADD3.X R39, PT, PT, R39, UR9, RZ, P2, !PT ;  /* 0x0000000927277c10 */ /* 0x000fc600097fe4ff */
[----:B------:R-:W-:Y:S04]  /*46960*/  STL [R1+0x1ec4], R38 ;  /* 0x001ec42601007387 */ /* 0x000fe80000100800 */
[----:B------:R-:W4:Y:S04]  /*46970*/  LDL.LU R57, [R1+0x1e9c] ;  /* 0x001e9c0001397983 */ /* 0x000f280000300800 */
[----:B------:R-:W-:Y:S04]  /*46980*/  STL [R1+0x1eb8], R39 ;  /* 0x001eb82701007387 */ /* 0x000fe80000100800 */
[----:B------:R-:W4:Y:S04]  /*46990*/  LDL.LU R3, [R1+0x1e94] ;  /* 0x001e940001037983 */ /* 0x000f280000300800 */
[----:B------:R-:W4:Y:S04]  /*469a0*/  LDL.LU R58, [R1+0x1e90] ;  /* 0x001e9000013a7983 */ /* 0x000f280000300800 */
[----:B------:R-:W4:Y:S01]  /*469b0*/  LDL.LU R56, [R1+0x1e84] ;  /* 0x001e840001387983 */ /* 0x000f220000300800 */
[----:B------:R-:W-:Y:S01]  /*469c0*/  IMAD.MOV.U32 R33, RZ, RZ, R40 ;  /* 0x000000ffff217224 */ /* 0x000fe200078e0028 */
[----:B------:R-:W-:-:S04]  /*469d0*/  IADD3 R34, P1, PT, R34, UR13, RZ ;  /* 0x0000000d22227c10 */ /* 0x000fc8000ff3e0ff */
[----:B------:R1:W-:Y:S01]  /*469e0*/  LDGSTS.E [R2+0x6400], desc[UR44][R32.64], P0 ;  /* 0x0640000020027fae */ /* 0x0003e200081a102c */
[----:B------:R-:W-:-:S03]  /*469f0*/  IADD3 R36, P2, PT, R36, UR13, RZ ;  /* 0x0000000d24247c10 */ /* 0x000fc6000ff5e0ff */
[----:B------:R-:W-:Y:S01]  /*46a00*/  STL [R1+0x1ebc], R34 ;  /* 0x001ebc2201007387 */ /* 0x000fe20000100800 */
[----:B-1----:R-:W-:Y:S02]  /*46a10*/  IMAD.MOV.U32 R32, RZ, RZ, R38 ;  /* 0x000000ffff207224 */ /* 0x002fe400078e0026 */
[----:B------:R-:W-:-:S05]  /*46a20*/  IMAD.MOV.U32 R33, RZ, RZ, R39 ;  /* 0x000000ffff217224 */ /* 0x000fca00078e0027 */
[----:B------:R1:W-:Y:S02]  /*46a30*/  LDGSTS.E [R2+0x6800], desc[UR44][R32.64], P0 ;  /* 0x0680000020027fae */ /* 0x0003e400081a102c */
[----:B-1----:R-:W-:Y:S01]  /*46a40*/  IMAD.MOV.U32 R32, RZ, RZ, R34 ;  /* 0x000000ffff207224 */ /* 0x002fe200078e0022 */
[----:B---3--:R-:W-:-:S05]  /*46a50*/  IADD3.X R35, PT, PT, R35, UR9, RZ, P1, !PT ;  /* 0x0000000923237c10 */ /* 0x008fca0008ffe4ff */
[----:B------:R1:W-:Y:S01]  /*46a60*/  STL [R1+0x1eb0], R35 ;  /* 0x001eb02301007387 */ /* 0x0003e20000100800 */
[----:B------:R-:W-:Y:S01]  /*46a70*/  IMAD.MOV.U32 R33, RZ, RZ, R35 ;  /* 0x000000ffff217224 */ /* 0x000fe200078e0023 */
[----:B------:R-:W-:Y:S02]  /*46a80*/  IADD3.X R37, PT, PT, R37, UR9, RZ, P2, !PT ;  /* 0x0000000925257c10 */ /* 0x000fe400097fe4ff */
[----:B------:R-:W-:Y:S04]  /*46a90*/  STL [R1+0x1eb4], R36 ;  /* 0x001eb42401007387 */ /* 0x000fe80000100800 */
[----:B------:R3:W-:Y:S04]  /*46aa0*/  LDGSTS.E [R2+0x6c00], desc[UR44][R32.64], P0 ;  /* 0x06c0000020027fae */ /* 0x0007e800081a102c */
[----:B-1----:R-:W4:Y:S04]  /*46ab0*/  LDL.LU.64 R34, [R1+0x1978] ;  /* 0x0019780001227983 */ /* 0x002f280000300a00 */
[----:B------:R1:W-:Y:S01]  /*46ac0*/  STL [R1+0x1ea8], R37 ;  /* 0x001ea82501007387 */ /* 0x0003e20000100800 */
[----:B---3--:R-:W-:-:S02]  /*46ad0*/  IMAD.MOV.U32 R32, RZ, RZ, R36 ;  /* 0x000000ffff207224 */ /* 0x008fc400078e0024 */
[----:B------:R-:W-:Y:S02]  /*46ae0*/  IMAD.MOV.U32 R33, RZ, RZ, R37 ;  /* 0x000000ffff217224 */ /* 0x000fe400078e0025 */
[----:B-1----:R-:W3:Y:S04]  /*46af0*/  LDL.LU.64 R36, [R1+0x1958] ;  /* 0x0019580001247983 */ /* 0x002ee80000300a00 */
[----:B------:R-:W3:Y:S04]  /*46b00*/  LDL.LU.64 R38, [R1+0x1938] ;  /* 0x0019380001267983 */ /* 0x000ee80000300a00 */
[----:B------:R-:W3:Y:S04]  /*46b10*/  LDL.LU.64 R40, [R1+0x1918] ;  /* 0x0019180001287983 */ /* 0x000ee80000300a00 */
[----:B------:R-:W3:Y:S04]  /*46b20*/  LDL.LU.64 R42, [R1+0x18f8] ;  /* 0x0018f800012a7983 */ /* 0x000ee80000300a00 */
[----:B------:R1:W-:Y:S01]  /*46b30*/  LDGSTS.E [R2+0x7000], desc[UR44][R32.64], P0 ;  /* 0x0700000020027fae */ /* 0x0003e200081a102c */
[----:B------:R-:W-:-:S05]  /*46b40*/  IADD3 R48, P1, PT, R48, UR13, RZ ;  /* 0x0000000d30307c10 */ /* 0x000fca000ff3e0ff */
[----:B------:R-:W-:Y:S01]  /*46b50*/  STL [R1+0x1eac], R48 ;  /* 0x001eac3001007387 */ /* 0x000fe20000100800 */
[----:B------:R-:W-:Y:S02]  /*46b60*/  IADD3 R50, P2, PT, R50, UR13, RZ ;  /* 0x0000000d32327c10 */ /* 0x000fe4000ff5e0ff */
[----:B------:R-:W-:Y:S01]  /*46b70*/  IADD3.X R49, PT, PT, R49, UR9, RZ, P1, !PT ;  /* 0x0000000931317c10 */ /* 0x000fe20008ffe4ff */
[----:B-1----:R-:W-:Y:S01]  /*46b80*/  IMAD.MOV.U32 R32, RZ, RZ, R48 ;  /* 0x000000ffff207224 */ /* 0x002fe200078e0030 */
[----:B--2---:R-:W-:-:S03]  /*46b90*/  IADD3.X R51, PT, PT, R51, UR9, RZ, P2, !PT ;  /* 0x0000000933337c10 */ /* 0x004fc600097fe4ff */
[----:B------:R1:W-:Y:S01]  /*46ba0*/  STL [R1+0x1ea0], R49 ;  /* 0x001ea03101007387 */ /* 0x0003e20000100800 */
[----:B------:R-:W-:-:S03]  /*46bb0*/  IMAD.MOV.U32 R33, RZ, RZ, R49 ;  /* 0x000000ffff217224 */ /* 0x000fc600078e0031 */
[----:B------:R-:W-:Y:S04]  /*46bc0*/  STL [R1+0x1ea4], R50 ;  /* 0x001ea43201007387 */ /* 0x000fe80000100800 */
[----:B------:R2:W-:Y:S04]  /*46bd0*/  LDGSTS.E [R2+0x7400], desc[UR44][R32.64], P0 ;  /* 0x0740000020027fae */ /* 0x0005e800081a102c */
[----:B-1----:R-:W3:Y:S04]  /*46be0*/  LDL.LU.64 R48, [R1+0x18d8] ;  /* 0x0018d80001307983 */ /* 0x002ee80000300a00 */
[----:B------:R1:W-:Y:S01]  /*46bf0*/  STL [R1+0x1e98], R51 ;  /* 0x001e983301007387 */ /* 0x0003e20000100800 */
[----:B--2---:R-:W-:-:S02]  /*46c00*/  IMAD.MOV.U32 R32, RZ, RZ, R50 ;  /* 0x000000ffff207224 */ /* 0x004fc400078e0032 */
[----:B------:R-:W-:Y:S02]  /*46c10*/  IMAD.MOV.U32 R33, RZ, RZ, R51 ;  /* 0x000000ffff217224 */ /* 0x000fe400078e0033 */
[----:B-1----:R-:W2:Y:S04]  /*46c20*/  LDL.LU.64 R50, [R1+0x18b8] ;  /* 0x0018b80001327983 */ /* 0x002ea80000300a00 */
[----:B------:R-:W2:Y:S04]  /*46c30*/  LDL.LU.64 R52, [R1+0x1898] ;  /* 0x0018980001347983 */ /* 0x000ea80000300a00 */
[----:B------:R1:W-:Y:S04]  /*46c40*/  LDGSTS.E [R2+0x7800], desc[UR44][R32.64], P0 ;  /* 0x0780000020027fae */ /* 0x0003e800081a102c */
[----:B------:R-:W2:Y:S01]  /*46c50*/  LDL.LU.64 R54, [R1+0x1878] ;  /* 0x0018780001367983 */ /* 0x000ea20000300a00 */
[----:B----4-:R-:W-:-:S05]  /*46c60*/  IADD3 R57, P1, PT, R57, UR13, RZ ;  /* 0x0000000d39397c10 */ /* 0x010fca000ff3e0ff */
[----:B-1----:R-:W-:Y:S01]  /*46c70*/  IMAD.MOV.U32 R32, RZ, RZ, R57 ;  /* 0x000000ffff207224 */ /* 0x002fe200078e0039 */
[----:B------:R-:W-:Y:S02]  /*46c80*/  IADD3 R3, P2, PT, R3, UR13, RZ ;  /* 0x0000000d03037c10 */ /* 0x000fe4000ff5e0ff */
[----:B------:R-:W-:Y:S01]  /*46c90*/  IADD3.X R58, PT, PT, R58, UR9, RZ, P1, !PT ;  /* 0x000000093a3a7c10 */ /* 0x000fe20008ffe4ff */
[----:B------:R-:W-:Y:S01]  /*46ca0*/  STL [R1+0x1e9c], R57 ;  /* 0x001e9c3901007387 */ /* 0x000fe20000100800 */
[----:B------:R-:W-:-:S03]  /*46cb0*/  IADD3.X R56, PT, PT, R56, UR9, RZ, P2, !PT ;  /* 0x0000000938387c10 */ /* 0x000fc600097fe4ff */
[----:B------:R-:W-:Y:S01]  /*46cc0*/  IMAD.MOV.U32 R33, RZ, RZ, R58 ;  /* 0x000000ffff217224 */ /* 0x000fe200078e003a */
[----:B------:R-:W-:Y:S04]  /*46cd0*/  STL [R1+0x1e90], R58 ;  /* 0x001e903a01007387 */ /* 0x000fe80000100800 */
[----:B------:R-:W-:Y:S04]  /*46ce0*/  STL [R1+0x1e94], R3 ;  /* 0x001e940301007387 */ /* 0x000fe80000100800 */
[----:B------:R1:W-:Y:S04]  /*46cf0*/  LDGSTS.E [R2+0x7c00], desc[UR44][R32.64], P0 ;  /* 0x07c0000020027fae */ /* 0x0003e800081a102c */
[----:B------:R4:W-:Y:S01]  /*46d00*/  STL [R1+0x1e84], R56 ;  /* 0x001e843801007387 */ /* 0x0009e20000100800 */
[----:B-1----:R-:W-:-:S03]  /*46d10*/  IMAD.MOV.U32 R33, RZ, RZ, R56 ;  /* 0x000000ffff217224 */ /* 0x002fc600078e0038 */
[----:B----4-:R-:W4:Y:S04]  /*46d20*/  LDL.LU.64 R56, [R1+0x1858] ;  /* 0x0018580001387983 */ /* 0x010f280000300a00 */
[----:B------:R-:W4:Y:S04]  /*46d30*/  LDL.LU.64 R58, [R1+0x1838] ;  /* 0x00183800013a7983 */ /* 0x000f280000300a00 */
[----:B------:R-:W4:Y:S04]  /*46d40*/  LDL.LU R97, [R1+0x1d88] ;  /* 0x001d880001617983 */ /* 0x000f280000300800 */
[----:B------:R-:W4:Y:S04]  /*46d50*/  LDL.LU.64 R60, [R1+0x1818] ;  /* 0x00181800013c7983 */ /* 0x000f280000300a00 */
[----:B------:R-:W4:Y:S04]  /*46d60*/  LDL.LU.64 R62, [R1+0x17f8] ;  /* 0x0017f800013e7983 */ /* 0x000f280000300a00 */
[----:B------:R-:W4:Y:S04]  /*46d70*/  LDL.LU.64 R64, [R1+0x17d8] ;  /* 0x0017d80001407983 */ /* 0x000f280000300a00 */
[----:B------:R-:W4:Y:S04]  /*46d80*/  LDL.LU.64 R66, [R1+0x17b8] ;  /* 0x0017b80001427983 */ /* 0x000f280000300a00 */
[----:B------:R-:W4:Y:S01]  /*46d90*/  LDL.LU.64 R68, [R1+0x1798] ;  /* 0x0017980001447983 */ /* 0x000f220000300a00 */
[C---:B------:R-:W-:Y:S03]  /*46da0*/  HMMA.1688.F32.TF32 R208, R164.reuse, R70, R208 ;  /* 0x00000046a4d0723c */ /* 0x040fe600000810d0 */
        /* <DEDUP_REMOVED lines=9> */
[----:B------:R-:W4:Y:S04]  /*46e40*/  LDL.LU.64 R86, [R1+0x1678] ;  /* 0x0016780001567983 */ /* 0x000f280000300a00 */
[----:B------:R-:W4:Y:S04]  /*46e50*/  LDL.LU.64 R88, [R1+0x1658] ;  /* 0x0016580001587983 */ /* 0x000f280000300a00 */
[----:B------:R-:W4:Y:S04]  /*46e60*/  LDL.LU.64 R90, [R1+0x1638] ;  /* 0x00163800015a7983 */ /* 0x000f280000300a00 */
[----:B------:R-:W4:Y:S04]  /*46e70*/  LDL.LU.64 R92, [R1+0x1618] ;  /* 0x00161800015c7983 */ /* 0x000f280000300a00 */
[----:B------:R-:W4:Y:S04]  /*46e80*/  LDL.LU.64 R94, [R1+0x15f8] ;  /* 0x0015f800015e7983 */ /* 0x000f280000300a00 */
[----:B------:R-:W4:Y:S04]  /*46e90*/  LDL.LU.64 R102, [R1+0x15d8] ;  /* 0x0015d80001667983 */ /* 0x000f280000300a00 */
[----:B------:R-:W4:Y:S01]  /*46ea0*/  LDL.LU.64 R100, [R1+0x15b8] ;  /* 0x0015b80001647983 */ /* 0x000f220000300a00 */
[----:B------:R-:W-:-:S05]  /*46eb0*/  IMAD.MOV.U32 R32, RZ, RZ, R3 ;  /* 0x000000ffff207224 */ /* 0x000fca00078e0003 */
[----:B------:R1:W-:Y:S02]  /*46ec0*/  LDGSTS.E [R2+0x8000], desc[UR44][R32.64], P0 ;  /* 0x0800000020027fae */ /* 0x0003e400081a102c */
[----:B-1----:R-:W-:-:S04]  /*46ed0*/  IADD3 R32, P1, PT, R34, UR13, RZ ;  /* 0x0000000d22207c10 */ /* 0x002fc8000ff3e0ff */
[----:B------:R-:W-:Y:S02]  /*46ee0*/  IADD3.X R3, PT, PT, R35, UR9, RZ, P1, !PT ;  /* 0x0000000923037c10 */ /* 0x000fe40008ffe4ff */
[----:B---3--:R-:W-:-:S04]  /*46ef0*/  IADD3 R34, P1, PT, R36, UR13, RZ ;  /* 0x0000000d24227c10 */ /* 0x008fc8000ff3e0ff */
[----:B------:R-:W-:Y:S02]  /*46f00*/  IADD3.X R33, PT, PT, R37, UR9, RZ, P1, !PT ;  /* 0x0000000925217c10 */ /* 0x000fe40008ffe4ff */
[----:B------:R-:W-:-:S04]  /*46f10*/  IADD3 R36, P1, PT, R38, UR13, RZ ;  /* 0x0000000d26247c10 */ /* 0x000fc8000ff3e0ff */
[----:B------:R-:W-:Y:S02]  /*46f20*/  IADD3.X R35, PT, PT, R39, UR9, RZ, P1, !PT ;  /* 0x0000000927237c10 */ /* 0x000fe40008ffe4ff */
[----:B------:R-:W-:-:S04]  /*46f30*/  IADD3 R38, P1, PT, R40, UR13, RZ ;  /* 0x0000000d28267c10 */ /* 0x000fc8000ff3e0ff */
[----:B------:R-:W-:Y:S02]  /*46f40*/  IADD3.X R37, PT, PT, R41, UR9, RZ, P1, !PT ;  /* 0x0000000929257c10 */ /* 0x000fe40008ffe4ff */
[----:B------:R-:W-:-:S04]  /*46f50*/  IADD3 R40, P1, PT, R42, UR13, RZ ;  /* 0x0000000d2a287c10 */ /* 0x000fc8000ff3e0ff */
[----:B------:R-:W-:Y:S02]  /*46f60*/  IADD3.X R39, PT, PT, R43, UR9, RZ, P1, !PT ;  /* 0x000000092b277c10 */ /* 0x000fe40008ffe4ff */
[----:B------:R-:W-:-:S04]  /*46f70*/  IADD3 R42, P1, PT, R48, UR13, RZ ;  /* 0x0000000d302a7c10 */ /* 0x000fc8000ff3e0ff */
[----:B------:R-:W-:Y:S02]  /*46f80*/  IADD3.X R41, PT, PT, R49, UR9, RZ, P1, !PT ;  /* 0x0000000931297c10 */ /* 0x000fe40008ffe4ff */
[----:B--2---:R-:W-:-:S04]  /*46f90*/  IADD3 R48, P1, PT, R50, UR13, RZ ;  /* 0x0000000d32307c10 */ /* 0x004fc8000ff3e0ff */
[----:B------:R-:W-:Y:S02]  /*46fa0*/  IADD3.X R43, PT, PT, R51, UR9, RZ, P1, !PT ;  /* 0x00000009332b7c10 */ /* 0x000fe40008ffe4ff */
[----:B------:R-:W-:-:S04]  /*46fb0*/  IADD3 R50, P1, PT, R52, UR13, RZ ;  /* 0x0000000d34327c10 */ /* 0x000fc8000ff3e0ff */
[----:B------:R-:W-:Y:S02]  /*46fc0*/  IADD3.X R49, PT, PT, R53, UR9, RZ, P1, !PT ;  /* 0x0000000935317c10 */ /* 0x000fe40008ffe4ff */
[----:B------:R-:W-:-:S04]  /*46fd0*/  IADD3 R52, P1, PT, R54, UR13, RZ ;  /* 0x0000000d36347c10 */ /* 0x000fc8000ff3e0ff */
[----:B------:R-:W-:Y:S02]  /*46fe0*/  IADD3.X R51, PT, PT, R55, UR9, RZ, P1, !PT ;  /* 0x0000000937337c10 */ /* 0x000fe40008ffe4ff */
[----:B----4-:R-:W-:-:S04]  /*46ff0*/  IADD3 R54, P1, PT, R56, UR13, RZ ;  /* 0x0000000d38367c10 */ /* 0x010fc8000ff3e0ff */
        /* <DEDUP_REMOVED lines=41> */
[----:B------:R-:W-:Y:S01]  /*47290*/  IADD3 R96, P1, PT, R100, UR13, RZ ;  /* 0x0000000d64607c10 */ /* 0x000fe2000ff3e0ff */
[----:B------:R-:W-:-:S03]  /*472a0*/  IMAD.MOV.U32 R242, RZ, RZ, R32 ;  /* 0x000000fffff27224 */ /* 0x000fc600078e0020 */
[----:B------:R-:W-:Y:S01]  /*472b0*/  IADD3.X R95, PT, PT, R101, UR9, RZ, P1, !PT ;  /* 0x00000009655f7c10 */ /* 0x000fe20008ffe4ff */
[----:B------:R-:W-:Y:S01]  /*472c0*/  IMAD.MOV.U32 R243, RZ, RZ, R3 ;  /* 0x000000fffff37224 */ /* 0x000fe200078e0003 */
[----:B------:R-:W-:Y:S01]  /*472d0*/  IADD3 R97, P1, PT, R97, UR13, RZ ;  /* 0x0000000d61617c10 */ /* 0x000fe2000ff3e0ff */
[----:B------:R-:W-:Y:S02]  /*472e0*/  IMAD.MOV.U32 R240, RZ, RZ, R34 ;  /* 0x000000fffff07224 */ /* 0x000fe400078e0022 */
[----:B------:R-:W-:Y:S01]  /*472f0*/  IMAD.MOV.U32 R241, RZ, RZ, R33 ;  /* 0x000000fffff17224 */ /* 0x000fe200078e0021 */
[----:B------:R-:W-:Y:S01]  /*47300*/  LDGSTS.E [R2+0x8400], desc[UR44][R242.64], P0 ;  /* 0x08400000f2027fae */ /* 0x000fe200081a102c */
[----:B------:R-:W-:Y:S02]  /*47310*/  IMAD.MOV.U32 R238, RZ, RZ, R36 ;  /* 0x000000ffffee7224 */ /* 0x000fe400078e0024 */
[----:B------:R-:W-:Y:S01]  /*47320*/  IMAD.MOV.U32 R239, RZ, RZ, R35 ;  /* 0x000000ffffef7224 */ /* 0x000fe200078e0023 */
[----:B------:R-:W-:Y:S01]  /*47330*/  STL [R1+0x1d88], R97 ;  /* 0x001d886101007387 */ /* 0x000fe20000100800 */
[----:B------:R-:W-:-:S02]  /*47340*/  IMAD.MOV.U32 R236, RZ, RZ, R38 ;  /* 0x000000ffffec7224 */ /* 0x000fc400078e0026 */
[----:B------:R-:W-:Y:S01]  /*47350*/  IMAD.MOV.U32 R237, RZ, RZ, R37 ;  /* 0x000000ffffed7224 */ /* 0x000fe200078e0025 */
[----:B------:R-:W-:Y:S01]  /*47360*/  STL.64 [R1+0x1978], R242 ;  /* 0x001978f201007387 */ /* 0x000fe20000100a00 */
[----:B------:R-:W-:Y:S02]  /*47370*/  IMAD.MOV.U32 R234, RZ, RZ, R40 ;  /* 0x000000ffffea7224 */ /* 0x000fe400078e0028 */
[----:B------:R-:W-:Y:S01]  /*47380*/  IMAD.MOV.U32 R235, RZ, RZ, R39 ;  /* 0x000000ffffeb7224 */ /* 0x000fe200078e0027 */
[----:B------:R-:W-:Y:S01]  /*47390*/  STL.64 [R1+0x1958], R240 ;  /* 0x001958f001007387 */ /* 0x000fe20000100a00 */
[----:B------:R-:W-:Y:S02]  /*473a0*/  IMAD.MOV.U32 R232, RZ, RZ, R42 ;  /* 0x000000ffffe87224 */ /* 0x000fe400078e002a */
[----:B------:R-:W-:Y:S01]  /*473b0*/  IMAD.MOV.U32 R233, RZ, RZ, R41 ;  /* 0x000000ffffe97224 */ /* 0x000fe200078e0029 */
[----:B------:R-:W-:Y:S01]  /*473c0*/  STL.64 [R1+0x1938], R238 ;  /* 0x001938ee01007387 */ /* 0x000fe20000100a00 */
        /* <DEDUP_REMOVED lines=47> */
[----:B------:R1:W-:Y:S01]  /*476c0*/  STL.64 [R1+0x1738], R124 ;  /* 0x0017387c01007387 */ /* 0x0003e20000100a00 */
        /* <DEDUP_REMOVED lines=26> */
[----:B------:R-:W-:Y:S04]  /*47870*/  STL.64 [R1+0x1618], R106 ;  /* 0x0016186a01007387 */ /* 0x000fe80000100a00 */
[----:B------:R-:W-:Y:S04]  /*47880*/  STL.64 [R1+0x15f8], R104 ;  /* 0x0015f86801007387 */ /* 0x000fe80000100a00 */
[----:B------:R-:W-:Y:S04]  /*47890*/  STL.64 [R1+0x15d8], R102 ;  /* 0x0015d86601007387 */ /* 0x000fe80000100a00 */
[----:B------:R-:W-:Y:S04]  /*478a0*/  STL.64 [R1+0x15b8], R100 ;  /* 0x0015b86401007387 */ /* 0x000fe80000100a00 */
[----:B------:R-:W2:Y:S04]  /*478b0*/  LDL.LU R32, [R1+0x1d84] ;  /* 0x001d840001207983 */ /* 0x000ea80000300800 */
[----:B------:R-:W3:Y:S04]  /*478c0*/  LDL.LU R35, [R1+0x1d90] ;  /* 0x001d900001237983 */ /* 0x000ee80000300800 */
[----:B------:R-:W4:Y:S04]  /*478d0*/  LDL.LU R39, [R1+0x1d98] ;  /* 0x001d980001277983 */ /* 0x000f280000300800 */
[----:B------:R-:W4:Y:S04]  /*478e0*/  LDL.LU R37, [R1+0x1d8c] ;  /* 0x001d8c0001257983 */ /* 0x000f280000300800 */
[----:B------:R-:W4:Y:S04]  /*478f0*/  LDL.LU R40, [R1+0x1d94] ;  /* 0x001d940001287983 */ /* 0x000f280000300800 */
        /* <DEDUP_REMOVED lines=18> */
[----:B------:R-:W4:Y:S04]  /*47a20*/  LDL.LU R41, [R1+0x1da0] ;  /* 0x001da00001297983 */ /* 0x000f280000300800 */
[----:B------:R-:W4:Y:S01]  /*47a30*/  LDL.LU R36, [R1+0x1da8] ;  /* 0x001da80001247983 */ /* 0x000f220000300800 */
[----:B-1----:R-:W1:Y:S03]  /*47a40*/  S2R R125, SR_TID.X ;  /* 0x00000000007d7919 */ /* 0x002e660000002100 */
[----:B------:R-:W4:Y:S04]  /*47a50*/  LDL.LU R49, [R1+0x1d9c] ;  /* 0x001d9c0001317983 */ /* 0x000f280000300800 */
[----:B------:R-:W4:Y:S04]  /*47a60*/  LDL.LU R43, [R1+0x1da4] ;  /* 0x001da400012b7983 */ /* 0x000f280000300800 */
[----:B------:R-:W4:Y:S04]  /*47a70*/  LDL.LU R42, [R1+0x1db0] ;  /* 0x001db000012a7983 */ /* 0x000f280000300800 */
[----:B------:R-:W4:Y:S04]  /*47a80*/  LDL.LU R34, [R1+0x1db8] ;  /* 0x001db80001227983 */ /* 0x000f280000300800 */
[----:B------:R-:W-:Y:S04]  /*47a90*/  LDGSTS.E [R2+0xd000], desc[UR44][R122.64], P0 ;  /* 0x0d0000007a027fae */ /* 0x000fe800081a102c */
[----:B------:R-:W-:Y:S04]  /*47aa0*/  LDGSTS.E [R2+0xd400], desc[UR44][R120.64], P0 ;  /* 0x0d40000078027fae */ /* 0x000fe800081a102c */
[----:B------:R-:W-:Y:S01]  /*47ab0*/  LDGSTS.E [R2+0xd800], desc[UR44][R118.64], P0 ;  /* 0x0d80000076027fae */ /* 0x000fe200081a102c */
[----:B-1----:R-:W-:-:S03]  /*47ac0*/  LOP3.LUT R132, R125, 0x1f, RZ, 0xc0, !PT ;  /* 0x0000001f7d847812 */ /* 0x002fc600078ec0ff */
[----:B------:R-:W-:Y:S01]  /*47ad0*/  LDGSTS.E [R2+0xdc00], desc[UR44][R116.64], P0 ;  /* 0x0dc0000074027fae */ /* 0x000fe200081a102c */
[----:B------:R-:W-:Y:S01]  /*47ae0*/  SHF.R.S32.HI R125, RZ, 0x5, R125 ;  /* 0x00000005ff7d7819 */ /* 0x000fe2000001147d */
[----:B------:R-:W-:-:S03]  /*47af0*/  IMAD.SHL.U32 R132, R132, 0x4, RZ ;  /* 0x0000000484847824 */ /* 0x000fc600078e00ff */
[----:B------:R-:W-:Y:S01]  /*47b00*/  SGXT R125, R125, 0x1 ;  /* 0x000000017d7d781a */ /* 0x000fe20000000200 */
[----:B------:R-:W-:Y:S03]  /*47b10*/  LDGSTS.E [R2+0xe000], desc[UR44][R114.64], P0 ;  /* 0x0e00000072027fae */ /* 0x000fe600081a102c */
[----:B------:R-:W-:Y:S01]  /*47b20*/  LOP3.LUT R3, R132, 0x90, R125, 0x78, !PT ;  /* 0x0000009084037812 */ /* 0x000fe200078e787d */
[----:B------:R-:W-:Y:S03]  /*47b30*/  LDGSTS.E [R2+0xe400], desc[UR44][R112.64], P0 ;  /* 0x0e40000070027fae */ /* 0x000fe600081a102c */
[----:B------:R-:W-:Y:S01]  /*47b40*/  LOP3.LUT R3, R3, 0x20, RZ, 0x3c, !PT ;  /* 0x0000002003037812 */ /* 0x000fe200078e3cff */
[----:B------:R-:W-:Y:S04]  /*47b50*/  LDGSTS.E [R2+0xe800], desc[UR44][R110.64], P0 ;  /* 0x0e8000006e027fae */ /* 0x000fe800081a102c */
[----:B------:R-:W-:Y:S01]  /*47b60*/  LDGSTS.E [R2+0xec00], desc[UR44][R108.64], P0 ;  /* 0x0ec000006c027fae */ /* 0x000fe200081a102c */
[----:B------:R-:W-:-:S03]  /*47b70*/  VIADD R3, R3, UR11 ;  /* 0x0000000b03037c36 */ /* 0x000fc60008000000 */
[----:B------:R-:W-:Y:S04]  /*47b80*/  LDGSTS.E [R2+0xf000], desc[UR44][R106.64], P0 ;  /* 0x0f0000006a027fae */ /* 0x000fe800081a102c */
[----:B------:R-:W-:Y:S04]  /*47b90*/  LDGSTS.E [R2+0xf400], desc[UR44][R104.64], P0 ;  /* 0x0f40000068027fae */ /* 0x000fe800081a102c */
[----:B------:R-:W-:Y:S04]  /*47ba0*/  LDGSTS.E [R2+0xf800], desc[UR44][R102.64], P0 ;  /* 0x0f80000066027fae */ /* 0x000fe800081a102c */
[----:B------:R-:W-:Y:S01]  /*47bb0*/  LDGSTS.E [R2+0xfc00], desc[UR44][R100.64], P0 ;  /* 0x0fc0000064027fae */ /* 0x000fe200081a102c */
[----:B--2---:R-:W-:-:S05]  /*47bc0*/  IADD3.X R32, PT, PT, R32, UR9, RZ, P1, !PT ;  /* 0x0000000920207c10 */ /* 0x004fca0008ffe4ff */
[----:B------:R1:W-:Y:S04]  /*47bd0*/  STL [R1+0x1d84], R32 ;  /* 0x001d842001007387 */ /* 0x0003e80000100800 */
[----:B------:R-:W2:Y:S01]  /*47be0*/  LDL.LU R48, [R1+0x1dac] ;  /* 0x001dac0001307983 */ /* 0x000ea20000300800 */
[----:B---3--:R-:W-:Y:S01]  /*47bf0*/  IADD3 R35, P1, PT, R35, UR13, RZ ;  /* 0x0000000d23237c10 */ /* 0x008fe2000ff3e0ff */
[----:B------:R-:W-:Y:S02]  /*47c00*/  IMAD.MOV.U32 R33, RZ, RZ, R32 ;  /* 0x000000ffff217224 */ /* 0x000fe400078e0020 */
[----:B------:R-:W3:Y:S01]  /*47c10*/  LDL.LU R38, [R1+0x1db4] ;  /* 0x001db40001267983 */ /* 0x000ee20000300800 */
[----:B----4-:R-:W-:Y:S01]  /*47c20*/  IADD3.X R37, PT, PT, R37, UR9, RZ, P1, !PT ;  /* 0x0000000925257c10 */ /* 0x010fe20008ffe4ff */
[----:B-1----:R-:W-:Y:S01]  /*47c30*/  IMAD.MOV.U32 R32, RZ, RZ, R97 ;  /* 0x000000ffff207224 */ /* 0x002fe200078e0061 */
[----:B------:R-:W-:Y:S01]  /*47c40*/  IADD3 R39, P2, PT, R39, UR13, RZ ;  /* 0x0000000d27277c10 */ /* 0x000fe2000ff5e0ff */
[----:B------:R-:W-:Y:S03]  /*47c50*/  STL [R1+0x1d90], R35 ;  /* 0x001d902301007387 */ /* 0x000fe60000100800 */
[----:B------:R-:W-:Y:S01]  /*47c60*/  IADD3.X R40, PT, PT, R40, UR9, RZ, P2, !PT ;  /* 0x0000000928287c10 */ /* 0x000fe200097fe4ff */
[----:B------:R1:W-:Y:S04]  /*47c70*/  LDGSTS.E [R3+0x100], desc[UR44][R32.64], P0 ;  /* 0x0010000020037fae */ /* 0x0003e800081a102c */
[----:B------:R4:W-:Y:S04]  /*47c80*/  STL [R1+0x1d8c], R37 ;  /* 0x001d8c2501007387 */ /* 0x0009e80000100800 */
[----:B------:R-:W-:Y:S01]  /*47c90*/  STL [R1+0x1d98], R39 ;  /* 0x001d982701007387 */ /* 0x000fe20000100800 */
[----:B-1----:R-:W-:-:S02]  /*47ca0*/  IMAD.MOV.U32 R32, RZ, RZ, R35 ;  /* 0x000000ffff207224 */ /* 0x002fc400078e0023 */
[----:B------:R-:W-:Y:S02]  /*47cb0*/  IMAD.MOV.U32 R33, RZ, RZ, R37 ;  /* 0x000000ffff217224 */ /* 0x000fe400078e0025 */
[----:B----4-:R-:W4:Y:S04]  /*47cc0*/  LDL.LU R37, [R1+0x1dc0] ;  /* 0x001dc00001257983 */ /* 0x010f280000300800 */
[----:B------:R1:W-:Y:S04]  /*47cd0*/  STL [R1+0x1d94], R40 ;  /* 0x001d942801007387 */ /* 0x0003e80000100800 */
[----:B------:R1:W-:Y:S04]  /*47ce0*/  LDGSTS.E [R3+0x500], desc[UR44][R32.64], P0 ;  /* 0x0050000020037fae */ /* 0x0003e800081a102c */
[----:B------:R-:W4:Y:S01]  /*47cf0*/  LDL.LU R35, [R1+0x1dc8] ;  /* 0x001dc80001237983 */ /* 0x000f220000300800 */
[----:B-1----:R-:W-:-:S03]  /*47d00*/  IMAD.MOV.U32 R33, RZ, RZ, R40 ;  /* 0x000000ffff217224 */ /* 0x002fc600078e0028 */
[----:B------:R-:W4:Y:S01]  /*47d10*/  LDL.LU R40, [R1+0x1dbc] ;  /* 0x001dbc0001287983 */ /* 0x000f220000300800 */
[----:B------:R-:W-:-:S03]  /*47d20*/  IMAD.MOV.U32 R32, RZ, RZ, R39 ;  /* 0x000000ffff207224 */ /* 0x000fc600078e0027 */
[----:B------:R-:W4:Y:S04]  /*47d30*/  LDL.LU R39, [R1+0x1dc4] ;  /* 0x001dc40001277983 */ /* 0x000f280000300800 */
[----:B------:R1:W-:Y:S01]  /*47d40*/  LDGSTS.E [R3+0x900], desc[UR44][R32.64], P0 ;  /* 0x0090000020037fae */ /* 0x0003e200081a102c */
[----:B------:R-:W-:Y:S02]  /*47d50*/  IADD3 R41, P1, PT, R41, UR13, RZ ;  /* 0x0000000d29297c10 */ /* 0x000fe4000ff3e0ff */
[----:B------:R-:W-:-:S03]  /*47d60*/  IADD3 R36, P2, PT, R36, UR13, RZ ;  /* 0x0000000d24247c10 */ /* 0x000fc6000ff5e0ff */
[----:B------:R1:W-:Y:S02]  /*47d70*/  STL [R1+0x1da0], R41 ;  /* 0x001da02901007387 */ /* 0x0003e40000100800 */
[----:B-1----:R-:W-:Y:S01]  /*47d80*/  IMAD.MOV.U32 R32, RZ, RZ, R41 ;  /* 0x000000ffff207224 */ /* 0x002fe200078e0029 */
[----:B------:R-:W-:Y:S02]  /*47d90*/  IADD3.X R49, PT, PT, R49, UR9, RZ, P1, !PT ;  /* 0x0000000931317c10 */ /* 0x000fe40008ffe4ff */
[----:B------:R-:W-:-:S03]  /*47da0*/  IADD3.X R43, PT, PT, R43, UR9, RZ, P2, !PT ;  /* 0x000000092b2b7c10 */ /* 0x000fc600097fe4ff */
[----:B------:R-:W-:Y:S01]  /*47db0*/  IMAD.MOV.U32 R33, RZ, RZ, R49 ;  /* 0x000000ffff217224 */ /* 0x000fe200078e0031 */
[----:B------:R1:W-:Y:S04]  /*47dc0*/  STL [R1+0x1d9c], R49 ;  /* 0x001d9c3101007387 */ /* 0x0003e80000100800 */
[----:B------:R-:W-:Y:S04]  /*47dd0*/  STL [R1+0x1da8], R36 ;  /* 0x001da82401007387 */ /* 0x000fe80000100800 */
[----:B------:R-:W4:Y:S04]  /*47de0*/  LDL.LU R41, [R1+0x1dd0] ;  /* 0x001dd00001297983 */ /* 0x000f280000300800 */
[----:B------:R1:W-:Y:S04]  /*47df0*/  STL [R1+0x1da4], R43 ;  /* 0x001da42b01007387 */ /* 0x0003e80000100800 */
[----:B------:R1:W-:Y:S04]  /*47e00*/  LDGSTS.E [R3+0xd00], desc[UR44][R32.64], P0 ;  /* 0x00d0000020037fae */ /* 0x0003e800081a102c */
[----:B-1----:R-:W4:Y:S01]  /*47e10*/  LDL.LU R49, [R1+0x1dd8] ;  /* 0x001dd80001317983 */ /* 0x002f220000300800 */
[----:B------:R-:W-:-:S03]  /*47e20*/  IMAD.MOV.U32 R33, RZ, RZ, R43 ;  /* 0x000000ffff217224 */ /* 0x000fc600078e002b */
[----:B------:R-:W4:Y:S04]  /*47e30*/  LDL.LU R43, [R1+0x1dcc] ;  /* 0x001dcc00012b7983 */ /* 0x000f280000300800 */
[----:B------:R-:W4:Y:S01]  /*47e40*/  LDL.LU R50, [R1+0x1dd4] ;  /* 0x001dd40001327983 */ /* 0x000f220000300800 */
[----:B------:R-:W-:Y:S01]  /*47e50*/  IADD3 R42, P1, PT, R42, UR13, RZ ;  /* 0x0000000d2a2a7c10 */ /* 0x000fe2000ff3e0ff */
[----:B------:R-:W-:Y:S01]  /*47e60*/  IMAD.MOV.U32 R32, RZ, RZ, R36 ;  /* 0x000000ffff207224 */ /* 0x000fe200078e0024 */
[----:B------:R-:W-:Y:S01]  /*47e70*/  IADD3 R34, P2, PT, R34, UR13, RZ ;  /* 0x0000000d22227c10 */ /* 0x000fe2000ff5e0ff */
[----:B------:R-:W4:Y:S04]  /*47e80*/  LDL.LU R2, [R1+0x1de0] ;  /* 0x001de00001027983 */ /* 0x000f280000300800 */
[----:B------:R-:W4:Y:S04]  /*47e90*/  LDL.LU R36, [R1+0x1de8] ;  /* 0x001de80001247983 */ /* 0x000f280000300800 */
[----:B------:R1:W-:Y:S04]  /*47ea0*/  STL [R1+0x1db0], R42 ;  /* 0x001db02a01007387 */ /* 0x0003e80000100800 */
[----:B------:R1:W-:Y:S02]  /*47eb0*/  LDGSTS.E [R3+0x1100], desc[UR44][R32.64], P0 ;  /* 0x0110000020037fae */ /* 0x0003e400081a102c */
[----:B-1----:R-:W-:Y:S01]  /*47ec0*/  IMAD.MOV.U32 R32, RZ, RZ, R42 ;  /* 0x000000ffff207224 */ /* 0x002fe200078e002a */
[----:B--2---:R-:W-:-:S02]  /*47ed0*/  IADD3.X R48, PT, PT, R48, UR9, RZ, P1, !PT ;  /* 0x0000000930307c10 */ /* 0x004fc40008ffe4ff */
[----:B---3--:R-:W-:-:S03]  /*47ee0*/  IADD3.X R38, PT, PT, R38, UR9, RZ, P2, !PT ;  /* 0x0000000926267c10 */ /* 0x008fc600097fe4ff */
[----:B------:R1:W-:Y:S04]  /*47ef0*/  STL [R1+0x1dac], R48 ;  /* 0x001dac3001007387 */ /* 0x0003e80000100800 */
[----:B------:R2:W-:Y:S04]  /*47f00*/  STL [R1+0x1db8], R34 ;  /* 0x001db82201007387 */ /* 0x0005e80000100800 */
[----:B------:R-:W3:Y:S01]  /*47f10*/  LDL.LU R42, [R1+0x1ddc] ;  /* 0x001ddc00012a7983 */ /* 0x000ee20000300800 */
[----:B------:R-:W-:-:S03]  /*47f20*/  IMAD.MOV.U32 R33, RZ, RZ, R48 ;  /* 0x000000ffff217224 */ /* 0x000fc600078e0030 */
[----:B------:R2:W-:Y:S04]  /*47f30*/  STL [R1+0x1db4], R38 ;  /* 0x001db42601007387 */ /* 0x0005e80000100800 */
[----:B-1----:R-:W3:Y:S04]  /*47f40*/  LDL.LU R48, [R1+0x1de4] ;  /* 0x001de40001307983 */ /* 0x002ee80000300800 */
[----:B------:R1:W-:Y:S01]  /*47f50*/  LDGSTS.E [R3+0x1500], desc[UR44][R32.64], P0 ;  /* 0x0150000020037fae */ /* 0x0003e200081a102c */
[----:B----4-:R-:W-:Y:S01]  /*47f60*/  IADD3 R37, P1, PT, R37, UR13, RZ ;  /* 0x0000000d25257c10 */ /* 0x010fe2000ff3e0ff */
[----:B-1----:R-:W-:-:S02]  /*47f70*/  IMAD.MOV.U32 R32, RZ, RZ, R34 ;  /* 0x000000ffff207224 */ /* 0x002fc400078e0022 */
[----:B------:R-:W-:Y:S01]  /*47f80*/  IMAD.MOV.U32 R33, RZ, RZ, R38 ;  /* 0x000000ffff217224 */ /* 0x000fe200078e0026 */
[----:B------:R-:W-:Y:S01]  /*47f90*/  IADD3 R35, P2, PT, R35, UR13, RZ ;  /* 0x0000000d23237c10 */ /* 0x000fe2000ff5e0ff */
[----:B--2---:R-:W2:Y:S04]  /*47fa0*/  LDL.LU R34, [R1+0x1df0] ;  /* 0x001df00001227983 */ /* 0x004ea80000300800 */
[----:B------:R-:W4:Y:S01]  /*47fb0*/  LDL.LU R38, [R1+0x1df8] ;  /* 0x001df80001267983 */ /* 0x000f220000300800 */
[----:B------:R-:W-:-:S03]  /*47fc0*/  IADD3.X R40, PT, PT, R40, UR9, RZ, P1, !PT ;  /* 0x0000000928287c10 */ /* 0x000fc60008ffe4ff */
[----:B------:R1:W-:Y:S01]  /*47fd0*/  STL [R1+0x1dc0], R37 ;  /* 0x001dc02501007387 */ /* 0x0003e20000100800 */
[----:B------:R-:W-:-:S03]  /*47fe0*/  IADD3.X R39, PT, PT, R39, UR9, RZ, P2, !PT ;  /* 0x0000000927277c10 */ /* 0x000fc600097fe4ff */
[----:B------:R1:W-:Y:S04]  /*47ff0*/  LDGSTS.E [R3+0x1900], desc[UR44][R32.64], P0 ;  /* 0x0190000020037fae */ /* 0x0003e800081a102c */
[----:B------:R1:W-:Y:S04]  /*48000*/  STL [R1+0x1dbc], R40 ;  /* 0x001dbc2801007387 */ /* 0x0003e80000100800 */
[----:B------:R1:W-:Y:S02]  /*48010*/  STL [R1+0x1dc8], R35 ;  /* 0x001dc82301007387 */ /* 0x0003e40000100800 */
[----:B-1----:R-:W-:-:S02]  /*48020*/  IMAD.MOV.U32 R32, RZ, RZ, R37 ;  /* 0x000000ffff207224 */ /* 0x002fc400078e0025 */
[----:B------:R-:W4:Y:S01]  /*48030*/  LDL.LU R37, [R1+0x1dec] ;  /* 0x001dec0001257983 */ /* 0x000f220000300800 */
[----:B------:R-:W-:-:S03]  /*48040*/  IMAD.MOV.U32 R33, RZ, RZ, R40 ;  /* 0x000000ffff217224 */ /* 0x000fc600078e0028 */
        /* <DEDUP_REMOVED lines=17> */
[----:B------:R-:W4:Y:S04]  /*48160*/  LDL.LU R43, [R1+0x1dfc] ;  /* 0x001dfc00012b7983 */ /* 0x000f280000300800 */
[----:B------:R-:W-:Y:S04]  /*48170*/  STL [R1+0x1dd4], R50 ;  /* 0x001dd43201007387 */ /* 0x000fe80000100800 */
[----:B------:R-:W4:Y:S01]  /*48180*/  LDL.LU R41, [R1+0x1e04] ;  /* 0x001e040001297983 */ /* 0x000f220000300800 */
        /* <DEDUP_REMOVED lines=9> */
[----:B------:R-:W-:Y:S01]  /*48220*/  IMAD.MOV.U32 R33, RZ, RZ, R42 ;  /* 0x000000ffff217224 */ /* 0x000fe200078e002a */
[----:B------:R1:W-:Y:S01]  /*48230*/  STL [R1+0x1ddc], R42 ;  /* 0x001ddc2a01007387 */ /* 0x0003e20000100800 */
[----:B------:R-:W-:-:S03]  /*48240*/  IADD3.X R48, PT, PT, R48, UR9, RZ, P2, !PT ;  /* 0x0000000930307c10 */ /* 0x000fc600097fe4ff */
[----:B------:R-:W-:Y:S04]  /*48250*/  STL [R1+0x1de8], R36 ;  /* 0x001de82401007387 */ /* 0x000fe80000100800 */
[----:B------:R3:W-:Y:S04]  /*48260*/  LDGSTS.E [R3+0x2d00], desc[UR44][R32.64], P0 ;  /* 0x02d0000020037fae */ /* 0x0007e800081a102c */
[----:B-1----:R-:W4:Y:S04]  /*48270*/  LDL.LU R42, [R1+0x1e10] ;  /* 0x001e1000012a7983 */ /* 0x002f280000300800 */
[----:B------:R1:W-:Y:S04]  /*48280*/  STL [R1+0x1de4], R48 ;  /* 0x001de43001007387 */ /* 0x0003e80000100800 */
[----:B------:R-:W4:Y:S01]  /*48290*/  LDL.LU R2, [R1+0x1e18] ;  /* 0x001e180001027983 */ /* 0x000f220000300800 */
[----:B---3--:R-:W-:Y:S01]  /*482a0*/  IMAD.MOV.U32 R33, RZ, RZ, R48 ;  /* 0x000000ffff217224 */ /* 0x008fe200078e0030 */
[----:B--2---:R-:W-:-:S02]  /*482b0*/  IADD3 R34, P1, PT, R34, UR13, RZ ;  /* 0x0000000d22227c10 */ /* 0x004fc4000ff3e0ff */
[----:B-1----:R-:W2:Y:S01]  /*482c0*/  LDL.LU R48, [R1+0x1e0c] ;  /* 0x001e0c0001307983 */ /* 0x002ea20000300800 */
[----:B------:R-:W-:-:S03]  /*482d0*/  IMAD.MOV.U32 R32, RZ, RZ, R36 ;  /* 0x000000ffff207224 */ /* 0x000fc600078e0024 */
[----:B------:R-:W3:Y:S01]  /*482e0*/  LDL.LU R36, [R1+0x1e14] ;  /* 0x001e140001247983 */ /* 0x000ee20000300800 */
[----:B----4-:R-:W-:-:S03]  /*482f0*/  IADD3 R38, P2, PT, R38, UR13, RZ ;  /* 0x0000000d26267c10 */ /* 0x010fc6000ff5e0ff */
[----:B------:R1:W-:Y:S04]  /*48300*/  LDGSTS.E [R3+0x3100], desc[UR44][R32.64], P0 ;  /* 0x0310000020037fae */ /* 0x0003e800081a102c */
[----:B------:R-:W-:Y:S01]  /*48310*/  STL [R1+0x1df0], R34 ;  /* 0x001df02201007387 */ /* 0x000fe20000100800 */
[----:B------:R-:W-:Y:S01]  /*48320*/  IADD3.X R37, PT, PT, R37, UR9, RZ, P1, !PT ;  /* 0x0000000925257c10 */ /* 0x000fe20008ffe4ff */
[----:B-1----:R-:W-:-:S04]  /*48330*/  IMAD.MOV.U32 R32, RZ, RZ, R34 ;  /* 0x000000ffff207224 */ /* 0x002fc800078e0022 */
        /* <DEDUP_REMOVED lines=8> */
[----:B----4-:R-:W-:-:S03]  /*483c0*/  IMAD.MOV.U32 R33, RZ, RZ, R40 ;  /* 0x000000ffff217224 */ /* 0x010fc600078e0028 */
[----:B-1----:R-:W4:Y:S01]  /*483d0*/  LDL.LU R40, [R1+0x1e1c] ;  /* 0x001e1c0001287983 */ /* 0x002f220000300800 */
[----:B------:R-:W-:-:S03]  /*483e0*/  IMAD.MOV.U32 R32, RZ, RZ, R38 ;  /* 0x000000ffff207224 */ /* 0x000fc600078e0026 */
[----:B------:R-:W4:Y:S01]  /*483f0*/  LDL.LU R38, [R1+0x1e24] ;  /* 0x001e240001267983 */ /* 0x000f220000300800 */
[----:B------:R-:W-:Y:S02]  /*48400*/  IADD3 R35, P1, PT, R35, UR13, RZ ;  /* 0x0000000d23237c10 */ /* 0x000fe4000ff3e0ff */
[----:B------:R-:W-:Y:S01]  /*48410*/  IADD3 R39, P2, PT, R39, UR13, RZ ;  /* 0x0000000d27277c10 */ /* 0x000fe2000ff5e0ff */
[----:B------:R1:W-:Y:S04]  /*48420*/  LDGSTS.E [R3+0x3900], desc[UR44][R32.64], P0 ;  /* 0x0390000020037fae */ /* 0x0003e800081a102c */
[----:B------:R1:W-:Y:S02]  /*48430*/  STL [R1+0x1e00], R35 ;  /* 0x001e002301007387 */ /* 0x0003e40000100800 */
[----:B-1----:R-:W-:Y:S01]  /*48440*/  IMAD.MOV.U32 R32, RZ, RZ, R35 ;  /* 0x000000ffff207224 */ /* 0x002fe200078e0023 */
[----:B------:R-:W-:-:S05]  /*48450*/  IADD3.X R43, PT, PT, R43, UR9, RZ, P1, !PT ;  /* 0x000000092b2b7c10 */ /* 0x000fca0008ffe4ff */
[----:B------:R-:W-:Y:S01]  /*48460*/  IMAD.MOV.U32 R33, RZ, RZ, R43 ;  /* 0x000000ffff217224 */ /* 0x000fe200078e002b */
[----:B------:R-:W-:Y:S01]  /*48470*/  STL [R1+0x1dfc], R43 ;  /* 0x001dfc2b01007387 */ /* 0x000fe20000100800 */
[----:B------:R-:W-:-:S03]  /*48480*/  IADD3.X R41, PT, PT, R41, UR9, RZ, P2, !PT ;  /* 0x0000000929297c10 */ /* 0x000fc600097fe4ff */
[----:B------:R1:W-:Y:S04]  /*48490*/  STL [R1+0x1e08], R39 ;  /* 0x001e082701007387 */ /* 0x0003e80000100800 */
[----:B------:R-:W4:Y:S04]  /*484a0*/  LDL.LU R35, [R1+0x1e30] ;  /* 0x001e300001237983 */ /* 0x000f280000300800 */
[----:B------:R1:W-:Y:S04]  /*484b0*/  STL [R1+0x1e04], R41 ;  /* 0x001e042901007387 */ /* 0x0003e80000100800 */
[----:B------:R1:W-:Y:S04]  /*484c0*/  LDGSTS.E [R3+0x3d00], desc[UR44][R32.64], P0 ;  /* 0x03d0000020037fae */ /* 0x0003e800081a102c */
[----:B------:R-:W4:Y:S01]  /*484d0*/  LDL.LU R49, [R1+0x1e38] ;  /* 0x001e380001317983 */ /* 0x000f220000300800 */
[----:B-1----:R-:W-:-:S03]  /*484e0*/  IMAD.MOV.U32 R32, RZ, RZ, R39 ;  /* 0x000000ffff207224 */ /* 0x002fc600078e0027 */
[----:B------:R-:W4:Y:S04]  /*484f0*/  LDL.LU R39, [R1+0x1e2c] ;  /* 0x001e2c0001277983 */ /* 0x000f280000300800 */
[----:B------:R-:W4:Y:S01]  /*48500*/  LDL.LU R50, [R1+0x1e34] ;  /* 0x001e340001327983 */ /* 0x000f220000300800 */
[----:B------:R-:W-:-:S03]  /*48510*/  IMAD.MOV.U32 R33, RZ, RZ, R41 ;  /* 0x000000ffff217224 */ /* 0x000fc600078e0029 */
[----:B------:R-:W4:Y:S04]  /*48520*/  LDL.LU R43, [R1+0x1e40] ;  /* 0x001e4000012b7983 */ /* 0x000f280000300800 */
[----:B------:R-:W4:Y:S04]  /*48530*/  LDL.LU R41, [R1+0x1e48] ;  /* 0x001e480001297983 */ /* 0x000f280000300800 */
[----:B------:R1:W-:Y:S01]  /*48540*/  LDGSTS.E [R3+0x4100], desc[UR44][R32.64], P0 ;  /* 0x0410000020037fae */ /* 0x0003e200081a102c */
[----:B------:R-:W-:-:S05]  /*48550*/  IADD3 R42, P1, PT, R42, UR13, RZ ;  /* 0x0000000d2a2a7c10 */ /* 0x000fca000ff3e0ff */
[----:B------:R-:W-:Y:S01]  /*48560*/  STL [R1+0x1e10], R42 ;  /* 0x001e102a01007387 */ /* 0x000fe20000100800 */
[----:B------:R-:W-:Y:S02]  /*48570*/  IADD3 R2, P2, PT, R2, UR13, RZ ;  /* 0x0000000d02027c10 */ /* 0x000fe4000ff5e0ff */
[----:B--2---:R-:W-:Y:S02]  /*48580*/  IADD3.X R48, PT, PT, R48, UR9, RZ, P1, !PT ;  /* 0x0000000930307c10 */ /* 0x004fe40008ffe4ff */
[----:B---3--:R-:W-:-:S03]  /*48590*/  IADD3.X R36, PT, PT, R36, UR9, RZ, P2, !PT ;  /* 0x0000000924247c10 */ /* 0x008fc600097fe4ff */
[----:B------:R2:W-:Y:S01]  /*485a0*/  STL [R1+0x1e0c], R48 ;  /* 0x001e0c3001007387 */ /* 0x0005e20000100800 */
[----:B-1----:R-:W-:-:S03]  /*485b0*/  IMAD.MOV.U32 R33, RZ, RZ, R48 ;  /* 0x000000ffff217224 */ /* 0x002fc600078e0030 */
[----:B------:R1:W-:Y:S01]  /*485c0*/  STL [R1+0x1e18], R2 ;  /* 0x001e180201007387 */ /* 0x0003e20000100800 */
[----:B------:R-:W-:-:S03]  /*485d0*/  IMAD.MOV.U32 R32, RZ, RZ, R42 ;  /* 0x000000ffff207224 */ /* 0x000fc600078e002a */
[----:B--2---:R-:W2:Y:S04]  /*485e0*/  LDL.LU R48, [R1+0x1e3c] ;  /* 0x001e3c0001307983 */ /* 0x004ea80000300800 */
[----:B------:R3:W-:Y:S04]  /*485f0*/  STL [R1+0x1e14], R36 ;  /* 0x001e142401007387 */ /* 0x0007e80000100800 */
[----:B------:R-:W2:Y:S04]  /*48600*/  LDL.LU R42, [R1+0x1e44] ;  /* 0x001e4400012a7983 */ /* 0x000ea80000300800 */
[----:B------:R1:W-:Y:S01]  /*48610*/  LDGSTS.E [R3+0x4500], desc[UR44][R32.64], P0 ;  /* 0x0450000020037fae */ /* 0x0003e200081a102c */
[----:B------:R-:W-:Y:S01]  /*48620*/  IADD3 R37, P1, PT, R37, UR13, RZ ;  /* 0x0000000d25257c10 */ /* 0x000fe2000ff3e0ff */
[----:B-1----:R-:W-:-:S02]  /*48630*/  IMAD.MOV.U32 R32, RZ, RZ, R2 ;  /* 0x000000ffff207224 */ /* 0x002fc400078e0002 */
[----:B------:R-:W-:Y:S01]  /*48640*/  IMAD.MOV.U32 R33, RZ, RZ, R36 ;  /* 0x000000ffff217224 */ /* 0x000fe200078e0024 */
[----:B------:R-:W2:Y:S01]  /*48650*/  LDL.LU R2, [R1+0x1e50] ;  /* 0x001e500001027983 */ /* 0x000ea20000300800 */
[----:B------:R-:W-:-:S03]  /*48660*/  IADD3 R34, P2, PT, R34, UR13, RZ ;  /* 0x0000000d22227c10 */ /* 0x000fc6000ff5e0ff */
[----:B---3--:R-:W3:Y:S01]  /*48670*/  LDL.LU R36, [R1+0x1e58] ;  /* 0x001e580001247983 */ /* 0x008ee20000300800 */
[----:B----4-:R-:W-:-:S03]  /*48680*/  IADD3.X R40, PT, PT, R40, UR9, RZ, P1, !PT ;  /* 0x0000000928287c10 */ /* 0x010fc60008ffe4ff */
[----:B------:R-:W-:Y:S01]  /*48690*/  STL [R1+0x1e20], R37 ;  /* 0x001e202501007387 */ /* 0x000fe20000100800 */
[----:B------:R-:W-:-:S03]  /*486a0*/  IADD3.X R38, PT, PT, R38, UR9, RZ, P2, !PT ;  /* 0x0000000926267c10 */ /* 0x000fc600097fe4ff */
[----:B------:R1:W-:Y:S04]  /*486b0*/  LDGSTS.E [R3+0x4900], desc[UR44][R32.64], P0 ;  /* 0x0490000020037fae */ /* 0x0003e800081a102c */
[----:B------:R4:W-:Y:S04]  /*486c0*/  STL [R1+0x1e1c], R40 ;  /* 0x001e1c2801007387 */ /* 0x0009e80000100800 */
[----:B------:R4:W-:Y:S01]  /*486d0*/  STL [R1+0x1e28], R34 ;  /* 0x001e282201007387 */ /* 0x0009e20000100800 */
[----:B-1----:R-:W-:-:S03]  /*486e0*/  IMAD.MOV.U32 R33, RZ, RZ, R40 ;  /* 0x000000ffff217224 */ /* 0x002fc600078e0028 */
[----:B----4-:R-:W4:Y:S01]  /*486f0*/  LDL.LU R40, [R1+0x1e4c] ;  /* 0x001e4c0001287983 */ /* 0x010f220000300800 */
        /* <DEDUP_REMOVED lines=10> */
[----:B------:R1:W-:Y:S02]  /*487a0*/  STL [R1+0x1e30], R35 ;  /* 0x001e302301007387 */ /* 0x0003e40000100800 */
[----:B-1----:R-:W-:Y:S01]  /*487b0*/  IMAD.MOV.U32 R32, RZ, RZ, R35 ;  /* 0x000000ffff207224 */ /* 0x002fe200078e0023 */
[----:B------:R-:W-:Y:S02]  /*487c0*/  IADD3 R49, P2, PT, R49, UR13, RZ ;  /* 0x0000000d31317c10 */ /* 0x000fe4000ff5e0ff */
[----:B------:R-:W-:-:S05]  /*487d0*/  IADD3.X R39, PT, PT, R39, UR9, RZ, P1, !PT ;  /* 0x0000000927277c10 */ /* 0x000fca0008ffe4ff */
[----:B------:R1:W-:Y:S01]  /*487e0*/  STL [R1+0x1e2c], R39 ;  /* 0x001e2c2701007387 */ /* 0x0003e20000100800 */
[----:B------:R-:W-:-:S03]  /*487f0*/  IADD3.X R50, PT, PT, R50, UR9, RZ, P2, !PT ;  /* 0x0000000932327c10 */ /* 0x000fc600097fe4ff */
[----:B------:R-:W-:Y:S04]  /*48800*/  STL [R1+0x1e38], R49 ;  /* 0x001e383101007387 */ /* 0x000fe80000100800 */
[----:B------:R-:W4:Y:S01]  /*48810*/  LDL.LU R35, [R1+0x1e5c] ;  /* 0x001e5c0001237983 */ /* 0x000f220000300800 */
[----:B------:R-:W-:-:S03]  /*48820*/  IMAD.MOV.U32 R33, RZ, RZ, R39 ;  /* 0x000000ffff217224 */ /* 0x000fc600078e0027 */
[----:B------:R-:W-:Y:S04]  /*48830*/  STL [R1+0x1e34], R50 ;  /* 0x001e343201007387 */ /* 0x000fe80000100800 */
[----:B-1----:R-:W4:Y:S01]  /*48840*/  LDL.LU R39, [R1+0x1e64] ;  /* 0x001e640001277983 */ /* 0x002f220000300800 */
        /* <DEDUP_REMOVED lines=14> */
[----:B-1----:R-:W4:Y:S04]  /*48930*/  LDL.LU R48, [R1+0x1e70] ;  /* 0x001e700001307983 */ /* 0x002f280000300800 */
[----:B------:R-:W-:Y:S04]  /*48940*/  STL [R1+0x1e44], R42 ;  /* 0x001e442a01007387 */ /* 0x000fe80000100800 */
[----:B------:R-:W4:Y:S04]  /*48950*/  LDL.LU R50, [R1+0x1e78] ;  /* 0x001e780001327983 */ /* 0x000f280000300800 */
[----:B------:R-:W4:Y:S01]  /*48960*/  LDL.LU R49, [R1+0x1e6c] ;  /* 0x001e6c0001317983 */ /* 0x000f220000300800 */
[----:B------:R-:W-:-:S03]  /*48970*/  IADD3 R2, P1, PT, R2, UR13, RZ ;  /* 0x0000000d02027c10 */ /* 0x000fc6000ff3e0ff */
[----:B------:R-:W4:Y:S01]  /*48980*/  LDL.LU R51, [R1+0x1e74] ;  /* 0x001e740001337983 */ /* 0x000f220000300800 */
[----:B---3--:R-:W-:Y:S01]  /*48990*/  IADD3 R36, P2, PT, R36, UR13, RZ ;  /* 0x0000000d24247c10 */ /* 0x008fe2000ff5e0ff */
[----:B--2---:R-:W-:Y:S02]  /*489a0*/  IMAD.MOV.U32 R32, RZ, RZ, R41 ;  /* 0x000000ffff207224 */ /* 0x004fe400078e0029 */
[----:B------:R1:W-:Y:S01]  /*489b0*/  STL [R1+0x1e50], R2 ;  /* 0x001e500201007387 */ /* 0x0003e20000100800 */
[----:B------:R-:W-:-:S05]  /*489c0*/  IMAD.MOV.U32 R33, RZ, RZ, R42 ;  /* 0x000000ffff217224 */ /* 0x000fca00078e002a */
[----:B------:R2:W-:Y:S01]  /*489d0*/  LDGSTS.E [R3+0x6100], desc[UR44][R32.64], P0 ;  /* 0x0610000020037fae */ /* 0x0005e200081a102c */
[----:B----4-:R-:W-:Y:S01]  /*489e0*/  IADD3.X R40, PT, PT, R40, UR9, RZ, P1, !PT ;  /* 0x0000000928287c10 */ /* 0x010fe20008ffe4ff */
[----:B--2---:R-:W-:-:S04]  /*489f0*/  IMAD.MOV.U32 R32, RZ, RZ, R2 ;  /* 0x000000ffff207224 */ /* 0x004fc800078e0002 */
[----:B------:R-:W-:Y:S01]  /*48a00*/  STL [R1+0x1e4c], R40 ;  /* 0x001e4c2801007387 */ /* 0x000fe20000100800 */
[----:B------:R-:W-:-:S03]  /*48a10*/  IADD3.X R37, PT, PT, R37, UR9, RZ, P2, !PT ;  /* 0x0000000925257c10 */ /* 0x000fc600097fe4ff */
[----:B------:R-:W-:Y:S04]  /*48a20*/  STL [R1+0x1e58], R36 ;  /* 0x001e582401007387 */ /* 0x000fe80000100800 */
[----:B------:R-:W2:Y:S04]  /*48a30*/  LDL.LU R56, [R1+0x1e80] ;  /* 0x001e800001387983 */ /* 0x000ea80000300800 */
[----:B------:R-:W-:Y:S04]  /*48a40*/  STL [R1+0x1e54], R37 ;  /* 0x001e542501007387 */ /* 0x000fe80000100800 */
[----:B-1----:R-:W3:Y:S04]  /*48a50*/  LDL.LU R2, [R1+0x1e8c] ;  /* 0x001e8c0001027983 */ /* 0x002ee80000300800 */
[----:B------:R-:W4:Y:S04]  /*48a60*/  LDL.LU R57, [R1+0x1e7c] ;  /* 0x001e7c0001397983 */ /* 0x000f280000300800 */
[----:B------:R-:W4:Y:S01]  /*48a70*/  LDL.LU R58, [R1+0x1e88] ;  /* 0x001e8800013a7983 */ /* 0x000f220000300800 */
[----:B------:R-:W-:Y:S01]  /*48a80*/  IMAD.MOV.U32 R33, RZ, RZ, R40 ;  /* 0x000000ffff217224 */ /* 0x000fe200078e0028 */
[----:B------:R-:W-:-:S02]  /*48a90*/  IADD3 R34, P1, PT, R34, UR13, RZ ;  /* 0x0000000d22227c10 */ /* 0x000fc4000ff3e0ff */
[----:B------:R-:W-:Y:S02]  /*48aa0*/  IADD3 R38, P2, PT, R38, UR13, RZ ;  /* 0x0000000d26267c10 */ /* 0x000fe4000ff5e0ff */
[----:B------:R1:W-:Y:S04]  /*48ab0*/  LDGSTS.E [R3+0x6500], desc[UR44][R32.64], P0 ;  /* 0x0650000020037fae */ /* 0x0003e800081a102c */
[----:B------:R-:W-:Y:S01]  /*48ac0*/  STL [R1+0x1e60], R34 ;  /* 0x001e602201007387 */ /* 0x000fe20000100800 */
[----:B-1----:R-:W-:Y:S02]  /*48ad0*/  IMAD.MOV.U32 R32, RZ, RZ, R36 ;  /* 0x000000ffff207224 */ /* 0x002fe400078e0024 */
[----:B------:R-:W-:-:S05]  /*48ae0*/  IMAD.MOV.U32 R33, RZ, RZ, R37 ;  /* 0x000000ffff217224 */ /* 0x000fca00078e0025 */
[----:B------:R1:W-:Y:S02]  /*48af0*/  LDGSTS.E [R3+0x6900], desc[UR44][R32.64], P0 ;  /* 0x0690000020037fae */ /* 0x0003e400081a102c */
[----:B-1----:R-:W-:Y:S01]  /*48b00*/  IMAD.MOV.U32 R32, RZ, RZ, R34 ;  /* 0x000000ffff207224 */ /* 0x002fe200078e0022 */
[----:B------:R-:W-:-:S05]  /*48b10*/  IADD3.X R35, PT, PT, R35, UR9, RZ, P1, !PT ;  /* 0x0000000923237c10 */ /* 0x000fca0008ffe4ff */
[----:B------:R1:W-:Y:S01]  /*48b20*/  STL [R1+0x1e5c], R35 ;  /* 0x001e5c2301007387 */ /* 0x0003e20000100800 */
[----:B------:R-:W-:Y:S01]  /*48b30*/  IMAD.MOV.U32 R33, RZ, RZ, R35 ;  /* 0x000000ffff217224 */ /* 0x000fe200078e0023 */
[----:B------:R-:W-:Y:S02]  /*48b40*/  IADD3.X R39, PT, PT, R39, UR9, RZ, P2, !PT ;  /* 0x0000000927277c10 */ /* 0x000fe400097fe4ff */
[----:B------:R-:W-:Y:S04]  /*48b50*/  STL [R1+0x1e68], R38 ;  /* 0x001e682601007387 */ /* 0x000fe80000100800 */
[----:B------:R1:W-:Y:S04]  /*48b60*/  LDGSTS.E [R3+0x6d00], desc[UR44][R32.64], P0 ;  /* 0x06d0000020037fae */ /* 0x0003e800081a102c */
[----:B-1----:R-:W4:Y:S04]  /*48b70*/  LDL.LU.64 R34, [R1+0x1970] ;  /* 0x0019700001227983 */ /* 0x002f280000300a00 */
[----:B------:R1:W-:Y:S04]  /*48b80*/  STL [R1+0x1e64], R39 ;  /* 0x001e642701007387 */ /* 0x0003e80000100800 */
[----:B------:R-:W4:Y:S01]  /*48b90*/  LDL.LU.64 R36, [R1+0x1950] ;  /* 0x0019500001247983 */ /* 0x000f220000300a00 */
[----:B------:R-:W-:-:S02]  /*48ba0*/  IMAD.MOV.U32 R32, RZ, RZ, R38 ;  /* 0x000000ffff207224 */ /* 0x000fc400078e0026 */
[----:B------:R-:W-:Y:S02]  /*48bb0*/  IMAD.MOV.U32 R33, RZ, RZ, R39 ;  /* 0x000000ffff217224 */ /* 0x000fe400078e0027 */
[----:B-1----:R-:W4:Y:S04]  /*48bc0*/  LDL.LU.64 R38, [R1+0x1930] ;  /* 0x0019300001267983 */ /* 0x002f280000300a00 */
[----:B------:R-:W4:Y:S04]  /*48bd0*/  LDL.LU.64 R40, [R1+0x1910] ;  /* 0x0019100001287983 */ /* 0x000f280000300a00 */
[----:B------:R-:W4:Y:S04]  /*48be0*/  LDL.LU.64 R42, [R1+0x18f0] ;  /* 0x0018f000012a7983 */ /* 0x000f280000300a00 */
[----:B------:R1:W-:Y:S01]  /*48bf0*/  LDGSTS.E [R3+0x7100], desc[UR44][R32.64], P0 ;  /* 0x0710000020037fae */ /* 0x0003e200081a102c */
[----:B------:R-:W-:-:S05]  /*48c00*/  IADD3 R48, P1, PT, R48, UR13, RZ ;  /* 0x0000000d30307c10 */ /* 0x000fca000ff3e0ff */
[----:B------:R-:W-:Y:S01]  /*48c10*/  STL [R1+0x1e70], R48 ;  /* 0x001e703001007387 */ /* 0x000fe20000100800 */
[----:B------:R-:W-:Y:S02]  /*48c20*/  IADD3 R50, P2, PT, R50, UR13, RZ ;  /* 0x0000000d32327c10 */ /* 0x000fe4000ff5e0ff */
[----:B------:R-:W-:Y:S01]  /*48c30*/  IADD3.X R49, PT, PT, R49, UR9, RZ, P1, !PT ;  /* 0x0000000931317c10 */ /* 0x000fe20008ffe4ff */
[----:B-1----:R-:W-:Y:S01]  /*48c40*/  IMAD.MOV.U32 R32, RZ, RZ, R48 ;  /* 0x000000ffff207224 */ /* 0x002fe200078e0030 */
[----:B------:R-:W-:-:S03]  /*48c50*/  IADD3.X R51, PT, PT, R51, UR9, RZ, P2, !PT ;  /* 0x0000000933337c10 */ /* 0x000fc600097fe4ff */
[----:B------:R1:W-:Y:S01]  /*48c60*/  STL [R1+0x1e6c], R49 ;  /* 0x001e6c3101007387 */ /* 0x0003e20000100800 */
[----:B------:R-:W-:-:S03]  /*48c70*/  IMAD.MOV.U32 R33, RZ, RZ, R49 ;  /* 0x000000ffff217224 */ /* 0x000fc600078e0031 */
[----:B------:R-:W-:Y:S04]  /*48c80*/  STL [R1+0x1e78], R50 ;  /* 0x001e783201007387 */ /* 0x000fe80000100800 */
[----:B------:R1:W-:Y:S04]  /*48c90*/  LDGSTS.E [R3+0x7500], desc[UR44][R32.64], P0 ;  /* 0x0750000020037fae */ /* 0x0003e800081a102c */
[----:B-1----:R-:W4:Y:S04]  /*48ca0*/  LDL.LU.64 R48, [R1+0x18d0] ;  /* 0x0018d00001307983 */ /* 0x002f280000300a00 */
[----:B------:R1:W-:Y:S01]  /*48cb0*/  STL [R1+0x1e74], R51 ;  /* 0x001e743301007387 */ /* 0x0003e20000100800 */
[----:B------:R-:W-:-:S02]  /*48cc0*/  IMAD.MOV.U32 R32, RZ, RZ, R50 ;  /* 0x000000ffff207224 */ /* 0x000fc400078e0032 */
[----:B------:R-:W-:Y:S02]  /*48cd0*/  IMAD.MOV.U32 R33, RZ, RZ, R51 ;  /* 0x000000ffff217224 */ /* 0x000fe400078e0033 */
[----:B-1----:R-:W4:Y:S04]  /*48ce0*/  LDL.LU.64 R50, [R1+0x18b0] ;  /* 0x0018b00001327983 */ /* 0x002f280000300a00 */
[----:B------:R-:W4:Y:S04]  /*48cf0*/  LDL.LU.64 R52, [R1+0x1890] ;  /* 0x0018900001347983 */ /* 0x000f280000300a00 */
[----:B------:R-:W4:Y:S04]  /*48d00*/  LDL.LU.64 R54, [R1+0x1870] ;  /* 0x0018700001367983 */ /* 0x000f280000300a00 */
[----:B------:R1:W-:Y:S01]  /*48d10*/  LDGSTS.E [R3+0x7900], desc[UR44][R32.64], P0 ;  /* 0x0790000020037fae */ /* 0x0003e200081a102c */
[----:B--2---:R-:W-:-:S05]  /*48d20*/  IADD3 R56, P1, PT, R56, UR13, RZ ;  /* 0x0000000d38387c10 */ /* 0x004fca000ff3e0ff */
[----:B------:R-:W-:Y:S01]  /*48d30*/  STL [R1+0x1e80], R56 ;  /* 0x001e803801007387 */ /* 0x000fe20000100800 */
[----:B---3--:R-:W-:Y:S02]  /*48d40*/  IADD3 R2, P2, PT, R2, UR13, RZ ;  /* 0x0000000d02027c10 */ /* 0x008fe4000ff5e0ff */
[----:B----4-:R-:W-:Y:S01]  /*48d50*/  IADD3.X R57, PT, PT, R57, UR9, RZ, P1, !PT ;  /* 0x0000000939397c10 */ /* 0x010fe20008ffe4ff */
[----:B-1----:R-:W-:Y:S01]  /*48d60*/  IMAD.MOV.U32 R32, RZ, RZ, R56 ;  /* 0x000000ffff207224 */ /* 0x002fe200078e0038 */
[----:B------:R-:W-:-:S03]  /*48d70*/  IADD3.X R58, PT, PT, R58, UR9, RZ, P2, !PT ;  /* 0x000000093a3a7c10 */ /* 0x000fc600097fe4ff */
[----:B------:R1:W-:Y:S01]  /*48d80*/  STL [R1+0x1e7c], R57 ;  /* 0x001e7c3901007387 */ /* 0x0003e20000100800 */
[----:B------:R-:W-:-:S03]  /*48d90*/  IMAD.MOV.U32 R33, RZ, RZ, R57 ;  /* 0x000000ffff217224 */ /* 0x000fc600078e0039 */
[----:B------:R-:W-:Y:S04]  /*48da0*/  STL [R1+0x1e8c], R2 ;  /* 0x001e8c0201007387 */ /* 0x000fe80000100800 */
[----:B------:R2:W-:Y:S04]  /*48db0*/  LDGSTS.E [R3+0x7d00], desc[UR44][R32.64], P0 ;  /* 0x07d0000020037fae */ /* 0x0005e800081a102c */
[----:B-1----:R-:W3:Y:S04]  /*48dc0*/  LDL.LU.64 R56, [R1+0x1850] ;  /* 0x0018500001387983 */ /* 0x002ee80000300a00 */
[----:B------:R1:W-:Y:S01]  /*48dd0*/  STL [R1+0x1e88], R58 ;  /* 0x001e883a01007387 */ /* 0x0003e20000100800 */
[----:B--2---:R-:W-:-:S03]  /*48de0*/  IMAD.MOV.U32 R33, RZ, RZ, R58 ;  /* 0x000000ffff217224 */ /* 0x004fc600078e003a */
[----:B-1----:R-:W2:Y:S04]  /*48df0*/  LDL.LU.64 R58, [R1+0x1830] ;  /* 0x00183000013a7983 */ /* 0x002ea80000300a00 */
        /* <DEDUP_REMOVED lines=40> */
[----:B---3--:R-:W-:-:S04]  /*49080*/  IADD3 R54, P1, PT, R56, UR13, RZ ;  /* 0x0000000d38367c10 */ /* 0x008fc8000ff3e0ff */
[----:B------:R-:W-:Y:S02]  /*49090*/  IADD3.X R53, PT, PT, R57, UR9, RZ, P1, !PT ;  /* 0x0000000939357c10 */ /* 0x000fe40008ffe4ff */
[----:B--2---:R-:W-:-:S04]  /*490a0*/  IADD3 R56, P1, PT, R58, UR13, RZ ;  /* 0x0000000d3a387c10 */ /* 0x004fc8000ff3e0ff */
        /* <DEDUP_REMOVED lines=30> */
[----:B------:R-:W-:Y:S02]  /*49290*/  IMAD.MOV.U32 R240, RZ, RZ, R32 ;  /* 0x000000fffff07224 */ /* 0x000fe400078e0020 */
[----:B------:R-:W-:Y:S01]  /*492a0*/  IMAD.MOV.U32 R241, RZ, RZ, R2 ;  /* 0x000000fffff17224 */ /* 0x000fe200078e0002 */
[----:B------:R-:W-:Y:S01]  /*492b0*/  IADD3.X R85, PT, PT, R89, UR9, RZ, P1, !PT ;  /* 0x0000000959557c10 */ /* 0x000fe20008ffe4ff */
[----:B------:R-:W-:Y:S01]  /*492c0*/  IMAD.MOV.U32 R238, RZ, RZ, R34 ;  /* 0x000000ffffee7224 */ /* 0x000fe200078e0022 */
[----:B------:R-:W-:Y:S01]  /*492d0*/  IADD3 R88, P1, PT, R90, UR13, RZ ;  /* 0x0000000d5a587c10 */ /* 0x000fe2000ff3e0ff */
[----:B------:R-:W-:Y:S02]  /*492e0*/  IMAD.MOV.U32 R239, RZ, RZ, R33 ;  /* 0x000000ffffef7224 */ /* 0x000fe400078e0021 */
[----:B------:R-:W-:-:S02]  /*492f0*/  IMAD.MOV.U32 R236, RZ, RZ, R36 ;  /* 0x000000ffffec7224 */ /* 0x000fc400078e0024 */
[----:B------:R-:W-:Y:S02]  /*49300*/  IMAD.MOV.U32 R237, RZ, RZ, R35 ;  /* 0x000000ffffed7224 */ /* 0x000fe400078e0023 */
[----:B------:R-:W-:Y:S02]  /*49310*/  IMAD.MOV.U32 R234, RZ, RZ, R38 ;  /* 0x000000ffffea7224 */ /* 0x000fe400078e0026 */
[----:B------:R-:W-:Y:S01]  /*49320*/  IMAD.MOV.U32 R235, RZ, RZ, R37 ;  /* 0x000000ffffeb7224 */ /* 0x000fe200078e0025 */
[----:B------:R-:W-:Y:S01]  /*49330*/  IADD3.X R87, PT, PT, R91, UR9, RZ, P1, !PT ;  /* 0x000000095b577c10 */ /* 0x000fe20008ffe4ff */
[----:B------:R-:W-:Y:S01]  /*49340*/  IMAD.MOV.U32 R232, RZ, RZ, R40 ;  /* 0x000000ffffe87224 */ /* 0x000fe200078e0028 */
[----:B------:R-:W-:Y:S01]  /*49350*/  STL.64 [R1+0x1970], R240 ;  /* 0x001970f001007387 */ /* 0x000fe20000100a00 */
[----:B------:R-:W-:Y:S01]  /*49360*/  IMAD.MOV.U32 R233, RZ, RZ, R39 ;  /* 0x000000ffffe97224 */ /* 0x000fe200078e0027 */
[----:B------:R-:W-:Y:S01]  /*49370*/  IADD3 R90, P1, PT, R92, UR13, RZ ;  /* 0x0000000d5c5a7c10 */ /* 0x000fe2000ff3e0ff */
        /* <DEDUP_REMOVED lines=117> */
[----:B------:R-:W4:Y:S04]  /*49ad0*/  LDL.LU R48, [R1+0x1ca4] ;  /* 0x001ca40001307983 */ /* 0x000f280000300800 */
[----:B------:R-:W-:Y:S04]  /*49ae0*/  LDGSTS.E [R3+0xcd00], desc[UR44][R122.64], P0 ;  /* 0x0cd000007a037fae */ /* 0x000fe800081a102c */
[----:B------:R-:W-:Y:S01]  /*49af0*/  LDGSTS.E [R3+0xd100], desc[UR44][R120.64], P0 ;  /* 0x0d10000078037fae */ /* 0x000fe200081a102c */
[----:B-1----:R-:W-:-:S03]  /*49b00*/  LOP3.LUT R132, R125, 0x1f, RZ, 0xc0, !PT ;  /* 0x0000001f7d847812 */ /* 0x002fc600078ec0ff */
[----:B------:R-:W4:Y:S01]  /*49b10*/  LDL.LU R36, [R1+0x1cac] ;  /* 0x001cac0001247983 */ /* 0x000f220000300800 */
        /* <DEDUP_REMOVED lines=13> */
[----:B------:R-:W-:Y:S04]  /*49bf0*/  LDGSTS.E [R3+0xf100], desc[UR44][R104.64], P0 ;  /* 0x0f10000068037fae */ /* 0x000fe800081a102c */
[----:B------:R-:W-:Y:S04]  /*49c00*/  LDGSTS.E [R3+0xf500], desc[UR44][R102.64], P0 ;  /* 0x0f50000066037fae */ /* 0x000fe800081a102c */
[----:B------:R-:W-:Y:S04]  /*49c10*/  LDGSTS.E [R3+0xf900], desc[UR44][R100.64], P0 ;  /* 0x0f90000064037fae */ /* 0x000fe800081a102c */
[----:B------:R-:W-:Y:S01]  /*49c20*/  LDGSTS.E [R3+0xfd00], desc[UR44][R96.64], P0 ;  /* 0x0fd0000060037fae */ /* 0x000fe200081a102c */
[----:B--2---:R-:W-:-:S02]  /*49c30*/  IADD3 R32, P1, PT, R32, UR13, RZ ;  /* 0x0000000d20207c10 */ /* 0x004fc4000ff3e0ff */
[----:B---3--:R-:W-:Y:S02]  /*49c40*/  IADD3 R37, P2, PT, R37, UR13, RZ ;  /* 0x0000000d25257c10 */ /* 0x008fe4000ff5e0ff */
[----:B----4-:R-:W-:Y:S01]  /*49c50*/  IADD3.X R33, PT, PT, R33, UR9, RZ, P1, !PT ;  /* 0x0000000921217c10 */ /* 0x010fe20008ffe4ff */
[----:B------:R-:W-:Y:S01]  /*49c60*/  STL [R1+0x1c88], R32 ;  /* 0x001c882001007387 */ /* 0x000fe20000100800 */
[----:B------:R-:W-:-:S03]  /*49c70*/  IADD3.X R40, PT, PT, R40, UR9, RZ, P2, !PT ;  /* 0x0000000928287c10 */ /* 0x000fc600097fe4ff */
[----:B------:R1:W-:Y:S04]  /*49c80*/  STL [R1+0x1c84], R33 ;  /* 0x001c842101007387 */ /* 0x0003e80000100800 */
[----:B------:R-:W-:Y:S04]  /*49c90*/  STL [R1+0x1c90], R37 ;  /* 0x001c902501007387 */ /* 0x000fe80000100800 */
[----:B------:R2:W-:Y:S04]  /*49ca0*/  STL [R1+0x1c8c], R40 ;  /* 0x001c8c2801007387 */ /* 0x0005e80000100800 */
[----:B------:R-:W3:Y:S04]  /*49cb0*/  LDL.LU R39, [R1+0x1cb8] ;  /* 0x001cb80001277983 */ /* 0x000ee80000300800 */
[----:B------:R1:W-:Y:S04]  /*49cc0*/  LDGSTS.E [R2+0x200], desc[UR44][R32.64], P0 ;  /* 0x0020000020027fae */ /* 0x0003e800081a102c */
[----:B------:R-:W4:Y:S01]  /*49cd0*/  LDL.LU R35, [R1+0x1cc0] ;  /* 0x001cc00001237983 */ /* 0x000f220000300800 */
[----:B-1----:R-:W-:-:S03]  /*49ce0*/  IMAD.MOV.U32 R33, RZ, RZ, R40 ;  /* 0x000000ffff217224 */ /* 0x002fc600078e0028 */
[----:B--2---:R-:W2:Y:S01]  /*49cf0*/  LDL.LU R40, [R1+0x1cb4] ;  /* 0x001cb40001287983 */ /* 0x004ea20000300800 */
[----:B------:R-:W-:-:S03]  /*49d00*/  IMAD.MOV.U32 R32, RZ, RZ, R37 ;  /* 0x000000ffff207224 */ /* 0x000fc600078e0025 */
[----:B------:R-:W2:Y:S04]  /*49d10*/  LDL.LU R37, [R1+0x1cbc] ;  /* 0x001cbc0001257983 */ /* 0x000ea80000300800 */
        /* <DEDUP_REMOVED lines=10> */
[----:B------:R-:W2:Y:S04]  /*49dc0*/  LDL.LU R41, [R1+0x1cc8] ;  /* 0x001cc80001297983 */ /* 0x000ea80000300800 */
[----:B------:R1:W-:Y:S04]  /*49dd0*/  STL [R1+0x1c9c], R43 ;  /* 0x001c9c2b01007387 */ /* 0x0003e80000100800 */
[----:B------:R1:W-:Y:S04]  /*49de0*/  LDGSTS.E [R2+0xa00], desc[UR44][R32.64], P0 ;  /* 0x00a0000020027fae */ /* 0x0003e800081a102c */
[----:B-1----:R-:W2:Y:S01]  /*49df0*/  LDL.LU R49, [R1+0x1cd0] ;  /* 0x001cd00001317983 */ /* 0x002ea20000300800 */
[----:B------:R-:W-:-:S03]  /*49e00*/  IMAD.MOV.U32 R33, RZ, RZ, R43 ;  /* 0x000000ffff217224 */ /* 0x000fc600078e002b */
[----:B------:R-:W2:Y:S04]  /*49e10*/  LDL.LU R43, [R1+0x1cc4] ;  /* 0x001cc400012b7983 */ /* 0x000ea80000300800 */
[----:B------:R-:W2:Y:S01]  /*49e20*/  LDL.LU R50, [R1+0x1ccc] ;  /* 0x001ccc0001327983 */ /* 0x000ea20000300800 */
[----:B------:R-:W-:Y:S01]  /*49e30*/  IADD3 R42, P1, PT, R42, UR13, RZ ;  /* 0x0000000d2a2a7c10 */ /* 0x000fe2000ff3e0ff */
[----:B------:R-:W-:Y:S01]  /*49e40*/  IMAD.MOV.U32 R32, RZ, RZ, R38 ;  /* 0x000000ffff207224 */ /* 0x000fe200078e0026 */
[----:B------:R-:W-:Y:S01]  /*49e50*/  IADD3 R34, P2, PT, R34, UR13, RZ ;  /* 0x0000000d22227c10 */ /* 0x000fe2000ff5e0ff */
[----:B------:R-:W2:Y:S01]  /*49e60*/  LDL.LU R3, [R1+0x1cd8] ;  /* 0x001cd80001037983 */ /* 0x000ea20000300800 */
[----:B------:R-:W-:-:S03]  /*49e70*/  IADD3.X R48, PT, PT, R48, UR9, RZ, P1, !PT ;  /* 0x0000000930307c10 */ /* 0x000fc60008ffe4ff */
[----:B------:R-:W2:Y:S01]  /*49e80*/  LDL.LU R38, [R1+0x1ce0] ;  /* 0x001ce00001267983 */ /* 0x000ea20000300800 */
[----:B------:R-:W-:-:S03]  /*49e90*/  IADD3.X R36, PT, PT, R36, UR9, RZ, P2, !PT ;  /* 0x0000000924247c10 */ /* 0x000fc600097fe4ff */
[----:B------:R1:W-:Y:S04]  /*49ea0*/  STL [R1+0x1ca8], R42 ;  /* 0x001ca82a01007387 */ /* 0x0003e80000100800 */
[----:B------:R1:W-:Y:S04]  /*49eb0*/  LDGSTS.E [R2+0xe00], desc[UR44][R32.64], P0 ;  /* 0x00e0000020027fae */ /* 0x0003e800081a102c */
[----:B------:R1:W-:Y:S04]  /*49ec0*/  STL [R1+0x1ca4], R48 ;  /* 0x001ca43001007387 */ /* 0x0003e80000100800 */
[----:B------:R1:W-:Y:S02]  /*49ed0*/  STL [R1+0x1cb0], R34 ;  /* 0x001cb02201007387 */ /* 0x0003e40000100800 */
[----:B-1----:R-:W-:-:S02]  /*49ee0*/  IMAD.MOV.U32 R32, RZ, RZ, R42 ;  /* 0x000000ffff207224 */ /* 0x002fc400078e002a */
[----:B------:R-:W2:Y:S01]  /*49ef0*/  LDL.LU R42, [R1+0x1cd4] ;  /* 0x001cd400012a7983 */ /* 0x000ea20000300800 */
[----:B------:R-:W-:-:S03]  /*49f00*/  IMAD.MOV.U32 R33, RZ, RZ, R48 ;  /* 0x000000ffff217224 */ /* 0x000fc600078e0030 */
        /* <DEDUP_REMOVED lines=8> */
[----:B---3--:R-:W-:-:S05]  /*49f90*/  IADD3 R39, P1, PT, R39, UR13, RZ ;  /* 0x0000000d27277c10 */ /* 0x008fca000ff3e0ff */
[----:B------:R3:W-:Y:S01]  /*49fa0*/  STL [R1+0x1cb8], R39 ;  /* 0x001cb82701007387 */ /* 0x0007e20000100800 */
[----:B----4-:R-:W-:Y:S01]  /*49fb0*/  IADD3 R35, P2, PT, R35, UR13, RZ ;  /* 0x0000000d23237c10 */ /* 0x010fe2000ff5e0ff */
[----:B-1----:R-:W-:Y:S01]  /*49fc0*/  IMAD.MOV.U32 R32, RZ, RZ, R39 ;  /* 0x000000ffff207224 */ /* 0x002fe200078e0027 */
[----:B--2---:R-:W-:Y:S02]  /*49fd0*/  IADD3.X R40, PT, PT, R40, UR9, RZ, P1, !PT ;  /* 0x0000000928287c10 */ /* 0x004fe40008ffe4ff */
[----:B------:R-:W-:-:S03]  /*49fe0*/  IADD3.X R37, PT, PT, R37, UR9, RZ, P2, !PT ;  /* 0x0000000925257c10 */ /* 0x000fc600097fe4ff */
[----:B------:R1:W-:Y:S04]  /*49ff0*/  STL [R1+0x1cb4], R40 ;  /* 0x001cb42801007387 */ /* 0x0003e80000100800 */
[----:B------:R2:W-:Y:S04]  /*4a000*/  STL [R1+0x1cc0], R35 ;  /* 0x001cc02301007387 */ /* 0x0005e80000100800 */
[----:B---3--:R-:W3:Y:S01]  /*4a010*/  LDL.LU R39, [R1+0x1ce4] ;  /* 0x001ce40001277983 */ /* 0x008ee20000300800 */
[----:B------:R-:W-:-:S03]  /*4a020*/  IMAD.MOV.U32 R33, RZ, RZ, R40 ;  /* 0x000000ffff217224 */ /* 0x000fc600078e0028 */
[----:B------:R4:W-:Y:S04]  /*4a030*/  STL [R1+0x1cbc], R37 ;  /* 0x001cbc2501007387 */ /* 0x0009e80000100800 */
[----:B-1----:R-:W3:Y:S04]  /*4a040*/  LDL.LU R40, [R1+0x1cec] ;  /* 0x001cec0001287983 */ /* 0x002ee80000300800 */
[----:B------:R1:W-:Y:S02]  /*4a050*/  LDGSTS.E [R2+0x1a00], desc[UR44][R32.64], P0 ;  /* 0x01a0000020027fae */ /* 0x0003e400081a102c */
[----:B-1----:R-:W-:-:S02]  /*4a060*/  IMAD.MOV.U32 R32, RZ, RZ, R35 ;  /* 0x000000ffff207224 */ /* 0x002fc400078e0023 */
[----:B------:R-:W-:Y:S01]  /*4a070*/  IMAD.MOV.U32 R33, RZ, RZ, R37 ;  /* 0x000000ffff217224 */ /* 0x000fe200078e0025 */
[----:B--2---:R-:W2:Y:S04]  /*4a080*/  LDL.LU R35, [R1+0x1cf8] ;  /* 0x001cf80001237983 */ /* 0x004ea80000300800 */
[----:B----4-:R-:W4:Y:S04]  /*4a090*/  LDL.LU R37, [R1+0x1d00] ;  /* 0x001d000001257983 */ /* 0x010f280000300800 */
        /* <DEDUP_REMOVED lines=15> */
[----:B------:R-:W-:Y:S02]  /*4a190*/  IADD3 R38, P2, PT, R38, UR13, RZ ;  /* 0x0000000d26267c10 */ /* 0x000fe4000ff5e0ff */
[----:B------:R-:W-:Y:S01]  /*4a1a0*/  IADD3.X R42, PT, PT, R42, UR9, RZ, P1, !PT ;  /* 0x000000092a2a7c10 */ /* 0x000fe20008ffe4ff */
[----:B-1----:R-:W-:Y:S02]  /*4a1b0*/  IMAD.MOV.U32 R32, RZ, RZ, R49 ;  /* 0x000000ffff207224 */ /* 0x002fe400078e0031 */
[----:B------:R-:W-:Y:S01]  /*4a1c0*/  IMAD.MOV.U32 R33, RZ, RZ, R50 ;  /* 0x000000ffff217224 */ /* 0x000fe200078e0032 */
[----:B------:R-:W-:Y:S01]  /*4a1d0*/  IADD3.X R48, PT, PT, R48, UR9, RZ, P2, !PT ;  /* 0x0000000930307c10 */ /* 0x000fe200097fe4ff */
[----:B------:R-:W-:Y:S04]  /*4a1e0*/  STL [R1+0x1cd8], R3 ;  /* 0x001cd80301007387 */ /* 0x000fe80000100800 */
[----:B------:R1:W-:Y:S04]  /*4a1f0*/  LDGSTS.E [R2+0x2600], desc[UR44][R32.64], P0 ;  /* 0x0260000020027fae */ /* 0x0003e800081a102c */
[----:B------:R1:W-:Y:S04]  /*4a200*/  STL [R1+0x1cd4], R42 ;  /* 0x001cd42a01007387 */ /* 0x0003e80000100800 */
[----:B------:R-:W-:Y:S01]  /*4a210*/  STL [R1+0x1ce0], R38 ;  /* 0x001ce02601007387 */ /* 0x000fe20000100800 */
[----:B-1----:R-:W-:-:S02]  /*4a220*/  IMAD.MOV.U32 R32, RZ, RZ, R3 ;  /* 0x000000ffff207224 */ /* 0x002fc400078e0003 */
[----:B------:R-:W-:Y:S02]  /*4a230*/  IMAD.MOV.U32 R33, RZ, RZ, R42 ;  /* 0x000000ffff217224 */ /* 0x000fe400078e002a */
[----:B------:R-:W4:Y:S04]  /*4a240*/  LDL.LU R42, [R1+0x1d08] ;  /* 0x001d0800012a7983 */ /* 0x000f280000300800 */
[----:B------:R1:W-:Y:S04]  /*4a250*/  STL [R1+0x1cdc], R48 ;  /* 0x001cdc3001007387 */ /* 0x0003e80000100800 */
[----:B------:R1:W-:Y:S04]  /*4a260*/  LDGSTS.E [R2+0x2a00], desc[UR44][R32.64], P0 ;  /* 0x02a0000020027fae */ /* 0x0003e800081a102c */
[----:B------:R-:W4:Y:S01]  /*4a270*/  LDL.LU R3, [R1+0x1d10] ;  /* 0x001d100001037983 */ /* 0x000f220000300800 */
[----:B------:R-:W-:Y:S01]  /*4a280*/  IADD3 R34, P1, PT, R34, UR13, RZ ;  /* 0x0000000d22227c10 */ /* 0x000fe2000ff3e0ff */
[----:B-1----:R-:W-:-:S02]  /*4a290*/  IMAD.MOV.U32 R33, RZ, RZ, R48 ;  /* 0x000000ffff217224 */ /* 0x002fc400078e0030 */
[----:B------:R-:W4:Y:S01]  /*4a2a0*/  LDL.LU R48, [R1+0x1d04] ;  /* 0x001d040001307983 */ /* 0x000f220000300800 */
[----:B------:R-:W-:-:S03]  /*4a2b0*/  IMAD.MOV.U32 R32, RZ, RZ, R38 ;  /* 0x000000ffff207224 */ /* 0x000fc600078e0026 */
[----:B------:R-:W4:Y:S01]  /*4a2c0*/  LDL.LU R38, [R1+0x1d0c] ;  /* 0x001d0c0001267983 */ /* 0x000f220000300800 */
[----:B------:R-:W-:-:S03]  /*4a2d0*/  IADD3 R36, P2, PT, R36, UR13, RZ ;  /* 0x0000000d24247c10 */ /* 0x000fc6000ff5e0ff */
[----:B------:R1:W-:Y:S04]  /*4a2e0*/  LDGSTS.E [R2+0x2e00], desc[UR44][R32.64], P0 ;  /* 0x02e0000020027fae */ /* 0x0003e800081a102c */
[----:B------:R-:W-:Y:S01]  /*4a2f0*/  STL [R1+0x1ce8], R34 ;  /* 0x001ce82201007387 */ /* 0x000fe20000100800 */
        /* <DEDUP_REMOVED lines=13> */
[----:B------:R-:W3:Y:S01]  /*4a3d0*/  LDL.LU R36, [R1+0x1d1c] ;  /* 0x001d1c0001247983 */ /* 0x000ee20000300800 */
[----:B--2---:R-:W-:Y:S02]  /*4a3e0*/  IADD3 R35, P1, PT, R35, UR13, RZ ;  /* 0x0000000d23237c10 */ /* 0x004fe4000ff3e0ff */
[----:B----4-:R-:W-:Y:S01]  /*4a3f0*/  IADD3 R37, P2, PT, R37, UR13, RZ ;  /* 0x0000000d25257c10 */ /* 0x010fe2000ff5e0ff */
        /* <DEDUP_REMOVED lines=8> */
[----:B--2---:R-:W2:Y:S04]  /*4a480*/  LDL.LU R35, [R1+0x1d28] ;  /* 0x001d280001237983 */ /* 0x004ea80000300800 */
[----:B------:R4:W-:Y:S04]  /*4a490*/  STL [R1+0x1cfc], R41 ;  /* 0x001cfc2901007387 */ /* 0x0009e80000100800 */
[----:B------:R1:W-:Y:S04]  /*4a4a0*/  LDGSTS.E [R2+0x3a00], desc[UR44][R32.64], P0 ;  /* 0x03a0000020027fae */ /* 0x0003e800081a102c */
[----:B------:R-:W2:Y:S01]  /*4a4b0*/  LDL.LU R49, [R1+0x1d30] ;  /* 0x001d300001317983 */ /* 0x000ea20000300800 */
[----:B-1----:R-:W-:-:S03]  /*4a4c0*/  IMAD.MOV.U32 R32, RZ, RZ, R37 ;  /* 0x000000ffff207224 */ /* 0x002fc600078e0025 */
[----:B------:R-:W2:Y:S04]  /*4a4d0*/  LDL.LU R37, [R1+0x1d24] ;  /* 0x001d240001257983 */ /* 0x000ea80000300800 */
[----:B------:R-:W2:Y:S01]  /*4a4e0*/  LDL.LU R50, [R1+0x1d2c] ;  /* 0x001d2c0001327983 */ /* 0x000ea20000300800 */
[----:B------:R-:W-:-:S03]  /*4a4f0*/  IMAD.MOV.U32 R33, RZ, RZ, R41 ;  /* 0x000000ffff217224 */ /* 0x000fc600078e0029 */
[----:B------:R-:W2:Y:S01]  /*4a500*/  LDL.LU R43, [R1+0x1d38] ;  /* 0x001d3800012b7983 */ /* 0x000ea20000300800 */
[----:B------:R-:W-:-:S03]  /*4a510*/  IADD3 R42, P1, PT, R42, UR13, RZ ;  /* 0x0000000d2a2a7c10 */ /* 0x000fc6000ff3e0ff */
[----:B----4-:R-:W4:Y:S04]  /*4a520*/  LDL.LU R41, [R1+0x1d40] ;  /* 0x001d400001297983 */ /* 0x010f280000300800 */
[----:B------:R-:W-:Y:S04]  /*4a530*/  STL [R1+0x1d08], R42 ;  /* 0x001d082a01007387 */ /* 0x000fe80000100800 */
[----:B------:R1:W-:Y:S01]  /*4a540*/  LDGSTS.E [R2+0x3e00], desc[UR44][R32.64], P0 ;  /* 0x03e0000020027fae */ /* 0x0003e200081a102c */
[----:B------:R-:W-:Y:S02]  /*4a550*/  IADD3 R3, P2, PT, R3, UR13, RZ ;  /* 0x0000000d03037c10 */ /* 0x000fe4000ff5e0ff */
[----:B------:R-:W-:-:S02]  /*4a560*/  IADD3.X R48, PT, PT, R48, UR9, RZ, P1, !PT ;  /* 0x0000000930307c10 */ /* 0x000fc40008ffe4ff */
[----:B------:R-:W-:-:S03]  /*4a570*/  IADD3.X R38, PT, PT, R38, UR9, RZ, P2, !PT ;  /* 0x0000000926267c10 */ /* 0x000fc600097fe4ff */
[----:B------:R1:W-:Y:S02]  /*4a580*/  STL [R1+0x1d04], R48 ;  /* 0x001d043001007387 */ /* 0x0003e40000100800 */
[----:B-1----:R-:W-:Y:S02]  /*4a590*/  IMAD.MOV.U32 R33, RZ, RZ, R48 ;  /* 0x000000ffff217224 */ /* 0x002fe400078e0030 */
[----:B------:R1:W-:Y:S01]  /*4a5a0*/  STL [R1+0x1d10], R3 ;  /* 0x001d100301007387 */ /* 0x0003e20000100800 */
[----:B------:R-:W-:-:S03]  /*4a5b0*/  IMAD.MOV.U32 R32, RZ, RZ, R42 ;  /* 0x000000ffff207224 */ /* 0x000fc600078e002a */
[----:B------:R-:W4:Y:S04]  /*4a5c0*/  LDL.LU R48, [R1+0x1d34] ;  /* 0x001d340001307983 */ /* 0x000f280000300800 */
        /* <DEDUP_REMOVED lines=11> */
[----:B---3--:R-:W-:Y:S02]  /*4a680*/  IADD3.X R40, PT, PT, R40, UR9, RZ, P1, !PT ;  /* 0x0000000928287c10 */ /* 0x008fe40008ffe4ff */
[----:B------:R-:W-:-:S03]  /*4a690*/  IADD3.X R36, PT, PT, R36, UR9, RZ, P2, !PT ;  /* 0x0000000924247c10 */ /* 0x000fc600097fe4ff */
[----:B------:R3:W-:Y:S01]  /*4a6a0*/  STL [R1+0x1d14], R40 ;  /* 0x001d142801007387 */ /* 0x0007e20000100800 */
[----:B-1----:R-:W-:-:S03]  /*4a6b0*/  IMAD.MOV.U32 R33, RZ, RZ, R40 ;  /* 0x000000ffff217224 */ /* 0x002fc600078e0028 */
[----:B------:R1:W-:Y:S01]  /*4a6c0*/  STL [R1+0x1d20], R34 ;  /* 0x001d202201007387 */ /* 0x0003e20000100800 */
[----:B------:R-:W-:-:S03]  /*4a6d0*/  IMAD.MOV.U32 R32, RZ, RZ, R39 ;  /* 0x000000ffff207224 */ /* 0x000fc600078e0027 */
[----:B---3--:R-:W3:Y:S04]  /*4a6e0*/  LDL.LU R40, [R1+0x1d44] ;  /* 0x001d440001287983 */ /* 0x008ee80000300800 */
[----:B------:R1:W-:Y:S04]  /*4a6f0*/  STL [R1+0x1d1c], R36 ;  /* 0x001d1c2401007387 */ /* 0x0003e80000100800 */
[----:B------:R-:W3:Y:S04]  /*4a700*/  LDL.LU R39, [R1+0x1d4c] ;  /* 0x001d4c0001277983 */ /* 0x000ee80000300800 */
[----:B------:R1:W-:Y:S02]  /*4a710*/  LDGSTS.E [R2+0x4a00], desc[UR44][R32.64], P0 ;  /* 0x04a0000020027fae */ /* 0x0003e400081a102c */
[----:B-1----:R-:W-:-:S02]  /*4a720*/  IMAD.MOV.U32 R32, RZ, RZ, R34 ;  /* 0x000000ffff207224 */ /* 0x002fc400078e0022 */
[----:B------:R-:W-:Y:S01]  /*4a730*/  IMAD.MOV.U32 R33, RZ, RZ, R36 ;  /* 0x000000ffff217224 */ /* 0x000fe200078e0024 */
[----:B------:R-:W3:Y:S04]  /*4a740*/  LDL.LU R34, [R1+0x1d58] ;  /* 0x001d580001227983 */ /* 0x000ee80000300800 */
[----:B------:R-:W3:Y:S04]  /*4a750*/  LDL.LU R36, [R1+0x1d60] ;  /* 0x001d600001247983 */ /* 0x000ee80000300800 */
[----:B------:R1:W-:Y:S01]  /*4a760*/  LDGSTS.E [R2+0x4e00], desc[UR44][R32.64], P0 ;  /* 0x04e0000020027fae */ /* 0x0003e200081a102c */
[----:B--2---:R-:W-:-:S05]  /*4a770*/  IADD3 R35, P1, PT, R35, UR13, RZ ;  /* 0x0000000d23237c10 */ /* 0x004fca000ff3e0ff */
[----:B------:R2:W-:Y:S01]  /*4a780*/  STL [R1+0x1d28], R35 ;  /* 0x001d282301007387 */ /* 0x0005e20000100800 */
[----:B-1----:R-:W-:Y:S01]  /*4a790*/  IMAD.MOV.U32 R32, RZ, RZ, R35 ;  /* 0x000000ffff207224 */ /* 0x002fe200078e0023 */
[----:B------:R-:W-:Y:S02]  /*4a7a0*/  IADD3 R49, P2, PT, R49, UR13, RZ ;  /* 0x0000000d31317c10 */ /* 0x000fe4000ff5e0ff */
[----:B------:R-:W-:-:S05]  /*4a7b0*/  IADD3.X R37, PT, PT, R37, UR9, RZ, P1, !PT ;  /* 0x0000000925257c10 */ /* 0x000fca0008ffe4ff */
[----:B------:R1:W-:Y:S01]  /*4a7c0*/  STL [R1+0x1d24], R37 ;  /* 0x001d242501007387 */ /* 0x0003e20000100800 */
[----:B------:R-:W-:-:S03]  /*4a7d0*/  IADD3.X R50, PT, PT, R50, UR9, RZ, P2, !PT ;  /* 0x0000000932327c10 */ /* 0x000fc600097fe4ff */
[----:B------:R-:W-:Y:S04]  /*4a7e0*/  STL [R1+0x1d30], R49 ;  /* 0x001d303101007387 */ /* 0x000fe80000100800 */
[----:B--2---:R-:W2:Y:S01]  /*4a7f0*/  LDL.LU R35, [R1+0x1d54] ;  /* 0x001d540001237983 */ /* 0x004ea20000300800 */
[----:B------:R-:W-:-:S03]  /*4a800*/  IMAD.MOV.U32 R33, RZ, RZ, R37 ;  /* 0x000000ffff217224 */ /* 0x000fc600078e0025 */
[----:B------:R-:W-:Y:S04]  /*4a810*/  STL [R1+0x1d2c], R50 ;  /* 0x001d2c3201007387 */ /* 0x000fe80000100800 */
[----:B-1----:R-:W2:Y:S01]  /*4a820*/  LDL.LU R37, [R1+0x1d5c] ;  /* 0x001d5c0001257983 */ /* 0x002ea20000300800 */
[----:B------:R-:W-:Y:S02]  /*4a830*/  IADD3 R43, P1, PT, R43, UR13, RZ ;  /* 0x0000000d2b2b7c10 */ /* 0x000fe4000ff3e0ff */
[----:B----4-:R-:W-:Y:S01]  /*4a840*/  IADD3 R41, P2, PT, R41, UR13, RZ ;  /* 0x0000000d29297c10 */ /* 0x010fe2000ff5e0ff */
[----:B------:R1:W-:Y:S04]  /*4a850*/  LDGSTS.E [R2+0x5200], desc[UR44][R32.64], P0 ;  /* 0x0520000020027fae */ /* 0x0003e800081a102c */
[----:B------:R-:W-:Y:S01]  /*4a860*/  STL [R1+0x1d38], R43 ;  /* 0x001d382b01007387 */ /* 0x000fe20000100800 */
[----:B-1----:R-:W-:-:S02]  /*4a870*/  IMAD.MOV.U32 R32, RZ, RZ, R49 ;  /* 0x000000ffff207224 */ /* 0x002fc400078e0031 */
[----:B------:R-:W-:-:S05]  /*4a880*/  IMAD.MOV.U32 R33, RZ, RZ, R50 ;  /* 0x000000ffff217224 */ /* 0x000fca00078e0032 */
[----:B------:R1:W-:Y:S01]  /*4a890*/  LDGSTS.E [R2+0x5600], desc[UR44][R32.64], P0 ;  /* 0x0560000020027fae */ /* 0x0003e200081a102c */
[----:B------:R-:W-:-:S05]  /*4a8a0*/  IADD3.X R48, PT, PT, R48, UR9, RZ, P1, !PT ;  /* 0x0000000930307c10 */ /* 0x000fca0008ffe4ff */
[----:B------:R4:W-:Y:S01]  /*4a8b0*/  STL [R1+0x1d34], R48 ;  /* 0x001d343001007387 */ /* 0x0009e20000100800 */
[----:B------:R-:W-:Y:S01]  /*4a8c0*/  IADD3.X R42, PT, PT, R42, UR9, RZ, P2, !PT ;  /* 0x000000092a2a7c10 */ /* 0x000fe200097fe4ff */
[----:B-1----:R-:W-:Y:S02]  /*4a8d0*/  IMAD.MOV.U32 R33, RZ, RZ, R48 ;  /* 0x000000ffff217224 */ /* 0x002fe400078e0030 */
[----:B------:R-:W-:Y:S04]  /*4a8e0*/  STL [R1+0x1d40], R41 ;  /* 0x001d402901007387 */ /* 0x000fe80000100800 */
[----:B----4-:R-:W4:Y:S04]  /*4a8f0*/  LDL.LU R48, [R1+0x1d68] ;  /* 0x001d680001307983 */ /* 0x010f280000300800 */
[----:B------:R-:W-:Y:S04]  /*4a900*/  STL [R1+0x1d3c], R42 ;  /* 0x001d3c2a01007387 */ /* 0x000fe80000100800 */
[----:B------:R-:W4:Y:S04]  /*4a910*/  LDL.LU R50, [R1+0x1d70] ;  /* 0x001d700001327983 */ /* 0x000f280000300800 */
[----:B------:R-:W4:Y:S01]  /*4a920*/  LDL.LU R49, [R1+0x1d64] ;  /* 0x001d640001317983 */ /* 0x000f220000300800 */
[----:B------:R-:W-:Y:S01]  /*4a930*/  IADD3 R3, P1, PT, R3, UR13, RZ ;  /* 0x0000000d03037c10 */ /* 0x000fe2000ff3e0ff */
[----:B------:R-:W-:-:S02]  /*4a940*/  IMAD.MOV.U32 R32, RZ, RZ, R43 ;  /* 0x000000ffff207224 */ /* 0x000fc400078e002b */
[----:B------:R-:W4:Y:S01]  /*4a950*/  LDL.LU R51, [R1+0x1d6c] ;  /* 0x001d6c0001337983 */ /* 0x000f220000300800 */
[----:B------:R-:W-:-:S03]  /*4a960*/  IADD3 R38, P2, PT, R38, UR13, RZ ;  /* 0x0000000d26267c10 */ /* 0x000fc6000ff5e0ff */
[----:B------:R1:W-:Y:S04]  /*4a970*/  LDGSTS.E [R2+0x5a00], desc[UR44][R32.64], P0 ;  /* 0x05a0000020027fae */ /* 0x0003e800081a102c */
[----:B------:R3:W-:Y:S01]  /*4a980*/  STL [R1+0x1d48], R3 ;  /* 0x001d480301007387 */ /* 0x0007e20000100800 */
[----:B-1----:R-:W-:Y:S02]  /*4a990*/  IMAD.MOV.U32 R32, RZ, RZ, R41 ;  /* 0x000000ffff207224 */ /* 0x002fe400078e0029 */
[----:B------:R-:W-:-:S05]  /*4a9a0*/  IMAD.MOV.U32 R33, RZ, RZ, R42 ;  /* 0x000000ffff217224 */ /* 0x000fca00078e002a */
[----:B------:R1:W-:Y:S02]  /*4a9b0*/  LDGSTS.E [R2+0x5e00], desc[UR44][R32.64], P0 ;  /* 0x05e0000020027fae */ /* 0x0003e400081a102c */
[----:B-1----:R-:W-:Y:S01]  /*4a9c0*/  IMAD.MOV.U32 R32, RZ, RZ, R3 ;  /* 0x000000ffff207224 */ /* 0x002fe200078e0003 */
[----:B---3--:R-:W-:-:S05]  /*4a9d0*/  IADD3.X R40, PT, PT, R40, UR9, RZ, P1, !PT ;  /* 0x0000000928287c10 */ /* 0x008fca0008ffe4ff */
[----:B------:R-:W-:Y:S01]  /*4a9e0*/  STL [R1+0x1d44], R40 ;  /* 0x001d442801007387 */ /* 0x000fe20000100800 */
[----:B------:R-:W-:-:S03]  /*4a9f0*/  IADD3.X R39, PT, PT, R39, UR9, RZ, P2, !PT ;  /* 0x0000000927277c10 */ /* 0x000fc600097fe4ff */
[----:B------:R-:W-:Y:S04]  /*4aa00*/  STL [R1+0x1d50], R38 ;  /* 0x001d502601007387 */ /* 0x000fe80000100800 */
[----:B------:R-:W3:Y:S04]  /*4aa10*/  LDL.LU R56, [R1+0x1d78] ;  /* 0x001d780001387983 */ /* 0x000ee80000300800 */
[----:B------:R-:W-:Y:S04]  /*4aa20*/  STL [R1+0x1d4c], R39 ;  /* 0x001d4c2701007387 */ /* 0x000fe80000100800 */
[----:B------:R-:W3:Y:S04]  /*4aa30*/  LDL.LU R3, [R1+0x1d80] ;  /* 0x001d800001037983 */ /* 0x000ee80000300800 */
[----:B------:R-:W3:Y:S04]  /*4aa40*/  LDL.LU R57, [R1+0x1d74] ;  /* 0x001d740001397983 */ /* 0x000ee80000300800 */
[----:B------:R-:W3:Y:S01]  /*4aa50*/  LDL.LU R58, [R1+0x1d7c] ;  /* 0x001d7c00013a7983 */ /* 0x000ee20000300800 */
        /* <DEDUP_REMOVED lines=21> */
[----:B------:R-:W2:Y:S04]  /*4abb0*/  LDL.LU.64 R40, [R1+0x1928] ;  /* 0x0019280001287983 */ /* 0x000ea80000300a00 */
[----:B------:R-:W2:Y:S04]  /*4abc0*/  LDL.LU.64 R42, [R1+0x1908] ;  /* 0x00190800012a7983 */ /* 0x000ea80000300a00 */
[----:B------:R1:W-:Y:S01]  /*4abd0*/  LDGSTS.E [R2+0x6e00], desc[UR44][R32.64], P0 ;  /* 0x06e0000020027fae */ /* 0x0003e200081a102c */
[----:B----4-:R-:W-:-:S05]  /*4abe0*/  IADD3 R48, P1, PT, R48, UR13, RZ ;  /* 0x0000000d30307c10 */ /* 0x010fca000ff3e0ff */
        /* <DEDUP_REMOVED lines=9> */
[----:B-1----:R-:W2:Y:S04]  /*4ac80*/  LDL.LU.64 R48, [R1+0x18e8] ;  /* 0x0018e80001307983 */ /* 0x002ea80000300a00 */
[----:B------:R1:W-:Y:S01]  /*4ac90*/  STL [R1+0x1d6c], R51 ;  /* 0x001d6c3301007387 */ /* 0x0003e20000100800 */
[----:B----4-:R-:W-:-:S02]  /*4aca0*/  IMAD.MOV.U32 R32, RZ, RZ, R50 ;  /* 0x000000ffff207224 */ /* 0x010fc400078e0032 */
[----:B------:R-:W-:Y:S02]  /*4acb0*/  IMAD.MOV.U32 R33, RZ, RZ, R51 ;  /* 0x000000ffff217224 */ /* 0x000fe400078e0033 */
[----:B-1----:R-:W4:Y:S04]  /*4acc0*/  LDL.LU.64 R50, [R1+0x18c8] ;  /* 0x0018c80001327983 */ /* 0x002f280000300a00 */
[----:B------:R-:W4:Y:S04]  /*4acd0*/  LDL.LU.64 R52, [R1+0x18a8] ;  /* 0x0018a80001347983 */ /* 0x000f280000300a00 */
[----:B------:R-:W4:Y:S04]  /*4ace0*/  LDL.LU.64 R54, [R1+0x1888] ;  /* 0x0018880001367983 */ /* 0x000f280000300a00 */
[----:B------:R1:W-:Y:S01]  /*4acf0*/  LDGSTS.E [R2+0x7600], desc[UR44][R32.64], P0 ;  /* 0x0760000020027fae */ /* 0x0003e200081a102c */
[----:B---3--:R-:W-:-:S05]  /*4ad00*/  IADD3 R56, P1, PT, R56, UR13, RZ ;  /* 0x0000000d38387c10 */ /* 0x008fca000ff3e0ff */
        /* <DEDUP_REMOVED lines=11> */
[----:B---3--:R-:W-:-:S03]  /*4adc0*/  IMAD.MOV.U32 R33, RZ, RZ, R58 ;  /* 0x000000ffff217224 */ /* 0x008fc600078e003a */
[----:B-1----:R-:W3:Y:S04]  /*4add0*/  LDL.LU.64 R58, [R1+0x1848] ;  /* 0x00184800013a7983 */ /* 0x002ee80000300a00 */
        /* <DEDUP_REMOVED lines=21> */
[----:B------:R-:W-:-:S05]  /*4af30*/  IMAD.MOV.U32 R32, RZ, RZ, R3 ;  /* 0x000000ffff207224 */ /* 0x000fca00078e0003 */
[----:B------:R1:W-:Y:S02]  /*4af40*/  LDGSTS.E [R2+0x7e00], desc[UR44][R32.64], P0 ;  /* 0x07e0000020027fae */ /* 0x0003e400081a102c */
[----:B-1----:R-:W-:-:S04]  /*4af50*/  IADD3 R32, P1, PT, R34, UR13, RZ ;  /* 0x0000000d22207c10 */ /* 0x002fc8000ff3e0ff */
[----:B------:R-:W-:Y:S02]  /*4af60*/  IADD3.X R3, PT, PT, R35, UR9, RZ, P1, !PT ;  /* 0x0000000923037c10 */ /* 0x000fe40008ffe4ff */
[----:B--2---:R-:W-:-:S04]  /*4af70*/  IADD3 R34, P1, PT, R36, UR13, RZ ;  /* 0x0000000d24227c10 */ /* 0x004fc8000ff3e0ff */
        /* <DEDUP_REMOVED lines=14> */
[----:B------:R-:W-:Y:S01]  /*4b060*/  IADD3.X R51, PT, PT, R55, UR9, RZ, P1, !PT ;  /* 0x0000000937337c10 */ /* 0x000fe20008ffe4ff */
[----:B------:R-:W-:Y:S02]  /*4b070*/  IMAD.MOV.U32 R244, RZ, RZ, R32 ;  /* 0x000000fffff47224 */ /* 0x000fe400078e0020 */
[----:B------:R-:W-:Y:S02]  /*4b080*/  IMAD.MOV.U32 R245, RZ, RZ, R3 ;  /* 0x000000fffff57224 */ /* 0x000fe400078e0003 */
[----:B------:R-:W-:Y:S02]  /*4b090*/  IMAD.MOV.U32 R242, RZ, RZ, R34 ;  /* 0x000000fffff27224 */ /* 0x000fe400078e0022 */
[----:B------:R-:W-:Y:S02]  /*4b0a0*/  IMAD.MOV.U32 R243, RZ, RZ, R33 ;  /* 0x000000fffff37224 */ /* 0x000fe400078e0021 */
[----:B------:R-:W-:Y:S02]  /*4b0b0*/  IMAD.MOV.U32 R240, RZ, RZ, R36 ;  /* 0x000000fffff07224 */ /* 0x000fe400078e0024 */
[----:B------:R-:W-:-:S02]  /*4b0c0*/  IMAD.MOV.U32 R241, RZ, RZ, R35 ;  /* 0x000000fffff17224 */ /* 0x000fc400078e0023 */
[----:B------:R-:W-:Y:S02]  /*4b0d0*/  IMAD.MOV.U32 R238, RZ, RZ, R38 ;  /* 0x000000ffffee7224 */ /* 0x000fe400078e0026 */
        /* <DEDUP_REMOVED lines=16> */
[----:B------:R-:W-:Y:S01]  /*4b1e0*/  IADD3 R54, P1, PT, R56, UR13, RZ ;  /* 0x0000000d38367c10 */ /* 0x000fe2000ff3e0ff */
[----:B------:R-:W-:Y:S03]  /*4b1f0*/  LDGSTS.E [R2+0x8200], desc[UR44][R244.64], P0 ;  /* 0x08200000f4027fae */ /* 0x000fe600081a102c */
[----:B------:R-:W-:Y:S01]  /*4b200*/  IADD3.X R53, PT, PT, R57, UR9, RZ, P1, !PT ;  /* 0x0000000939357c10 */ /* 0x000fe20008ffe4ff */
[----:B------:R-:W-:Y:S01]  /*4b210*/  IMAD.MOV.U32 R226, RZ, RZ, R54 ;  /* 0x000000ffffe27224 */ /* 0x000fe200078e0036 */
[----:B------:R-:W-:Y:S04]  /*4b220*/  STL.64 [R1+0x18e8], R234 ;  /* 0x0018e8ea01007387 */ /* 0x000fe80000100a00 */
[----:B------:R-:W-:Y:S01]  /*4b230*/  LDGSTS.E [R2+0x8600], desc[UR44][R242.64], P0 ;  /* 0x08600000f2027fae */ /* 0x000fe200081a102c */
[----:B---3--:R-:W-:Y:S01]  /*4b240*/  IADD3 R56, P1, PT, R58, UR13, RZ ;  /* 0x0000000d3a387c10 */ /* 0x008fe2000ff3e0ff */
[----:B------:R-:W-:-:S02]  /*4b250*/  IMAD.MOV.U32 R227, RZ, RZ, R53 ;  /* 0x000000ffffe37224 */ /* 0x000fc400078e0035 */
[----:B------:R-:W-:Y:S01]  /*4b260*/  STL.64 [R1+0x18c8], R232 ;  /* 0x0018c8e801007387 */ /* 0x000fe20000100a00 */
[----:B------:R-:W-:Y:S02]  /*4b270*/  IADD3.X R55, PT, PT, R59, UR9, RZ, P1, !PT ;  /* 0x000000093b377c10 */ /* 0x000fe40008ffe4ff */
[----:B------:R-:W-:Y:S01]  /*4b280*/  IADD3 R58, P1, PT, R60, UR13, RZ ;  /* 0x0000000d3c3a7c10 */ /* 0x000fe2000ff3e0ff */
[----:B------:R-:W-:Y:S03]  /*4b290*/  LDGSTS.E [R2+0x8a00], desc[UR44][R240.64], P0 ;  /* 0x08a00000f0027fae */ /* 0x000fe600081a102c */
[----:B------:R-:W-:Y:S01]  /*4b2a0*/  IADD3.X R57, PT, PT, R61, UR9, RZ, P1, !PT ;  /* 0x000000093d397c10 */ /* 0x000fe20008ffe4ff */
[----:B------:R-:W-:Y:S01]  /*4b2b0*/  IMAD.MOV.U32 R224, RZ, RZ, R56 ;  /* 0x000000ffffe07224 */ /* 0x000fe200078e0038 */
[----:B------:R-:W-:Y:S01]  /*4b2c0*/  IADD3 R60, P1, PT, R62, UR13, RZ ;  /* 0x0000000d3e3c7c10 */ /* 0x000fe2000ff3e0ff */
[----:B------:R-:W-:Y:S01]  /*4b2d0*/  IMAD.MOV.U32 R225, RZ, RZ, R55 ;  /* 0x000000ffffe17224 */ /* 0x000fe200078e0037 */
[----:B------:R-:W-:Y:S02]  /*4b2e0*/  STL.64 [R1+0x18a8], R230 ;  /* 0x0018a8e601007387 */ /* 0x000fe40000100a00 */
[----:B------:R-:W-:-:S02]  /*4b2f0*/  IADD3.X R59, PT, PT, R63, UR9, RZ, P1, !PT ;  /* 0x000000093f3b7c10 */ /* 0x000fc40008ffe4ff */
[----:B------:R-:W-:Y:S01]  /*4b300*/  IADD3 R62, P1, PT, R64, UR13, RZ ;  /* 0x0000000d403e7c10 */ /* 0x000fe2000ff3e0ff */
[----:B------:R-:W-:Y:S01]  /*4b310*/  IMAD.MOV.U32 R222, RZ, RZ, R58 ;  /* 0x000000ffffde7224 */ /* 0x000fe200078e003a */
[----:B------:R-:W-:Y:S02]  /*4b320*/  LDGSTS.E [R2+0x8e00], desc[UR44][R238.64], P0 ;  /* 0x08e00000ee027fae */ /* 0x000fe400081a102c */
[----:B------:R-:W-:Y:S02]  /*4b330*/  IADD3.X R61, PT, PT, R65, UR9, RZ, P1, !PT ;  /* 0x00000009413d7c10 */ /* 0x000fe40008ffe4ff */
        /* <DEDUP_REMOVED lines=66> */
[----:B------:R-:W-:Y:S01]  /*4b760*/  STL.64 [R1+0x1788], R164 ;  /* 0x001788a401007387 */ /* 0x000fe20000100a00 */
[----:B------:R-:W-:Y:S01]  /*4b770*/  IMAD.MOV.U32 R122, RZ, RZ, R76 ;  /* 0x000000ffff7a7224 */ /* 0x000fe200078e004c */
[----:B------:R-:W-:Y:S01]  /*4b780*/  IADD3.X R95, PT, PT, R103, UR9, RZ, P1, !PT ;  /* 0x00000009675f7c10 */ /* 0x000fe20008ffe4ff */
        /* <DEDUP_REMOVED lines=35> */
[----:B------:R-:W-:-:S03]  /*4b9c0*/  IMAD.MOV.U32 R101, RZ, RZ, R97 ;  /* 0x000000ffff657224 */ /* 0x000fc600078e0061 */
        /* <DEDUP_REMOVED lines=9> */
[----:B------:R-:W4:Y:S04]  /*4ba60*/  LDL.LU R3, [R1+0x1ba0] ;  /* 0x001ba00001037983 */ /* 0x000f280000300800 */
[----:B------:R-:W4:Y:S04]  /*4ba70*/  LDL.LU R43, [R1+0x1b94] ;  /* 0x001b9400012b7983 */ /* 0x000f280000300800 */
[----:B------:R-:W4:Y:S01]  /*4ba80*/  LDL.LU R38, [R1+0x1b9c] ;  /* 0x001b9c0001267983 */ /* 0x000f220000300800 */
[----:B------:R-:W-:-:S03]  /*4ba90*/  SHF.R.S32.HI R132, RZ, 0x5, R133 ;  /* 0x00000005ff847819 */ /* 0x000fc60000011485 */
[----:B------:R-:W-:Y:S04]  /*4baa0*/  LDGSTS.E [R2+0xb200], desc[UR44][R220.64], P0 ;  /* 0x0b200000dc027fae */ /* 0x000fe800081a102c */
[----:B------:R-:W-:Y:S04]  /*4bab0*/  LDGSTS.E [R2+0xb600], desc[UR44][R218.64], P0 ;  /* 0x0b600000da027fae */ /* 0x000fe800081a102c */
[----:B------:R-:W-:Y:S01]  /*4bac0*/  LDGSTS.E [R2+0xba00], desc[UR44][R216.64], P0 ;  /* 0x0ba00000d8027fae */ /* 0x000fe200081a102c */
[----:B------:R-:W-:-:S03]  /*4bad0*/  IMAD.SHL.U32 R133, R99, 0x4, RZ ;  /* 0x0000000463857824 */ /* 0x000fc600078e00ff */
[----:B------:R-:W-:Y:S04]  /*4bae0*/  LDGSTS.E [R2+0xbe00], desc[UR44][R166.64], P0 ;  /* 0x0be00000a6027fae */ /* 0x000fe800081a102c */
[----:B------:R-:W4:Y:S01]  /*4baf0*/  LDL.LU R42, [R1+0x1ba8] ;  /* 0x001ba800012a7983 */ /* 0x000f220000300800 */
[----:B------:R-:W-:-:S03]  /*4bb00*/  SGXT R132, R132, 0x1 ;  /* 0x000000018484781a */ /* 0x000fc60000000200 */
[----:B------:R-:W-:Y:S04]  /*4bb10*/  LDGSTS.E [R2+0xc200], desc[UR44][R164.64], P0 ;  /* 0x0c200000a4027fae */ /* 0x000fe800081a102c */
[----:B------:R-:W-:Y:S04]  /*4bb20*/  LDGSTS.E [R2+0xc600], desc[UR44][R134.64], P0 ;  /* 0x0c60000086027fae */ /* 0x000fe800081a102c */
[----:B------:R-:W-:Y:S04]  /*4bb30*/  LDGSTS.E [R2+0xca00], desc[UR44][R126.64], P0 ;  /* 0x0ca000007e027fae */ /* 0x000fe800081a102c */
[----:B------:R-:W4:Y:S04]  /*4bb40*/  LDL.LU R34, [R1+0x1bb0] ;  /* 0x001bb00001227983 */ /* 0x000f280000300800 */
[----:B------:R-:W-:Y:S04]  /*4bb50*/  LDGSTS.E [R2+0xce00], desc[UR44][R124.64], P0 ;  /* 0x0ce000007c027fae */ /* 0x000fe800081a102c */
[----:B------:R-:W4:Y:S01]  /*4bb60*/  LDL.LU R48, [R1+0x1ba4] ;  /* 0x001ba40001307983 */ /* 0x000f220000300800 */
[----:B------:R-:W-:-:S03]  /*4bb70*/  LOP3.LUT R35, R133, 0x90, R132, 0x78, !PT ;  /* 0x0000009085237812 */ /* 0x000fc600078e7884 */
[----:B------:R-:W-:Y:S04]  /*4bb80*/  LDGSTS.E [R2+0xd200], desc[UR44][R122.64], P0 ;  /* 0x0d2000007a027fae */ /* 0x000fe800081a102c */
[----:B------:R-:W-:Y:S04]  /*4bb90*/  LDGSTS.E [R2+0xd600], desc[UR44][R120.64], P0 ;  /* 0x0d60000078027fae */ /* 0x000fe800081a102c */
[----:B------:R-:W-:Y:S04]  /*4bba0*/  LDGSTS.E [R2+0xda00], desc[UR44][R118.64], P0 ;  /* 0x0da0000076027fae */ /* 0x000fe800081a102c */
[----:B------:R-:W-:Y:S01]  /*4bbb0*/  LDGSTS.E [R2+0xde00], desc[UR44][R116.64], P0 ;  /* 0x0de0000074027fae */ /* 0x000fe200081a102c */
[----:B------:R-:W-:-:S03]  /*4bbc0*/  LOP3.LUT R35, R35, 0x60, RZ, 0x3c, !PT ;  /* 0x0000006023237812 */ /* 0x000fc600078e3cff */
[----:B------:R-:W-:Y:S04]  /*4bbd0*/  LDGSTS.E [R2+0xe200], desc[UR44][R114.64], P0 ;  /* 0x0e20000072027fae */ /* 0x000fe800081a102c */
[----:B------:R-:W-:Y:S04]  /*4bbe0*/  LDGSTS.E [R2+0xe600], desc[UR44][R112.64], P0 ;  /* 0x0e60000070027fae */ /* 0x000fe800081a102c */
[----:B------:R-:W4:Y:S04]  /*4bbf0*/  LDL.LU R36, [R1+0x1bac] ;  /* 0x001bac0001247983 */ /* 0x000f280000300800 */
[----:B------:R-:W-:Y:S04]  /*4bc00*/  LDGSTS.E [R2+0xea00], desc[UR44][R110.64], P0 ;  /* 0x0ea000006e027fae */ /* 0x000fe800081a102c */
[----:B------:R-:W-:Y:S04]  /*4bc10*/  LDGSTS.E [R2+0xee00], desc[UR44][R108.64], P0 ;  /* 0x0ee000006c027fae */ /* 0x000fe800081a102c */
[----:B------:R-:W-:Y:S04]  /*4bc20*/  LDGSTS.E [R2+0xf200], desc[UR44][R106.64], P0 ;  /* 0x0f2000006a027fae */ /* 0x000fe800081a102c */
[----:B------:R-:W-:Y:S04]  /*4bc30*/  LDGSTS.E [R2+0xf600], desc[UR44][R104.64], P0 ;  /* 0x0f60000068027fae */ /* 0x000fe800081a102c */
[----:B------:R-:W-:Y:S04]  /*4bc40*/  LDGSTS.E [R2+0xfa00], desc[UR44][R102.64], P0 ;  /* 0x0fa0000066027fae */ /* 0x000fe800081a102c */
[----:B------:R1:W-:Y:S02]  /*4bc50*/  LDGSTS.E [R2+0xfe00], desc[UR44][R100.64], P0 ;  /* 0x0fe0000064027fae */ /* 0x0003e400081a102c */
[----:B-1----:R-:W-:Y:S01]  /*4bc60*/  VIADD R2, R35, UR11 ;  /* 0x0000000b23027c36 */ /* 0x002fe20008000000 */
        /* <DEDUP_REMOVED lines=14> */
[----:B------:R-:W2:Y:S01]  /*4bd50*/  LDL.LU R37, [R1+0x1bbc] ;  /* 0x001bbc0001257983 */ /* 0x000ea20000300800 */
[----:B------:R-:W-:Y:S02]  /*4bd60*/  IADD3 R41, P1, PT, R41, UR13, RZ ;  /* 0x0000000d29297c10 */ /* 0x000fe4000ff3e0ff */
[----:B------:R-:W-:Y:S01]  /*4bd70*/  IADD3 R3, P2, PT, R3, UR13, RZ ;  /* 0x0000000d03037c10 */ /* 0x000fe2000ff5e0ff */
[----:B------:R1:W-:Y:S01]  /*4bd80*/  LDGSTS.E [R2+0x700], desc[UR44][R32.64], P0 ;  /* 0x0070000020027fae */ /* 0x0003e200081a102c */
[----:B------:R-:W-:Y:S02]  /*4bd90*/  IADD3.X R43, PT, PT, R43, UR9, RZ, P1, !PT ;  /* 0x000000092b2b7c10 */ /* 0x000fe40008ffe4ff */
[----:B------:R-:W-:Y:S01]  /*4bda0*/  IADD3.X R38, PT, PT, R38, UR9, RZ, P2, !PT ;  /* 0x0000000926267c10 */ /* 0x000fe200097fe4ff */
[----:B------:R1:W-:Y:S04]  /*4bdb0*/  STL [R1+0x1b98], R41 ;  /* 0x001b982901007387 */ /* 0x0003e80000100800 */
[----:B------:R1:W-:Y:S02]  /*4bdc0*/  STL [R1+0x1b94], R43 ;  /* 0x001b942b01007387 */ /* 0x0003e40000100800 */
[----:B-1----:R-:W-:-:S02]  /*4bdd0*/  IMAD.MOV.U32 R32, RZ, RZ, R41 ;  /* 0x000000ffff207224 */ /* 0x002fc400078e0029 */
[----:B------:R1:W-:Y:S01]  /*4bde0*/  STL [R1+0x1ba0], R3 ;  /* 0x001ba00301007387 */ /* 0x0003e20000100800 */
[----:B------:R-:W-:-:S03]  /*4bdf0*/  IMAD.MOV.U32 R33, RZ, RZ, R43 ;  /* 0x000000ffff217224 */ /* 0x000fc600078e002b */
[----:B------:R-:W2:Y:S04]  /*4be00*/  LDL.LU R41, [R1+0x1bc8] ;  /* 0x001bc80001297983 */ /* 0x000ea80000300800 */
[----:B------:R1:W-:Y:S04]  /*4be10*/  STL [R1+0x1b9c], R38 ;  /* 0x001b9c2601007387 */ /* 0x0003e80000100800 */
[----:B------:R-:W2:Y:S04]  /*4be20*/  LDL.LU R49, [R1+0x1bd0] ;  /* 0x001bd00001317983 */ /* 0x000ea80000300800 */
[----:B------:R-:W2:Y:S04]  /*4be30*/  LDL.LU R43, [R1+0x1bc4] ;  /* 0x001bc400012b7983 */ /* 0x000ea80000300800 */
[----:B------:R-:W2:Y:S01]  /*4be40*/  LDL.LU R50, [R1+0x1bcc] ;  /* 0x001bcc0001327983 */ /* 0x000ea20000300800 */
[----:B------:R-:W-:-:S03]  /*4be50*/  IADD3 R42, P1, PT, R42, UR13, RZ ;  /* 0x0000000d2a2a7c10 */ /* 0x000fc6000ff3e0ff */
[----:B------:R1:W-:Y:S01]  /*4be60*/  LDGSTS.E [R2+0xb00], desc[UR44][R32.64], P0 ;  /* 0x00b0000020027fae */ /* 0x0003e200081a102c */
[----:B------:R-:W-:Y:S02]  /*4be70*/  IADD3.X R48, PT, PT, R48, UR9, RZ, P1, !PT ;  /* 0x0000000930307c10 */ /* 0x000fe40008ffe4ff */
[----:B------:R-:W-:Y:S01]  /*4be80*/  IADD3 R34, P2, PT, R34, UR13, RZ ;  /* 0x0000000d22227c10 */ /* 0x000fe2000ff5e0ff */
[----:B-1----:R-:W-:Y:S02]  /*4be90*/  IMAD.MOV.U32 R32, RZ, RZ, R3 ;  /* 0x000000ffff207224 */ /* 0x002fe400078e0003 */
[----:B------:R-:W-:Y:S01]  /*4bea0*/  IMAD.MOV.U32 R33, RZ, RZ, R38 ;  /* 0x000000ffff217224 */ /* 0x000fe200078e0026 */
[----:B------:R-:W2:Y:S01]  /*4beb0*/  LDL.LU R3, [R1+0x1bd8] ;  /* 0x001bd80001037983 */ /* 0x000ea20000300800 */
[----:B------:R-:W-:-:S03]  /*4bec0*/  IADD3.X R36, PT, PT, R36, UR9, RZ, P2, !PT ;  /* 0x0000000924247c10 */ /* 0x000fc600097fe4ff */
[----:B------:R-:W2:Y:S04]  /*4bed0*/  LDL.LU R38, [R1+0x1be0] ;  /* 0x001be00001267983 */ /* 0x000ea80000300800 */
        /* <DEDUP_REMOVED lines=26> */
[----:B-1----:R-:W3:Y:S01]  /*4c080*/  LDL.LU R40, [R1+0x1bec] ;  /* 0x001bec0001287983 */ /* 0x002ee20000300800 */
[----:B------:R-:W-:-:S03]  /*4c090*/  IADD3 R41, P1, PT, R41, UR13, RZ ;  /* 0x0000000d29297c10 */ /* 0x000fc6000ff3e0ff */
[----:B------:R1:W-:Y:S01]  /*4c0a0*/  LDGSTS.E [R2+0x1b00], desc[UR44][R32.64], P0 ;  /* 0x01b0000020027fae */ /* 0x0003e200081a102c */
[----:B------:R-:W-:Y:S02]  /*4c0b0*/  IADD3 R49, P2, PT, R49, UR13, RZ ;  /* 0x0000000d31317c10 */ /* 0x000fe4000ff5e0ff */
[----:B------:R-:W-:Y:S01]  /*4c0c0*/  IADD3.X R43, PT, PT, R43, UR9, RZ, P1, !PT ;  /* 0x000000092b2b7c10 */ /* 0x000fe20008ffe4ff */
[----:B-1----:R-:W-:Y:S02]  /*4c0d0*/  IMAD.MOV.U32 R32, RZ, RZ, R35 ;  /* 0x000000ffff207224 */ /* 0x002fe400078e0023 */
[----:B------:R-:W-:Y:S01]  /*4c0e0*/  IMAD.MOV.U32 R33, RZ, RZ, R37 ;  /* 0x000000ffff217224 */ /* 0x000fe200078e0025 */
[----:B--2---:R-:W2:Y:S01]  /*4c0f0*/  LDL.LU R35, [R1+0x1bf8] ;  /* 0x001bf80001237983 */ /* 0x004ea20000300800 */
[----:B------:R-:W-:-:S03]  /*4c100*/  IADD3.X R50, PT, PT, R50, UR9, RZ, P2, !PT ;  /* 0x0000000932327c10 */ /* 0x000fc600097fe4ff */
[----:B----4-:R-:W4:Y:S04]  /*4c110*/  LDL.LU R37, [R1+0x1c00] ;  /* 0x001c000001257983 */ /* 0x010f280000300800 */
[----:B------:R-:W-:Y:S04]  /*4c120*/  STL [R1+0x1bc8], R41 ;  /* 0x001bc82901007387 */ /* 0x000fe80000100800 */
[----:B------:R1:W-:Y:S04]  /*4c130*/  LDGSTS.E [R2+0x1f00], desc[UR44][R32.64], P0 ;  /* 0x01f0000020027fae */ /* 0x0003e800081a102c */
[----:B------:R1:W-:Y:S04]  /*4c140*/  STL [R1+0x1bc4], R43 ;  /* 0x001bc42b01007387 */ /* 0x0003e80000100800 */
[----:B------:R-:W-:Y:S01]  /*4c150*/  STL [R1+0x1bd0], R49 ;  /* 0x001bd03101007387 */ /* 0x000fe20000100800 */
[----:B-1----:R-:W-:-:S03]  /*4c160*/  IMAD.MOV.U32 R33, RZ, RZ, R43 ;  /* 0x000000ffff217224 */ /* 0x002fc600078e002b */
[----:B------:R-:W4:Y:S01]  /*4c170*/  LDL.LU R43, [R1+0x1bf4] ;  /* 0x001bf400012b7983 */ /* 0x000f220000300800 */
[----:B------:R-:W-:-:S03]  /*4c180*/  IMAD.MOV.U32 R32, RZ, RZ, R41 ;  /* 0x000000ffff207224 */ /* 0x000fc600078e0029 */
        /* <DEDUP_REMOVED lines=45> */
[----:B------:R-:W-:Y:S01]  /*4c460*/  IADD3.X R43, PT, PT, R43, UR9, RZ, P1, !PT ;  /* 0x000000092b2b7c10 */ /* 0x000fe20008ffe4ff */
[----:B-1----:R-:W-:-:S04]  /*4c470*/  IMAD.MOV.U32 R32, RZ, RZ, R35 ;  /* 0x000000ffff207224 */ /* 0x002fc800078e0023 */
        /* <DEDUP_REMOVED lines=45> */
[----:B------:R1:W-:Y:S01]  /*4c750*/  LDGSTS.E [R2+0x4b00], desc[UR44][R32.64], P0 ;  /* 0x04b0000020027fae */ /* 0x0003e200081a102c */
[----:B--2---:R-:W-:Y:S01]  /*4c760*/  IADD3 R35, P1, PT, R35, UR13, RZ ;  /* 0x0000000d23237c10 */ /* 0x004fe2000ff3e0ff */
[----:B-1----:R-:W-:-:S02]  /*4c770*/  IMAD.MOV.U32 R32, RZ, RZ, R34 ;  /* 0x000000ffff207224 */ /* 0x002fc400078e0022 */
[----:B------:R-:W-:Y:S01]  /*4c780*/  IMAD.MOV.U32 R33, RZ, RZ, R36 ;  /* 0x000000ffff217224 */ /* 0x000fe200078e0024 */
[----:B------:R-:W2:Y:S04]  /*4c790*/  LDL.LU R34, [R1+0x1c58] ;  /* 0x001c580001227983 */ /* 0x000ea80000300800 */
[----:B------:R-:W2:Y:S01]  /*4c7a0*/  LDL.LU R36, [R1+0x1c60] ;  /* 0x001c600001247983 */ /* 0x000ea20000300800 */
[----:B------:R-:W-:-:S03]  /*4c7b0*/  IADD3 R49, P2, PT, R49, UR13, RZ ;  /* 0x0000000d31317c10 */ /* 0x000fc6000ff5e0ff */
[----:B------:R1:W-:Y:S04]  /*4c7c0*/  STL [R1+0x1c28], R35 ;  /* 0x001c282301007387 */ /* 0x0003e80000100800 */
[----:B------:R1:W-:Y:S01]  /*4c7d0*/  LDGSTS.E [R2+0x4f00], desc[UR44][R32.64], P0 ;  /* 0x04f0000020027fae */ /* 0x0003e200081a102c */
[----:B------:R-:W-:-:S05]  /*4c7e0*/  IADD3.X R37, PT, PT, R37, UR9, RZ, P1, !PT ;  /* 0x0000000925257c10 */ /* 0x000fca0008ffe4ff */
[----:B------:R4:W-:Y:S01]  /*4c7f0*/  STL [R1+0x1c24], R37 ;  /* 0x001c242501007387 */ /* 0x0009e20000100800 */
[----:B------:R-:W-:Y:S01]  /*4c800*/  IADD3.X R50, PT, PT, R50, UR9, RZ, P2, !PT ;  /* 0x0000000932327c10 */ /* 0x000fe200097fe4ff */
[----:B-1----:R-:W-:Y:S02]  /*4c810*/  IMAD.MOV.U32 R32, RZ, RZ, R35 ;  /* 0x000000ffff207224 */ /* 0x002fe400078e0023 */
[----:B------:R-:W-:Y:S04]  /*4c820*/  STL [R1+0x1c30], R49 ;  /* 0x001c303101007387 */ /* 0x000fe80000100800 */
[----:B------:R-:W2:Y:S01]  /*4c830*/  LDL.LU R35, [R1+0x1c54] ;  /* 0x001c540001237983 */ /* 0x000ea20000300800 */
[----:B------:R-:W-:-:S03]  /*4c840*/  IMAD.MOV.U32 R33, RZ, RZ, R37 ;  /* 0x000000ffff217224 */ /* 0x000fc600078e0025 */
[----:B------:R-:W-:Y:S04]  /*4c850*/  STL [R1+0x1c2c], R50 ;  /* 0x001c2c3201007387 */ /* 0x000fe80000100800 */
[----:B----4-:R-:W4:Y:S01]  /*4c860*/  LDL.LU R37, [R1+0x1c5c] ;  /* 0x001c5c0001257983 */ /* 0x010f220000300800 */
[----:B------:R-:W-:Y:S02]  /*4c870*/  IADD3 R43, P1, PT, R43, UR13, RZ ;  /* 0x0000000d2b2b7c10 */ /* 0x000fe4000ff3e0ff */
[----:B------:R-:W-:Y:S01]  /*4c880*/  IADD3 R41, P2, PT, R41, UR13, RZ ;  /* 0x0000000d29297c10 */ /* 0x000fe2000ff5e0ff */
        /* <DEDUP_REMOVED lines=10> */
[----:B------:R-:W4:Y:S04]  /*4c930*/  LDL.LU R48, [R1+0x1c68] ;  /* 0x001c680001307983 */ /* 0x000f280000300800 */
        /* <DEDUP_REMOVED lines=23> */
[----:B--2---:R-:W-:-:S04]  /*4cab0*/  IADD3 R34, P1, PT, R34, UR13, RZ ;  /* 0x0000000d22227c10 */ /* 0x004fc8000ff3e0ff */
[----:B------:R1:W-:Y:S01]  /*4cac0*/  LDGSTS.E [R2+0x6300], desc[UR44][R32.64], P0 ;  /* 0x0630000020027fae */ /* 0x0003e200081a102c */
[----:B------:R-:W-:-:S03]  /*4cad0*/  IADD3 R36, P2, PT, R36, UR13, RZ ;  /* 0x0000000d24247c10 */ /* 0x000fc6000ff5e0ff */
[----:B------:R-:W-:Y:S01]  /*4cae0*/  STL [R1+0x1c58], R34 ;  /* 0x001c582201007387 */ /* 0x000fe20000100800 */
[----:B-1----:R-:W-:Y:S02]  /*4caf0*/  IMAD.MOV.U32 R32, RZ, RZ, R38 ;  /* 0x000000ffff207224 */ /* 0x002fe400078e0026 */
[----:B------:R-:W-:-:S05]  /*4cb00*/  IMAD.MOV.U32 R33, RZ, RZ, R39 ;  /* 0x000000ffff217224 */ /* 0x000fca00078e0027 */
[----:B------:R1:W-:Y:S01]  /*4cb10*/  LDGSTS.E [R2+0x6700], desc[UR44][R32.64], P0 ;  /* 0x0670000020027fae */ /* 0x0003e200081a102c */
[----:B------:R-:W-:-:S05]  /*4cb20*/  IADD3.X R35, PT, PT, R35, UR9, RZ, P1, !PT ;  /* 0x0000000923237c10 */ /* 0x000fca0008ffe4ff */
[----:B------:R2:W-:Y:S01]  /*4cb30*/  STL [R1+0x1c54], R35 ;  /* 0x001c542301007387 */ /* 0x0005e20000100800 */
[----:B----4-:R-:W-:-:S03]  /*4cb40*/  IADD3.X R37, PT, PT, R37, UR9, RZ, P2, !PT ;  /* 0x0000000925257c10 */ /* 0x010fc600097fe4ff */
[----:B------:R-:W-:Y:S01]  /*4cb50*/  STL [R1+0x1c60], R36 ;  /* 0x001c602401007387 */ /* 0x000fe20000100800 */
[----:B-1----:R-:W-:Y:S02]  /*4cb60*/  IMAD.MOV.U32 R32, RZ, RZ, R34 ;  /* 0x000000ffff207224 */ /* 0x002fe400078e0022 */
[----:B------:R-:W-:Y:S02]  /*4cb70*/  IMAD.MOV.U32 R33, RZ, RZ, R35 ;  /* 0x000000ffff217224 */ /* 0x000fe400078e0023 */
[----:B--2---:R-:W2:Y:S04]  /*4cb80*/  LDL.LU.64 R34, [R1+0x1980] ;  /* 0x0019800001227983 */ /* 0x004ea80000300a00 */
[----:B------:R1:W-:Y:S04]  /*4cb90*/  LDGSTS.E [R2+0x6b00], desc[UR44][R32.64], P0 ;  /* 0x06b0000020027fae */ /* 0x0003e800081a102c */
[----:B------:R4:W-:Y:S01]  /*4cba0*/  STL [R1+0x1c5c], R37 ;  /* 0x001c5c2501007387 */ /* 0x0009e20000100800 */
[----:B-1----:R-:W-:-:S02]  /*4cbb0*/  IMAD.MOV.U32 R32, RZ, RZ, R36 ;  /* 0x000000ffff207224 */ /* 0x002fc400078e0024 */
[----:B------:R-:W-:Y:S02]  /*4cbc0*/  IMAD.MOV.U32 R33, RZ, RZ, R37 ;  /* 0x000000ffff217224 */ /* 0x000fe400078e0025 */
[----:B----4-:R-:W4:Y:S04]  /*4cbd0*/  LDL.LU.64 R36, [R1+0x1960] ;  /* 0x0019600001247983 */ /* 0x010f280000300a00 */
[----:B------:R-:W2:Y:S04]  /*4cbe0*/  LDL.LU.64 R38, [R1+0x1940] ;  /* 0x0019400001267983 */ /* 0x000ea80000300a00 */
[----:B------:R-:W2:Y:S04]  /*4cbf0*/  LDL.LU.64 R40, [R1+0x1920] ;  /* 0x0019200001287983 */ /* 0x000ea80000300a00 */
[----:B------:R-:W2:Y:S01]  /*4cc00*/  LDL.LU.64 R42, [R1+0x1900] ;  /* 0x00190000012a7983 */ /* 0x000ea20000300a00 */
[----:B------:R-:W-:-:S03]  /*4cc10*/  IADD3 R48, P1, PT, R48, UR13, RZ ;  /* 0x0000000d30307c10 */ /* 0x000fc6000ff3e0ff */
[----:B------:R1:W-:Y:S04]  /*4cc20*/  LDGSTS.E [R2+0x6f00], desc[UR44][R32.64], P0 ;  /* 0x06f0000020027fae */ /* 0x0003e800081a102c */
        /* <DEDUP_REMOVED lines=11> */
[----:B------:R-:W-:-:S02]  /*4cce0*/  IMAD.MOV.U32 R32, RZ, RZ, R50 ;  /* 0x000000ffff207224 */ /* 0x000fc400078e0032 */
[----:B------:R-:W-:Y:S02]  /*4ccf0*/  IMAD.MOV.U32 R33, RZ, RZ, R51 ;  /* 0x000000ffff217224 */ /* 0x000fe400078e0033 */
[----:B-1----:R-:W2:Y:S04]  /*4cd00*/  LDL.LU.64 R50, [R1+0x18c0] ;  /* 0x0018c00001327983 */ /* 0x002ea80000300a00 */
        /* <DEDUP_REMOVED lines=61> */
[----:B------:R-:W-:Y:S01]  /*4d0e0*/  IMAD.MOV.U32 R239, RZ, RZ, R33 ;  /* 0x000000ffffef7224 */ /* 0x000fe200078e0021 */
[----:B------:R1:W-:Y:S01]  /*4d0f0*/  LDGSTS.E [R2+0x8300], desc[UR44][R240.64], P0 ;  /* 0x08300000f0027fae */ /* 0x0003e200081a102c */
[----:B------:R-:W-:Y:S02]  /*4d100*/  IMAD.MOV.U32 R236, RZ, RZ, R36 ;  /* 0x000000ffffec7224 */ /* 0x000fe400078e0024 */
[----:B------:R-:W-:-:S02]  /*4d110*/  IMAD.MOV.U32 R237, RZ, RZ, R35 ;  /* 0x000000ffffed7224 */ /* 0x000fc400078e0023 */
[----:B------:R-:W-:Y:S02]  /*4d120*/  IMAD.MOV.U32 R234, RZ, RZ, R38 ;  /* 0x000000ffffea7224 */ /* 0x000fe400078e0026 */
[----:B------:R-:W-:Y:S02]  /*4d130*/  IMAD.MOV.U32 R235, RZ, RZ, R37 ;  /* 0x000000ffffeb7224 */ /* 0x000fe400078e0025 */
[----:B------:R-:W-:Y:S02]  /*4d140*/  IMAD.MOV.U32 R232, RZ, RZ, R40 ;  /* 0x000000ffffe87224 */ /* 0x000fe400078e0028 */
[----:B------:R-:W-:Y:S01]  /*4d150*/  IMAD.MOV.U32 R233, RZ, RZ, R39 ;  /* 0x000000ffffe97224 */ /* 0x000fe200078e0027 */
[----:B------:R1:W-:Y:S01]  /*4d160*/  STL.64 [R1+0x1980], R240 ;  /* 0x001980f001007387 */ /* 0x0003e20000100a00 */
[----:B------:R-:W-:Y:S02]  /*4d170*/  IMAD.MOV.U32 R230, RZ, RZ, R42 ;  /* 0x000000ffffe67224 */ /* 0x000fe400078e002a */
[----:B------:R-:W-:Y:S01]  /*4d180*/  IMAD.MOV.U32 R231, RZ, RZ, R41 ;  /* 0x000000ffffe77224 */ /* 0x000fe200078e0029 */
[----:B------:R1:W-:Y:S01]  /*4d190*/  LDGSTS.E [R2+0x8700], desc[UR44][R238.64], P0 ;  /* 0x08700000ee027fae */ /* 0x0003e200081a102c */
[----:B------:R-:W-:-:S02]  /*4d1a0*/  IMAD.MOV.U32 R228, RZ, RZ, R48 ;  /* 0x000000ffffe47224 */ /* 0x000fc400078e0030 */
[----:B------:R-:W-:Y:S01]  /*4d1b0*/  IMAD.MOV.U32 R229, RZ, RZ, R43 ;  /* 0x000000ffffe57224 */ /* 0x000fe200078e002b */
[----:B------:R1:W-:Y:S01]  /*4d1c0*/  STL.64 [R1+0x1960], R238 ;  /* 0x001960ee01007387 */ /* 0x0003e20000100a00 */
[----:B------:R-:W-:Y:S02]  /*4d1d0*/  IMAD.MOV.U32 R226, RZ, RZ, R50 ;  /* 0x000000ffffe27224 */ /* 0x000fe400078e0032 */
[----:B------:R-:W-:Y:S01]  /*4d1e0*/  IMAD.MOV.U32 R227, RZ, RZ, R49 ;  /* 0x000000ffffe37224 */ /* 0x000fe200078e0031 */
[----:B------:R1:W-:Y:S01]  /*4d1f0*/  LDGSTS.E [R2+0x8b00], desc[UR44][R236.64], P0 ;  /* 0x08b00000ec027fae */ /* 0x0003e200081a102c */
[----:B------:R-:W-:Y:S02]  /*4d200*/  IMAD.MOV.U32 R224, RZ, RZ, R52 ;  /* 0x000000ffffe07224 */ /* 0x000fe400078e0034 */
[----:B------:R-:W-:Y:S01]  /*4d210*/  IMAD.MOV.U32 R225, RZ, RZ, R51 ;  /* 0x000000ffffe17224 */ /* 0x000fe200078e0033 */
[----:B------:R1:W-:Y:S04]  /*4d220*/  STL.64 [R1+0x1940], R236 ;  /* 0x001940ec01007387 */ /* 0x0003e80000100a00 */
[----:B------:R1:W-:Y:S01]  /*4d230*/  LDGSTS.E [R2+0x8f00], desc[UR44][R234.64], P0 ;  /* 0x08f00000ea027fae */ /* 0x0003e200081a102c */
[----:B------:R-:W-:-:S03]  /*4d240*/  IADD3 R54, P1, PT, R56, UR13, RZ ;  /* 0x0000000d38367c10 */ /* 0x000fc6000ff3e0ff */
[----:B------:R1:W-:Y:S01]  /*4d250*/  STL.64 [R1+0x1920], R234 ;  /* 0x001920ea01007387 */ /* 0x0003e20000100a00 */
[----:B------:R-:W-:-:S03]  /*4d260*/  IADD3.X R53, PT, PT, R57, UR9, RZ, P1, !PT ;  /* 0x0000000939357c10 */ /* 0x000fc60008ffe4ff */
[----:B------:R1:W-:Y:S01]  /*4d270*/  LDGSTS.E [R2+0x9300], desc[UR44][R232.64], P0 ;  /* 0x09300000e8027fae */ /* 0x0003e200081a102c */
[----:B---3--:R-:W-:Y:S01]  /*4d280*/  IADD3 R56, P1, PT, R58, UR13, RZ ;  /* 0x0000000d3a387c10 */ /* 0x008fe2000ff3e0ff */
[----:B------:R-:W-:Y:S02]  /*4d290*/  IMAD.MOV.U32 R222, RZ, RZ, R54 ;  /* 0x000000ffffde7224 */ /* 0x000fe400078e0036 */
[----:B------:R1:W-:Y:S01]  /*4d2a0*/  STL.64 [R1+0x1900], R232 ;  /* 0x001900e801007387 */ /* 0x0003e20000100a00 */
[----:B------:R-:W-:Y:S02]  /*4d2b0*/  IADD3.X R55, PT, PT, R59, UR9, RZ, P1, !PT ;  /* 0x000000093b377c10 */ /* 0x000fe40008ffe4ff */
[----:B------:R-:W-:Y:S01]  /*4d2c0*/  IADD3 R58, P1, PT, R60, UR13, RZ ;  /* 0x0000000d3c3a7c10 */ /* 0x000fe2000ff3e0ff */
[----:B------:R-:W-:Y:S01]  /*4d2d0*/  IMAD.MOV.U32 R223, RZ, RZ, R53 ;  /* 0x000000ffffdf7224 */ /* 0x000fe200078e0035 */
[----:B------:R1:W-:Y:S02]  /*4d2e0*/  LDGSTS.E [R2+0x9700], desc[UR44][R230.64], P0 ;  /* 0x09700000e6027fae */ /* 0x0003e400081a102c */
[----:B------:R-:W-:-:S02]  /*4d2f0*/  IADD3.X R57, PT, PT, R61, UR9, RZ, P1, !PT ;  /* 0x000000093d397c10 */ /* 0x000fc40008ffe4ff */
[----:B------:R-:W-:Y:S01]  /*4d300*/  IADD3 R60, P1, PT, R62, UR13, RZ ;  /* 0x0000000d3e3c7c10 */ /* 0x000fe2000ff3e0ff */
[----:B------:R-:W-:Y:S01]  /*4d310*/  IMAD.MOV.U32 R220, RZ, RZ, R56 ;  /* 0x000000ffffdc7224 */ /* 0x000fe200078e0038 */
[----:B------:R1:W-:Y:S02]  /*4d320*/  STL.64 [R1+0x18e0], R230 ;  /* 0x0018e0e601007387 */ /* 0x0003e40000100a00 */
        /* <DEDUP_REMOVED lines=71> */
[----:B------:R1:W-:Y:S01]  /*4d7a0*/  STL.64 [R1+0x17c0], R164 ;  /* 0x0017c0a401007387 */ /* 0x0003e20000100a00 */
[----:B------:R-:W-:Y:S01]  /*4d7b0*/  IMAD.MOV.U32 R123, RZ, RZ, R73 ;  /* 0x000000ffff7b7224 */ /* 0x000fe200078e0049 */
[----:B------:R-:W-:Y:S01]  /*4d7c0*/  IADD3.X R95, PT, PT, R99, UR9, RZ, P1, !PT ;  /* 0x00000009635f7c10 */ /* 0x000fe20008ffe4ff */
[----:B------:R-:W-:Y:S01]  /*4d7d0*/  IMAD.MOV.U32 R120, RZ, RZ, R76 ;  /* 0x000000ffff787224 */ /* 0x000fe200078e004c */
[----:B------:R1:W-:Y:S01]  /*4d7e0*/  LDGSTS.E [R2+0xbf00], desc[UR44][R134.64], P0 ;  /* 0x0bf0000086027fae */ /* 0x0003e200081a102c */
[----:B------:R-:W-:Y:S01]  /*4d7f0*/  IMAD.MOV.U32 R121, RZ, RZ, R75 ;  /* 0x000000ffff797224 */ /* 0x000fe200078e004b */
[----:B------:R-:W-:Y:S01]  /*4d800*/  IADD3 R98, P1, PT, R100, UR13, RZ ;  /* 0x0000000d64627c10 */ /* 0x000fe2000ff3e0ff */
[----:B------:R-:W-:Y:S01]  /*4d810*/  IMAD.MOV.U32 R118, RZ, RZ, R78 ;  /* 0x000000ffff767224 */ /* 0x000fe200078e004e */
[----:B------:R1:W-:Y:S01]  /*4d820*/  STL.64 [R1+0x17a0], R134 ;  /* 0x0017a08601007387 */ /* 0x0003e20000100a00 */
[----:B------:R-:W-:-:S02]  /*4d830*/  IMAD.MOV.U32 R119, RZ, RZ, R77 ;  /* 0x000000ffff777224 */ /* 0x000fc400078e004d */
[----:B------:R-:W-:Y:S01]  /*4d840*/  IMAD.MOV.U32 R116, RZ, RZ, R80 ;  /* 0x000000ffff747224 */ /* 0x000fe200078e0050 */
[----:B------:R1:W-:Y:S01]  /*4d850*/  LDGSTS.E [R2+0xc300], desc[UR44][R132.64], P0 ;  /* 0x0c30000084027fae */ /* 0x0003e200081a102c */
[----:B------:R-:W-:Y:S02]  /*4d860*/  IMAD.MOV.U32 R117, RZ, RZ, R79 ;  /* 0x000000ffff757224 */ /* 0x000fe400078e004f */
[----:B------:R-:W-:Y:S01]  /*4d870*/  IMAD.MOV.U32 R114, RZ, RZ, R82 ;  /* 0x000000ffff727224 */ /* 0x000fe200078e0052 */
[----:B------:R1:W-:Y:S01]  /*4d880*/  STL.64 [R1+0x1780], R132 ;  /* 0x0017808401007387 */ /* 0x0003e20000100a00 */
[----:B------:R-:W-:-:S03]  /*4d890*/  IMAD.MOV.U32 R115, RZ, RZ, R81 ;  /* 0x000000ffff737224 */ /* 0x000fc600078e0051 */
[----:B------:R1:W-:Y:S01]  /*4d8a0*/  LDGSTS.E [R2+0xc700], desc[UR44][R126.64], P0 ;  /* 0x0c7000007e027fae */ /* 0x0003e200081a102c */
[----:B------:R-:W-:Y:S02]  /*4d8b0*/  IMAD.MOV.U32 R112, RZ, RZ, R84 ;  /* 0x000000ffff707224 */ /* 0x000fe400078e0054 */
[----:B------:R-:W-:Y:S01]  /*4d8c0*/  IMAD.MOV.U32 R113, RZ, RZ, R83 ;  /* 0x000000ffff717224 */ /* 0x000fe200078e0053 */
[----:B------:R1:W-:Y:S01]  /*4d8d0*/  STL.64 [R1+0x1760], R126 ;  /* 0x0017607e01007387 */ /* 0x0003e20000100a00 */
[----:B------:R-:W-:-:S03]  /*4d8e0*/  IMAD.MOV.U32 R110, RZ, RZ, R86 ;  /* 0x000000ffff6e7224 */ /* 0x000fc600078e0056 */
[----:B------:R1:W-:Y:S01]  /*4d8f0*/  LDGSTS.E [R2+0xcb00], desc[UR44][R124.64], P0 ;  /* 0x0cb000007c027fae */ /* 0x0003e200081a102c */
[----:B------:R-:W-:Y:S01]  /*4d900*/  IMAD.MOV.U32 R111, RZ, RZ, R85 ;  /* 0x000000ffff6f7224 */ /* 0x000fe200078e0055 */
[----:B------:R-:W-:Y:S02]  /*4d910*/  IADD3.X R97, PT, PT, R101, UR9, RZ, P1, !PT ;  /* 0x0000000965617c10 */ /* 0x000fe40008ffe4ff */
[----:B------:R1:W-:Y:S01]  /*4d920*/  STL.64 [R1+0x1740], R124 ;  /* 0x0017407c01007387 */ /* 0x0003e20000100a00 */
[----:B------:R-:W-:-:S03]  /*4d930*/  IMAD.MOV.U32 R108, RZ, RZ, R88 ;  /* 0x000000ffff6c7224 */ /* 0x000fc600078e0058 */
[----:B------:R1:W-:Y:S01]  /*4d940*/  LDGSTS.E [R2+0xcf00], desc[UR44][R122.64], P0 ;  /* 0x0cf000007a027fae */ /* 0x0003e200081a102c */
[----:B------:R-:W-:-:S03]  /*4d950*/  IMAD.MOV.U32 R109, RZ, RZ, R87 ;  /* 0x000000ffff6d7224 */ /* 0x000fc600078e0057 */
        /* <DEDUP_REMOVED lines=18> */
[----:B------:R1:W-:Y:S04]  /*4da80*/  LDGSTS.E [R2+0xe300], desc[UR44][R112.64], P0 ;  /* 0x0e30000070027fae */ /* 0x0003e800081a102c */
[----:B------:R1:W-:Y:S04]  /*4da90*/  STL.64 [R1+0x1680], R112 ;  /* 0x0016807001007387 */ /* 0x0003e80000100a00 */
        /* <DEDUP_REMOVED lines=14> */
[----:B------:R-:W0:Y:S01]  /*4db80*/  LDGDEPBAR ;  /* 0x00000000000079af */ /* 0x000e220000000000 */
[----:B------:R-:W-:-:S04]  /*4db90*/  UIADD3 UR4, UPT, UPT, UR4, 0x1, URZ ;  /* 0x0000000104047890 */ /* 0x000fc8000fffe0ff */
[----:B------:R-:W-:-:S09]  /*4dba0*/  UISETP.NE.U32.AND UP0, UPT, UR4, UR8, UPT ;  /* 0x000000080400728c */ /* 0x000fd2000bf05070 */
[----:B-1----:R-:W-:Y:S05]  /*4dbb0*/  BRA.U UP0, `(.L_x_2) ;  /* 0xfffffd81009c7547 */ /* 0x002fea000b83ffff */
.L_x_1:
[----:B------:R-:W2:Y:S01]  /*4dbc0*/  LDL.LU R56, [R1+0x1fb8] ;  /* 0x001fb80001387983 */ /* 0x000ea20000300800 */
[----:B------:R-:W3:Y:S01]  /*4dbd0*/  LDCU UR30, c[0x0][0x3b4] ;  /* 0x00007680ff1e77ac */ /* 0x000ee20008000800 */
[----:B------:R-:W4:Y:S01]  /*4dbe0*/  LDC R2, c[0x0][0x3b4] ;  /* 0x0000ed00ff027b82 */ /* 0x000f220000000800 */
[----:B------:R-:W1:Y:S01]  /*4dbf0*/  LDCU.64 UR38, c[0x0][0x390] ;  /* 0x00007200ff2677ac */ /* 0x000e620008000a00 */
[----:B------:R-:W3:Y:S01]  /*4dc00*/  LDL R68, [R1+0xa84] ;  /* 0x000a840001447983 */ /* 0x000ee20000100800 */
[----:B------:R-:W1:Y:S03]  /*4dc10*/  LDCU.64 UR46, c[0x0][0x398] ;  /* 0x00007300ff2e77ac */ /* 0x000e660008000a00 */
[----:B------:R-:W2:Y:S01]  /*4dc20*/  LDL R69, [R1+0xa8c] ;  /* 0x000a8c0001457983 */ /* 0x000ea20000100800 */
[----:B------:R-:W2:Y:S01]  /*4dc30*/  LDCU.64 UR32, c[0x0][0x398] ;  /* 0x00007300ff2077ac */ /* 0x000ea20008000a00 */
[----:B-----5:R-:W-:Y:S01]  /*4dc40*/  VIADD R55, R252, 0x104 ;  /* 0x00000104fc377836 */ /* 0x020fe20000000000 */
[----:B------:R-:W1:Y:S01]  /*4dc50*/  LDCU.64 UR36, c[0x0][0x390] ;  /* 0x00007200ff2477ac */ /* 0x000e620008000a00 */
[----:B------:R-:W1:Y:S01]  /*4dc60*/  LDCU.64 UR48, c[0x0][0x398] ;  /* 0x00007300ff3077ac */ /* 0x000e620008000a00 */
[----:B------:R-:W-:Y:S01]  /*4dc70*/  LOP3.LUT R3, R3, 0xfffffff7, RZ, 0xc0, !PT ;  /* 0xfffffff703037812 */ /* 0x000fe200078ec0ff */
[----:B------:R-:W1:Y:S01]  /*4dc80*/  LDCU.64 UR34, c[0x0][0x398] ;  /* 0x00007300ff2277ac */ /* 0x000e620008000a00 */
[----:B------:R-:W1:Y:S01]  /*4dc90*/  LDCU.64 UR40, c[0x0][0x398] ;  /* 0x00007300ff2877ac */ /* 0x000e620008000a00 */
[----:B------:R-:W1:Y:S01]  /*4dca0*/  S2R R57, SR_TID.X ;  /* 0x0000000000397919 */ /* 0x000e620000002100 */
[----:B------:R-:W-:Y:S01]  /*4dcb0*/  LOP3.LUT R54, R54, 0x7fffffff, RZ, 0xc0, !PT ;  /* 0x7fffffff36367812 */ /* 0x000fe200078ec0ff */
[----:B------:R-:W-:-:S04]  /*4dcc0*/  DEPBAR.LE SB0, 0x0 ;  /* 0x000080000000791a */ /* 0x000fc80000000000 */
[----:B------:R-:W1:Y:S01]  /*4dcd0*/  LDCU.64 UR50, c[0x0][0x398] ;  /* 0x00007300ff3277ac */ /* 0x000e620008000a00 */
[----:B------:R-:W-:Y:S01]  /*4dce0*/  UIADD3 UR42, UPT, UPT, UR43, UR42, URZ ;  /* 0x0000002a2b2a7290 */ /* 0x000fe2000fffe0ff */
[----:B------:R-:W1:Y:S01]  /*4dcf0*/  LDCU UR63, c[0x0][0x398] ;  /* 0x00007300ff3f77ac */ /* 0x000e620008000800 */
[----:B------:R-:W1:Y:S01]  /*4dd00*/  LDCU UR61, c[0x0][0x398] ;  /* 0x00007300ff3d77ac */ /* 0x000e620008000800 */
[----:B------:R-:W1:Y:S01]  /*4dd10*/  LDCU UR59, c[0x0][0x398] ;  /* 0x00007300ff3b77ac */ /* 0x000e620008000800 */
[----:B------:R-:W1:Y:S01]  /*4dd20*/  LDCU UR57, c[0x0][0x398] ;  /* 0x00007300ff3977ac */ /* 0x000e620008000800 */
[----:B------:R-:W1:Y:S02]  /*4dd30*/  LDCU UR55, c[0x0][0x398] ;  /* 0x00007300ff3777ac */ /* 0x000e640008000800 */
[C---:B-1----:R-:W-:Y:S01]  /*4dd40*/  LOP3.LUT R58, R57.reuse, 0x3f, RZ, 0xc0, !PT ;  /* 0x0000003f393a7812 */ /* 0x042fe200078ec0ff */
[----:B------:R-:W1:Y:S01]  /*4dd50*/  LDCU UR54, c[0x0][0x398] ;  /* 0x00007300ff3677ac */ /* 0x000e620008000800 */
[----:B------:R-:W-:Y:S01]  /*4dd60*/  LOP3.LUT R57, R57, 0x1f, RZ, 0xc0, !PT ;  /* 0x0000001f39397812 */ /* 0x000fe200078ec0ff */
[----:B------:R-:W1:Y:S01]  /*4dd70*/  LDCU UR53, c[0x0][0x398] ;  /* 0x00007300ff3577ac */ /* 0x000e620008000800 */
[----:B------:R-:W1:Y:S01]  /*4dd80*/  LDCU UR4, c[0x0][0x398] ;  /* 0x00007300ff0477ac */ /* 0x000e620008000800 */
[----:B------:R-:W1:Y:S01]  /*4dd90*/  LDCU UR56, c[0x0][0x398] ;  /* 0x00007300ff3877ac */ /* 0x000e620008000800 */
[----:B------:R-:W1:Y:S01]  /*4dda0*/  LDCU UR58, c[0x0][0x398] ;  /* 0x00007300ff3a77ac */ /* 0x000e620008000800 */
[----:B------:R-:W1:Y:S01]  /*4ddb0*/  LDCU UR60, c[0x0][0x398] ;  /* 0x00007300ff3c77ac */ /* 0x000e620008000800 */
[----:B------:R-:W1:Y:S01]  /*4ddc0*/  LDCU UR62, c[0x0][0x398] ;  /* 0x00007300ff3e77ac */ /* 0x000e620008000800 */
        /* <DEDUP_REMOVED lines=41> */
[----:B---3--:R-:W-:Y:S01]  /*4e060*/  IMAD R0, R68, UR30, RZ ;  /* 0x0000001e44007c24 */ /* 0x008fe2000f8e02ff */
[----:B------:R-:W3:Y:S04]  /*4e070*/  LDCU.64 UR30, c[0x0][0x398] ;  /* 0x00007300ff1e77ac */ /* 0x000ee80008000a00 */
[----:B------:R-:W-:-:S04]  /*4e080*/  LEA R40, P0, R0, UR38, 0x2 ;  /* 0x0000002600287c11 */ /* 0x000fc8000f8010ff */
[----:B------:R-:W-:Y:S01]  /*4e090*/  LEA.HI.X.SX32 R41, R0, UR39, 0x2, P0 ;  /* 0x0000002700297c11 */ /* 0x000fe200080f16ff */
[----:B----4-:R-:W-:Y:S01]  /*4e0a0*/  IMAD R2, R2, 0x40, R0 ;  /* 0x0000004002027824 */ /* 0x010fe200078e0200 */
[----:B------:R-:W-:Y:S01]  /*4e0b0*/  ISETP.GE.AND P0, PT, R55, UR47, PT ;  /* 0x0000002f37007c0c */ /* 0x000fe2000bf06270 */
[----:B------:R-:W4:Y:S03]  /*4e0c0*/  LDCU.64 UR38, c[0x0][0x398] ;  /* 0x00007300ff2677ac */ /* 0x000f260008000a00 */
[----:B--2---:R-:W-:Y:S02]  /*4e0d0*/  ISETP.LT.AND P3, PT, R69, UR32, !P0 ;  /* 0x0000002045007c0c */ /* 0x004fe4000c761270 */
[----:B------:R-:W-:Y:S02]  /*4e0e0*/  ISETP.GE.AND P2, PT, R68, R56, PT ;  /* 0x000000384400720c */ /* 0x000fe40003f46270 */
[----:B------:R-:W-:Y:S01]  /*4e0f0*/  LEA R38, P1, R2, UR36, 0x2 ;  /* 0x0000002402267c11 */ /* 0x000fe2000f8210ff */
[----:B------:R-:W-:Y:S01]  /*4e100*/  VIADD R55, R252, 0x102 ;  /* 0x00000102fc377836 */ /* 0x000fe20000000000 */
[----:B------:R-:W-:Y:S01]  /*4e110*/  LEA R0, R58, UR43, 0x4 ;  /* 0x0000002b3a007c11 */ /* 0x000fe2000f8e20ff */
[----:B------:R-:W2:Y:S01]  /*4e120*/  LDCU UR47, c[0x0][0x398] ;  /* 0x00007300ff2f77ac */ /* 0x000ea20008000800 */
[----:B------:R-:W-:Y:S01]  /*4e130*/  LOP3.LUT R52, R52, 0x7fffffff, RZ, 0xc0, !PT ;  /* 0x7fffffff34347812 */ /* 0x000fe200078ec0ff */
[----:B------:R-:W-:Y:S04]  /*4e140*/  BAR.SYNC.DEFER_BLOCKING 0x0 ;  /* 0x0000000000007b1d */ /* 0x000fe80000010000 */
[----:B------:R-:W-:-:S02]  /*4e150*/  @P3 LOP3.LUT R3, R3, 0x8, RZ, 0xfc, !PT ;  /* 0x0000000803033812 */ /* 0x000fc400078efcff */
[----:B---3--:R-:W-:Y:S02]  /*4e160*/  ISETP.LT.AND P3, PT, R68, UR30, !P0 ;  /* 0x0000001e44007c0c */ /* 0x008fe4000c761270 */
[C---:B------:R-:W-:Y:S01]  /*4e170*/  ISETP.LT.AND P2, PT, R252.reuse, UR49, !P2 ;  /* 0x00000031fc007c0c */ /* 0x040fe2000d741270 */
[----:B------:R-:W-:Y:S01]  /*4e180*/  VIADD R56, R252, 0x103 ;  /* 0x00000103fc387836 */ /* 0x000fe20000000000 */
[----:B------:R-:W-:Y:S01]  /*4e190*/  LOP3.LUT R3, R3, 0xfffffffb, RZ, 0xc0, !PT ;  /* 0xfffffffb03037812 */ /* 0x000fe200078ec0ff */
[----:B------:R-:W3:Y:S01]  /*4e1a0*/  LDCU UR49, c[0x0][0x398] ;  /* 0x00007300ff3177ac */ /* 0x000ee20008000800 */
[----:B------:R-:W-:Y:S01]  /*4e1b0*/  LEA.HI.X.SX32 R39, R2, UR37, 0x2, P1 ;  /* 0x0000002502277c11 */ /* 0x000fe200088f16ff */
[----:B------:R-:W1:Y:S06]  /*4e1c0*/  LDCU.64 UR36, c[0x0][0x398] ;  /* 0x00007300ff2477ac */ /* 0x000e6c0008000a00 */
[----:B------:R-:W-:-:S02]  /*4e1d0*/  @P3 LOP3.LUT R3, R3, 0x4, RZ, 0xfc, !PT ;  /* 0x0000000403033812 */ /* 0x000fc400078efcff */
[----:B------:R-:W-:Y:S01]  /*4e1e0*/  ISETP.GE.AND P1, PT, R56, UR33, PT ;  /* 0x0000002138007c0c */ /* 0x000fe2000bf26270 */
[----:B------:R-:W2:Y:S01]  /*4e1f0*/  LDCU.64 UR32, c[0x0][0x398] ;  /* 0x00007300ff2077ac */ /* 0x000ea20008000a00 */
[----:B------:R-:W-:Y:S02]  /*4e200*/  LOP3.LUT R3, R3, 0xffffffef, RZ, 0xc0, !PT ;  /* 0xffffffef03037812 */ /* 0x000fe400078ec0ff */
[----:B------:R-:W-:Y:S02]  /*4e210*/  ISETP.GE.AND P0, PT, R55, UR31, PT ;  /* 0x0000001f37007c0c */ /* 0x000fe4000bf06270 */
[----:B------:R-:W-:Y:S02]  /*4e220*/  @P2 LOP3.LUT R3, R3, 0x10, RZ, 0xfc, !PT ;  /* 0x0000001003032812 */ /* 0x000fe400078efcff */
[C---:B------:R-:W-:Y:S01]  /*4e230*/  ISETP.LT.AND P3, PT, R69.reuse, UR34, !P1 ;  /* 0x0000002245007c0c */ /* 0x040fe2000cf61270 */
[----:B------:R-:W-:Y:S01]  /*4e240*/  VIADD R55, R252, 0x101 ;  /* 0x00000101fc377836 */ /* 0x000fe20000000000 */
[----:B------:R-:W-:Y:S01]  /*4e250*/  ISETP.LT.AND P2, PT, R68, UR40, !P1 ;  /* 0x0000002844007c0c */ /* 0x000fe2000cf41270 */
[----:B------:R-:W2:Y:S01]  /*4e260*/  LDCU.64 UR30, c[0x0][0x398] ;  /* 0x00007300ff1e77ac */ /* 0x000ea20008000a00 */
[----:B----4-:R-:W-:-:S02]  /*4e270*/  ISETP.LT.AND P1, PT, R69, UR38, !P0 ;  /* 0x0000002645007c0c */ /* 0x010fc4000c721270 */
[----:B-1----:R-:W-:Y:S02]  /*4e280*/  ISETP.LT.AND P0, PT, R68, UR36, !P0 ;  /* 0x0000002444007c0c */ /* 0x002fe4000c701270 */
[----:B------:R-:W-:-:S05]  /*4e290*/  LOP3.LUT R3, R3, 0xfffffffd, RZ, 0xc0, !PT ;  /* 0xfffffffd03037812 */ /* 0x000fca00078ec0ff */
[----:B------:R-:W-:-:S04]  /*4e2a0*/  @P3 LOP3.LUT R3, R3, 0x2, RZ, 0xfc, !PT ;  /* 0x0000000203033812 */ /* 0x000fc800078efcff */
[----:B------:R-:W-:-:S04]  /*4e2b0*/  @P1 LOP3.LUT R54, R54, 0x80000000, RZ, 0xfc, !PT ;  /* 0x8000000036361812 */ /* 0x000fc800078efcff */
[----:B------:R-:W-:Y:S02]  /*4e2c0*/  LOP3.LUT R54, R54, 0xbfffffff, RZ, 0xc0, !PT ;  /* 0xbfffffff36367812 */ /* 0x000fe400078ec0ff */
[----:B------:R-:W-:Y:S02]  /*4e2d0*/  LOP3.LUT R3, R3, 0xfffffffe, RZ, 0xc0, !PT ;  /* 0xfffffffe03037812 */ /* 0x000fe400078ec0ff */
[----:B------:R-:W-:Y:S02]  /*4e2e0*/  @P0 LOP3.LUT R54, R54, 0x40000000, RZ, 0xfc, !PT ;  /* 0x4000000036360812 */ /* 0x000fe400078efcff */
[----:B------:R-:W-:Y:S02]  /*4e2f0*/  ISETP.GE.AND P0, PT, R55, UR35, PT ;  /* 0x0000002337007c0c */ /* 0x000fe4000bf06270 */
[----:B------:R-:W-:Y:S02]  /*4e300*/  @P2 LOP3.LUT R3, R3, 0x1, RZ, 0xfc, !PT ;  /* 0x0000000103032812 */ /* 0x000fe400078efcff */
[----:B------:R-:W-:Y:S01]  /*4e310*/  LEA R2, R57, UR42, 0x4 ;  /* 0x0000002a39027c11 */ /* 0x000fe2000f8e20ff */
[----:B------:R-:W1:Y:S01]  /*4e320*/  LDCU.64 UR42, c[0x0][0x398] ;  /* 0x00007300ff2a77ac */ /* 0x000e620008000a00 */
[----:B--2---:R-:W-:-:S02]  /*4e330*/  ISETP.LT.AND P2, PT, R69, UR32, !P0 ;  /* 0x0000002045007c0c */ /* 0x004fc4000c741270 */
[----:B------:R-:W-:Y:S02]  /*4e340*/  ISETP.LT.AND P1, PT, R68, UR50, !P0 ;  /* 0x0000003244007c0c */ /* 0x000fe4000c721270 */
[----:B------:R-:W-:Y:S01]  /*4e350*/  LOP3.LUT R54, R54, 0xdfffffff, RZ, 0xc0, !PT ;  /* 0xdfffffff36367812 */ /* 0x000fe200078ec0ff */
[----:B------:R-:W-:Y:S01]  /*4e360*/  VIADD R55, R252, 0x100 ;  /* 0x00000100fc377836 */ /* 0x000fe20000000000 */
[----:B------:R-:W2:Y:S07]  /*4e370*/  LDCU.64 UR34, c[0x0][0x398] ;  /* 0x00007300ff2277ac */ /* 0x000eae0008000a00 */
[----:B------:R-:W-:-:S02]  /*4e380*/  @P2 LOP3.LUT R54, R54, 0x20000000, RZ, 0xfc, !PT ;  /* 0x2000000036362812 */ /* 0x000fc400078efcff */
[----:B------:R-:W-:Y:S01]  /*4e390*/  ISETP.GE.AND P0, PT, R55, UR41, PT ;  /* 0x0000002937007c0c */ /* 0x000fe2000bf06270 */
[----:B------:R-:W4:Y:S01]  /*4e3a0*/  LDCU.64 UR40, c[0x0][0x398] ;  /* 0x00007300ff2877ac */ /* 0x000f220008000a00 */
[----:B------:R-:W-:-:S04]  /*4e3b0*/  LOP3.LUT R54, R54, 0xefffffff, RZ, 0xc0, !PT ;  /* 0xefffffff36367812 */ /* 0x000fc800078ec0ff */
[----:B------:R-:W-:Y:S02]  /*4e3c0*/  @P1 LOP3.LUT R54, R54, 0x10000000, RZ, 0xfc, !PT ;  /* 0x1000000036361812 */ /* 0x000fe400078efcff */
[----:B-1----:R-:W-:Y:S02]  /*4e3d0*/  ISETP.LT.AND P1, PT, R69, UR42, !P0 ;  /* 0x0000002a45007c0c */ /* 0x002fe4000c721270 */
[----:B------:R-:W-:Y:S02]  /*4e3e0*/  ISETP.LT.AND P0, PT, R68, UR30, !P0 ;  /* 0x0000001e44007c0c */ /* 0x000fe4000c701270 */
[----:B------:R-:W-:Y:S01]  /*4e3f0*/  LOP3.LUT R54, R54, 0xf7ffffff, RZ, 0xc0, !PT ;  /* 0xf7ffffff36367812 */ /* 0x000fe200078ec0ff */
[----:B------:R-:W-:-:S08]  /*4e400*/  VIADD R55, R252, 0xff ;  /* 0x000000fffc377836 */ /* 0x000fd00000000000 */
[----:B------:R-:W-:-:S04]  /*4e410*/  @P1 LOP3.LUT R54, R54, 0x8000000, RZ, 0xfc, !PT ;  /* 0x0800000036361812 */ /* 0x000fc800078efcff */
[----:B------:R-:W-:-:S04]  /*4e420*/  LOP3.LUT R54, R54, 0xfbffffff, RZ, 0xc0, !PT ;  /* 0xfbffffff36367812 */ /* 0x000fc800078ec0ff */
[----:B------:R-:W-:Y:S02]  /*4e430*/  @P0 LOP3.LUT R54, R54, 0x4000000, RZ, 0xfc, !PT ;  /* 0x0400000036360812 */ /* 0x000fe400078efcff */
[----:B------:R-:W-:Y:S01]  /*4e440*/  ISETP.GE.AND P0, PT, R55, UR39, PT ;  /* 0x0000002737007c0c */ /* 0x000fe2000bf06270 */
[----:B------:R-:W1:Y:S03]  /*4e450*/  LDCU.64 UR38, c[0x0][0x398] ;  /* 0x00007300ff2677ac */ /* 0x000e660008000a00 */
[----:B----4-:R-:W-:Y:S02]  /*4e460*/  ISETP.LT.AND P1, PT, R69, UR40, !P0 ;  /* 0x0000002845007c0c */ /* 0x010fe4000c721270 */
[----:B--2---:R-:W-:Y:S02]  /*4e470*/  ISETP.LT.AND P0, PT, R68, UR34, !P0 ;  /* 0x0000002244007c0c */ /* 0x004fe4000c701270 */
[----:B------:R-:W-:Y:S01]  /*4e480*/  LOP3.LUT R54, R54, 0xfdffffff, RZ, 0xc0, !PT ;  /* 0xfdffffff36367812 */ /* 0x000fe200078ec0ff */
[----:B------:R-:W-:-:S08]  /*4e490*/  VIADD R55, R252, 0xfe ;  /* 0x000000fefc377836 */ /* 0x000fd00000000000 */
[----:B------:R-:W-:-:S04]  /*4e4a0*/  @P1 LOP3.LUT R54, R54, 0x2000000, RZ, 0xfc, !PT ;  /* 0x0200000036361812 */ /* 0x000fc800078efcff */
[----:B------:R-:W-:-:S04]  /*4e4b0*/  LOP3.LUT R54, R54, 0xfeffffff, RZ, 0xc0, !PT ;  /* 0xfeffffff36367812 */ /* 0x000fc800078ec0ff */
[----:B------:R-:W-:Y:S02]  /*4e4c0*/  @P0 LOP3.LUT R54, R54, 0x1000000, RZ, 0xfc, !PT ;  /* 0x0100000036360812 */ /* 0x000fe400078efcff */
[----:B------:R-:W-:Y:S01]  /*4e4d0*/  ISETP.GE.AND P0, PT, R55, UR37, PT ;  /* 0x0000002537007c0c */ /* 0x000fe2000bf06270 */
[----:B------:R-:W2:Y:S03]  /*4e4e0*/  LDCU.64 UR36, c[0x0][0x398] ;  /* 0x00007300ff2477ac */ /* 0x000ea60008000a00 */
[----:B------:R-:W-:Y:S02]  /*4e4f0*/  ISETP.LT.AND P1, PT, R69, UR63, !P0 ;  /* 0x0000003f45007c0c */ /* 0x000fe4000c721270 */
[----:B------:R-:W-:Y:S01]  /*4e500*/  LOP3.LUT R54, R54, 0xff7fffff, RZ, 0xc0, !PT ;  /* 0xff7fffff36367812 */ /* 0x000fe200078ec0ff */
[----:B------:R-:W-:Y:S01]  /*4e510*/  VIADD R55, R252, 0xfd ;  /* 0x000000fdfc377836 */ /* 0x000fe20000000000 */
[----:B-1----:R-:W-:Y:S01]  /*4e520*/  ISETP.LT.AND P0, PT, R68, UR38, !P0 ;  /* 0x0000002644007c0c */ /* 0x002fe2000c701270 */
[----:B------:R-:W1:Y:S08]  /*4e530*/  LDCU UR63, c[0x0][0x398] ;  /* 0x00007300ff3f77ac */ /* 0x000e700008000800 */
[----:B------:R-:W-:-:S04]  /*4e540*/  @P1 LOP3.LUT R54, R54, 0x800000, RZ, 0xfc, !PT ;  /* 0x0080000036361812 */ /* 0x000fc800078efcff */
[----:B------:R-:W-:-:S04]  /*4e550*/  LOP3.LUT R54, R54, 0xffbfffff, RZ, 0xc0, !PT ;  /* 0xffbfffff36367812 */ /* 0x000fc800078ec0ff */
[----:B------:R-:W-:Y:S02]  /*4e560*/  @P0 LOP3.LUT R54, R54, 0x400000, RZ, 0xfc, !PT ;  /* 0x0040000036360812 */ /* 0x000fe400078efcff */
[----:B------:R-:W-:Y:S01]  /*4e570*/  ISETP.GE.AND P0, PT, R55, UR33, PT ;  /* 0x0000002137007c0c */ /* 0x000fe2000bf06270 */
[----:B------:R-:W4:Y:S03]  /*4e580*/  LDCU.64 UR32, c[0x0][0x398] ;  /* 0x00007300ff2077ac */ /* 0x000f260008000a00 */
[----:B------:R-:W-:Y:S02]  /*4e590*/  ISETP.LT.AND P1, PT, R69, UR61, !P0 ;  /* 0x0000003d45007c0c */ /* 0x000fe4000c721270 */
[----:B------:R-:W-:Y:S01]  /*4e5a0*/  LOP3.LUT R54, R54, 0xffdfffff, RZ, 0xc0, !PT ;  /* 0xffdfffff36367812 */ /* 0x000fe200078ec0ff */
[----:B------:R-:W-:Y:S01]  /*4e5b0*/  VIADD R55, R252, 0xfc ;  /* 0x000000fcfc377836 */ /* 0x000fe20000000000 */
[----:B--2---:R-:W-:Y:S01]  /*4e5c0*/  ISETP.LT.AND P0, PT, R68, UR36, !P0 ;  /* 0x0000002444007c0c */ /* 0x004fe2000c701270 */
[----:B------:R-:W2:Y:S08]  /*4e5d0*/  LDCU UR61, c[0x0][0x398] ;  /* 0x00007300ff3d77ac */ /* 0x000eb00008000800 */
[----:B------:R-:W-:-:S04]  /*4e5e0*/  @P1 LOP3.LUT R54, R54, 0x200000, RZ, 0xfc, !PT ;  /* 0x0020000036361812 */ /* 0x000fc800078efcff */
[----:B------:R-:W-:-:S04]  /*4e5f0*/  LOP3.LUT R54, R54, 0xffefffff, RZ, 0xc0, !PT ;  /* 0xffefffff36367812 */ /* 0x000fc800078ec0ff */
[----:B------:R-:W-:Y:S02]  /*4e600*/  @P0 LOP3.LUT R54, R54, 0x100000, RZ, 0xfc, !PT ;  /* 0x0010000036360812 */ /* 0x000fe400078efcff */
[----:B------:R-:W-:Y:S01]  /*4e610*/  ISETP.GE.AND P0, PT, R55, UR51, PT ;  /* 0x0000003337007c0c */ /* 0x000fe2000bf06270 */
[----:B------:R-:W1:Y:S03]  /*4e620*/  LDCU.64 UR50, c[0x0][0x398] ;  /* 0x00007300ff3277ac */ /* 0x000e660008000a00 */
[----:B------:R-:W-:Y:S02]  /*4e630*/  ISETP.LT.AND P1, PT, R69, UR59, !P0 ;  /* 0x0000003b45007c0c */ /* 0x000fe4000c721270 */
[----:B------:R-:W-:Y:S01]  /*4e640*/  LOP3.LUT R54, R54, 0xfff7ffff, RZ, 0xc0, !PT ;  /* 0xfff7ffff36367812 */ /* 0x000fe200078ec0ff */
[----:B------:R-:W-:Y:S01]  /*4e650*/  VIADD R55, R252, 0xfb ;  /* 0x000000fbfc377836 */ /* 0x000fe20000000000 */
[----:B----4-:R-:W-:Y:S01]  /*4e660*/  ISETP.LT.AND P0, PT, R68, UR32, !P0 ;  /* 0x0000002044007c0c */ /* 0x010fe2000c701270 */
[----:B------:R-:W4:Y:S08]  /*4e670*/  LDCU UR59, c[0x0][0x398] ;  /* 0x00007300ff3b77ac */ /* 0x000f300008000800 */
        /* <DEDUP_REMOVED lines=46> */
[----:B-1----:R-:W-:Y:S02]  /*4e960*/  ISETP.LT.AND P0, PT, R68, UR34, !P0 ;  /* 0x0000002244007c0c */ /* 0x002fe4000c701270 */
[----:B------:R-:W-:Y:S01]  /*4e970*/  LOP3.LUT R54, R54, 0xfffffdff, RZ, 0xc0, !PT ;  /* 0xfffffdff36367812 */ /* 0x000fe200078ec0ff */
[----:B------:R-:W-:-:S08]  /*4e980*/  VIADD R55, R252, 0xf6 ;  /* 0x000000f6fc377836 */ /* 0x000fd00000000000 */
        /* <DEDUP_REMOVED lines=39> */
[----:B------:R-:W1:Y:S01]  /*4ec00*/  LDCU UR50, c[0x0][0x398] ;  /* 0x00007300ff3277ac */ /* 0x000e620008000800 */
[----:B------:R-:W-:-:S02]  /*4ec10*/  LOP3.LUT R51, R51, 0x7fffffff, RZ, 0xc0, !PT ;  /* 0x7fffffff33337812 */ /* 0x000fc400078ec0ff */
[----:B------:R-:W-:Y:S01]  /*4ec20*/  LOP3.LUT R50, R50, 0x7fffffff, RZ, 0xc0, !PT ;  /* 0x7fffffff32327812 */ /* 0x000fe200078ec0ff */
[----:B------:R-:W1:Y:S04]  /*4ec30*/  LDCU UR62, c[0x0][0x398] ;  /* 0x00007300ff3e77ac */ /* 0x000e680008000800 */
[----:B------:R-:W-:-:S04]  /*4ec40*/  @P1 LOP3.LUT R54, R54, 0x2, RZ, 0xfc, !PT ;  /* 0x0000000236361812 */ /* 0x000fc800078efcff */
[----:B------:R-:W-:-:S04]  /*4ec50*/  LOP3.LUT R54, R54, 0xfffffffe, RZ, 0xc0, !PT ;  /* 0xfffffffe36367812 */ /* 0x000fc800078ec0ff */
[----:B------:R-:W-:Y:S02]  /*4ec60*/  @P0 LOP3.LUT R54, R54, 0x1, RZ, 0xfc, !PT ;  /* 0x0000000136360812 */ /* 0x000fe400078efcff */
[----:B------:R-:W-:Y:S01]  /*4ec70*/  ISETP.GE.AND P0, PT, R55, UR31, PT ;  /* 0x0000001f37007c0c */ /* 0x000fe2000bf06270 */
[----:B------:R-:W1:Y:S03]  /*4ec80*/  LDCU.64 UR30, c[0x0][0x398] ;  /* 0x00007300ff1e77ac */ /* 0x000e660008000a00 */
[----:B------:R-:W-:Y:S01]  /*4ec90*/  ISETP.LT.AND P1, PT, R69, UR64, !P0 ;  /* 0x0000004045007c0c */ /* 0x000fe2000c721270 */
[----:B------:R-:W-:Y:S01]  /*4eca0*/  VIADD R55, R252, 0xf1 ;  /* 0x000000f1fc377836 */ /* 0x000fe20000000000 */
[----:B--2---:R-:W-:Y:S01]  /*4ecb0*/  ISETP.LT.AND P0, PT, R68, UR42, !P0 ;  /* 0x0000002a44007c0c */ /* 0x004fe2000c701270 */
[----:B------:R-:W2:Y:S10]  /*4ecc0*/  LDCU UR64, c[0x0][0x398] ;  /* 0x00007300ff4077ac */ /* 0x000eb40008000800 */
        /* <DEDUP_REMOVED lines=53> */
[----:B------:R-:W-:-:S04]  /*4f020*/  ISETP.GE.AND P0, PT, R55, UR51, PT ;  /* 0x0000003337007c0c */ /* 0x000fc8000bf06270 */
[----:B------:R-:W-:Y:S01]  /*4f030*/  ISETP.LT.AND P1, PT, R69, UR5, !P0 ;  /* 0x0000000545007c0c */ /* 0x000fe2000c721270 */
[----:B------:R-:W1:Y:S01]  /*4f040*/  LDCU.64 UR4, c[0x0][0x398] ;  /* 0x00007300ff0477ac */ /* 0x000e620008000a00 */
        /* <DEDUP_REMOVED lines=15> */
[----:B------:R-:W-:Y:S02]  /*4f140*/  ISETP.GE.AND P0, PT, R55, UR31, PT ;  /* 0x0000001f37007c0c */ /* 0x000fe4000bf06270 */
[----:B------:R-:W-:Y:S01]  /*4f150*/  LOP3.LUT R53, R53, 0xffff7fff, RZ, 0xc0, !PT ;  /* 0xffff7fff35357812 */ /* 0x000fe200078ec0ff */
[----:B------:R-:W-:Y:S01]  /*4f160*/  VIADD R55, R252, 0xe9 ;  /* 0x000000e9fc377836 */ /* 0x000fe20000000000 */
[----:B------:R-:W-:Y:S01]  /*4f170*/  ISETP.LT.AND P1, PT, R69, UR7, !P0 ;  /* 0x0000000745007c0c */ /* 0x000fe2000c721270 */
[----:B------:R-:W1:Y:S01]  /*4f180*/  LDCU.64 UR6, c[0x0][0x398] ;  /* 0x00007300ff0677ac */ /* 0x000e620008000a00 */
[----:B--2---:R-:W-:Y:S01]  /*4f190*/  ISETP.LT.AND P0, PT, R68, UR42, !P0 ;  /* 0x0000002a44007c0c */ /* 0x004fe2000c701270 */
[----:B------:R-:W2:Y:S10]  /*4f1a0*/  LDCU.64 UR30, c[0x0][0x398] ;  /* 0x00007300ff1e77ac */ /* 0x000eb40008000a00 */
[----:B------:R-:W-:-:S04]  /*4f1b0*/  @P1 LOP3.LUT R53, R53, 0x8000, RZ, 0xfc, !PT ;  /* 0x0000800035351812 */ /* 0x000fc800078efcff */
[----:B------:R-:W-:-:S04]  /*4f1c0*/  LOP3.LUT R53, R53, 0xffffbfff, RZ, 0xc0, !PT ;  /* 0xffffbfff35357812 */ /* 0x000fc800078ec0ff */
[----:B------:R-:W-:Y:S02]  /*4f1d0*/  @P0 LOP3.LUT R53, R53, 0x4000, RZ, 0xfc, !PT ;  /* 0x0000400035350812 */ /* 0x000fe400078efcff */
[----:B------:R-:W-:Y:S02]  /*4f1e0*/  ISETP.GE.AND P0, PT, R55, UR41, PT ;  /* 0x0000002937007c0c */ /* 0x000fe4000bf06270 */
[----:B------:R-:W-:Y:S01]  /*4f1f0*/  LOP3.LUT R53, R53, 0xffffdfff, RZ, 0xc0, !PT ;  /* 0xffffdfff35357812 */ /* 0x000fe200078ec0ff */
[----:B------:R-:W-:Y:S01]  /*4f200*/  VIADD R55, R252, 0xe8 ;  /* 0x000000e8fc377836 */ /* 0x000fe20000000000 */
[----:B------:R-:W-:Y:S01]  /*4f210*/  ISETP.LT.AND P1, PT, R69, UR8, !P0 ;  /* 0x0000000845007c0c */ /* 0x000fe2000c721270 */
[----:B------:R-:W2:Y:S01]  /*4f220*/  LDCU.64 UR40, c[0x0][0x398] ;  /* 0x00007300ff2877ac */ /* 0x000ea20008000a00 */
[----:B-1----:R-:W-:-:S11]  /*4f230*/  ISETP.LT.AND P0, PT, R68, UR6, !P0 ;  /* 0x0000000644007c0c */ /* 0x002fd6000c701270 */
        /* <DEDUP_REMOVED lines=47> */
[----:B------:R-:W2:Y:S08]  /*4f530*/  LDCU.64 UR12, c[0x0][0x398] ;  /* 0x00007300ff0c77ac */ /* 0x000eb00008000a00 */
        /* <DEDUP_REMOVED lines=8> */
[----:B-1----:R-:W-:Y:S02]  /*4f5c0*/  ISETP.LT.AND P0, PT, R68, UR4, !P0 ;  /* 0x0000000444007c0c */ /* 0x002fe4000c701270 */
[----:B------:R-:W-:Y:S01]  /*4f5d0*/  LOP3.LUT R49, R49, 0x7fffffff, RZ, 0xc0, !PT ;  /* 0x7fffffff31317812 */ /* 0x000fe200078ec0ff */
[----:B------:R-:W1:Y:S08]  /*4f5e0*/  LDCU UR4, c[0x0][0x398] ;  /* 0x00007300ff0477ac */ /* 0x000e700008000800 */
        /* <DEDUP_REMOVED lines=57> */
[----:B-1----:R-:W-:Y:S01]  /*4f980*/  ISETP.LT.AND P0, PT, R68, UR10, !P0 ;  /* 0x0000000a44007c0c */ /* 0x002fe2000c701270 */
[----:B------:R-:W1:Y:S10]  /*4f990*/  LDCU UR10, c[0x0][0x398] ;  /* 0x00007300ff0a77ac */ /* 0x000e740008000800 */
        /* <DEDUP_REMOVED lines=9> */
[----:B------:R-:W2:Y:S01]  /*4fa30*/  LDCU UR5, c[0x0][0x398] ;  /* 0x00007300ff0577ac */ /* 0x000ea20008000800 */
[----:B------:R-:W1:Y:S09]  /*4fa40*/  LDCU UR18, c[0x0][0x398] ;  /* 0x00007300ff1277ac */ /* 0x000e720008000800 */
        /* <DEDUP_REMOVED lines=8> */
[----:B------:R-:W-:Y:S01]  /*4fad0*/  VIADD R55, R252, 0xda ;  /* 0x000000dafc377836 */ /* 0x000fe20000000000 */
[----:B------:R-:W1:Y:S07]  /*4fae0*/  LDCU UR20, c[0x0][0x398] ;  /* 0x00007300ff1477ac */ /* 0x000e6e0008000800 */
        /* <DEDUP_REMOVED lines=45> */
[----:B------:R-:W-:Y:S02]  /*4fdc0*/  ISETP.GE.AND P0, PT, R55, UR11, PT ;  /* 0x0000000b37007c0c */ /* 0x000fe4000bf06270 */
[----:B------:R-:W-:Y:S01]  /*4fdd0*/  LOP3.LUT R52, R52, 0xffffff7f, RZ, 0xc0, !PT ;  /* 0xffffff7f34347812 */ /* 0x000fe200078ec0ff */
[----:B------:R-:W-:Y:S01]  /*4fde0*/  VIADD R55, R252, 0xd5 ;  /* 0x000000d5fc377836 */ /* 0x000fe20000000000 */
[----:B------:R-:W-:Y:S01]  /*4fdf0*/  ISETP.LT.AND P1, PT, R69, UR27, !P0 ;  /* 0x0000001b45007c0c */ /* 0x000fe2000c721270 */
[----:B------:R-:W1:Y:S01]  /*4fe00*/  LDCU UR27, c[0x0][0x398] ;  /* 0x00007300ff1b77ac */ /* 0x000e620008000800 */
[----:B--2---:R-:W-:Y:S01]  /*4fe10*/  ISETP.LT.AND P0, PT, R68, UR24, !P0 ;  /* 0x0000001844007c0c */ /* 0x004fe2000c701270 */
[----:B------:R-:W2:Y:S01]  /*4fe20*/  LDCU UR24, c[0x0][0x398] ;  /* 0x00007300ff1877ac */ /* 0x000ea20008000800 */
[----:B------:R-:W1:Y:S09]  /*4fe30*/  LDCU UR11, c[0x0][0x398] ;  /* 0x00007300ff0b77ac */ /* 0x000e720008000800 */
        /* <DEDUP_REMOVED lines=8> */
[----:B------:R-:W-:Y:S01]  /*4fec0*/  ISETP.LT.AND P0, PT, R68, UR34, !P0 ;  /* 0x0000002244007c0c */ /* 0x000fe2000c701270 */
        /* <DEDUP_REMOVED lines=19> */
[----:B------:R-:W-:Y:S02]  /*50000*/  ISETP.LT.AND P0, PT, R68, UR38, !P0 ;  /* 0x0000002644007c0c */ /* 0x000fe4000c701270 */
[----:B------:R-:W-:Y:S01]  /*50010*/  LOP3.LUT R42, R42, 0x7fffffff, RZ, 0xc0, !PT ;  /* 0x7fffffff2a2a7812 */ /* 0x000fe200078ec0ff */
[----:B------:R-:W1:Y:S08]  /*50020*/  LDCU UR52, c[0x0][0x398] ;  /* 0x00007300ff3477ac */ /* 0x000e700008000800 */
[----:B------:R-:W-:-:S04]  /*50030*/  @P1 LOP3.LUT R52, R52, 0x2, RZ, 0xfc, !PT ;  /* 0x0000000234341812 */ /* 0x000fc800078efcff */
[----:B------:R-:W-:-:S04]  /*50040*/  LOP3.LUT R52, R52, 0xfffffffe, RZ, 0xc0, !PT ;  /* 0xfffffffe34347812 */ /* 0x000fc800078ec0ff */
[----:B------:R-:W-:Y:S02]  /*50050*/  @P0 LOP3.LUT R52, R52, 0x1, RZ, 0xfc, !PT ;  /* 0x0000000134340812 */ /* 0x000fe400078efcff */
[----:B------:R-:W-:Y:S01]  /*50060*/  ISETP.GE.AND P0, PT, R55, UR23, PT ;  /* 0x0000001737007c0c */ /* 0x000fe2000bf06270 */
[----:B------:R-:W-:Y:S01]  /*50070*/  VIADD R55, R252, 0xd1 ;  /* 0x000000d1fc377836 */ /* 0x000fe20000000000 */
[----:B------:R-:W1:Y:S02]  /*50080*/  LDCU UR23, c[0x0][0x398] ;  /* 0x00007300ff1777ac */ /* 0x000e640008000800 */
[----:B------:R-:W-:Y:S02]  /*50090*/  ISETP.LT.AND P1, PT, R69, UR70, !P0 ;  /* 0x0000004645007c0c */ /* 0x000fe4000c721270 */
        /* <DEDUP_REMOVED lines=10> */
[----:B------:R-:W-:Y:S01]  /*50140*/  ISETP.LT.AND P0, PT, R68, UR16, !P0 ;  /* 0x0000001044007c0c */ /* 0x000fe2000c701270 */
[----:B------:R-:W1:Y:S01]  /*50150*/  LDCU UR16, c[0x0][0x398] ;  /* 0x00007300ff1077ac */ /* 0x000e620008000800 */
[----:B------:R-:W-:-:S02]  /*50160*/  LOP3.LUT R37, R37, 0x7fffffff, RZ, 0xc0, !PT ;  /* 0x7fffffff25257812 */ /* 0x000fc400078ec0ff */
[----:B------:R-:W-:Y:S01]  /*50170*/  LOP3.LUT R36, R36, 0x7fffffff, RZ, 0xc0, !PT ;  /* 0x7fffffff24247812 */ /* 0x000fe200078ec0ff */
[----:B------:R-:W1:Y:S06]  /*50180*/  LDCU UR71, c[0x0][0x398] ;  /* 0x00007300ff4777ac */ /* 0x000e6c0008000800 */
        /* <DEDUP_REMOVED lines=17> */
[----:B------:R-:W2:Y:S01]  /*502a0*/  LDCU UR25, c[0x0][0x398] ;  /* 0x00007300ff1977ac */ /* 0x000ea20008000800 */
[----:B-1----:R-:W-:Y:S01]  /*502b0*/  ISETP.LT.AND P0, PT, R68, UR14, !P0 ;  /* 0x0000000e44007c0c */ /* 0x002fe2000c701270 */
[----:B------:R-:W1:Y:S01]  /*502c0*/  LDCU UR14, c[0x0][0x398] ;  /* 0x00007300ff0e77ac */ /* 0x000e620008000800 */
[----:B------:R-:W1:Y:S09]  /*502d0*/  LDCU UR73, c[0x0][0x398] ;  /* 0x00007300ff4977ac */ /* 0x000e720008000800 */
        /* <DEDUP_REMOVED lines=8> */
[----:B------:R-:W-:Y:S01]  /*50360*/  ISETP.LT.AND P0, PT, R68, UR32, !P0 ;  /* 0x0000002044007c0c */ /* 0x000fe2000c701270 */
[----:B------:R-:W1:Y:S08]  /*50370*/  LDCU UR74, c[0x0][0x398] ;  /* 0x00007300ff4a77ac */ /* 0x000e700008000800 */
[----:B------:R-:W-:-:S04]  /*50380*/  @P1 LOP3.LUT R51, R51, 0x800000, RZ, 0xfc, !PT ;  /* 0x0080000033331812 */ /* 0x000fc800078efcff */
[----:B------:R-:W-:-:S04]  /*50390*/  LOP3.LUT R51, R51, 0xffbfffff, RZ, 0xc0, !PT ;  /* 0xffbfffff33337812 */ /* 0x000fc800078ec0ff */
[----:B------:R-:W-:Y:S02]  /*503a0*/  @P0 LOP3.LUT R51, R51, 0x400000, RZ, 0xfc, !PT ;  /* 0x0040000033330812 */ /* 0x000fe400078efcff */
[----:B------:R-:W-:Y:S01]  /*503b0*/  ISETP.GE.AND P0, PT, R55, UR37, PT ;  /* 0x0000002537007c0c */ /* 0x000fe2000bf06270 */
[----:B------:R-:W2:Y:S03]  /*503c0*/  LDCU.64 UR36, c[0x0][0x398] ;  /* 0x00007300ff2477ac */ /* 0x000ea60008000a00 */
[----:B------:R-:W-:Y:S01]  /*503d0*/  ISETP.LT.AND P1, PT, R69, UR50, !P0 ;  /* 0x0000003245007c0c */ /* 0x000fe2000c721270 */
[----:B------:R-:W2:Y:S01]  /*503e0*/  LDCU UR50, c[0x0][0x398] ;  /* 0x00007300ff3277ac */ /* 0x000ea20008000800 */
        /* <DEDUP_REMOVED lines=9> */
[----:B--2---:R-:W-:Y:S01]  /*50480*/  ISETP.LT.AND P1, PT, R69, UR50, !P0 ;  /* 0x0000003245007c0c */ /* 0x004fe2000c721270 */
[----:B------:R-:W1:Y:S01]  /*50490*/  LDCU UR50, c[0x0][0x398] ;  /* 0x00007300ff3277ac */ /* 0x000e620008000800 */
[----:B------:R-:W-:Y:S01]  /*504a0*/  ISETP.LT.AND P0, PT, R68, UR36, !P0 ;  /* 0x0000002444007c0c */ /* 0x000fe2000c701270 */
[----:B------:R-:W2:Y:S10]  /*504b0*/  LDCU.64 UR38, c[0x0][0x398] ;  /* 0x00007300ff2677ac */ /* 0x000eb40008000a00 */
[----:B------:R-:W-:-:S04]  /*504c0*/  @P1 LOP3.LUT R51, R51, 0x80000, RZ, 0xfc, !PT ;  /* 0x0008000033331812 */ /* 0x000fc800078efcff */
[----:B------:R-:W-:-:S04]  /*504d0*/  LOP3.LUT R51, R51, 0xfffbffff, RZ, 0xc0, !PT ;  /* 0xfffbffff33337812 */ /* 0x000fc800078ec0ff */
[----:B------:R-:W-:Y:S02]  /*504e0*/  @P0 LOP3.LUT R51, R51, 0x40000, RZ, 0xfc, !PT ;  /* 0x0004000033330812 */ /* 0x000fe400078efcff */
[----:B------:R-:W-:Y:S01]  /*504f0*/  ISETP.GE.AND P0, PT, R55, UR41, PT ;  /* 0x0000002937007c0c */ /* 0x000fe2000bf06270 */
[----:B------:R-:W2:Y:S03]  /*50500*/  LDCU.64 UR40, c[0x0][0x398] ;  /* 0x00007300ff2877ac */ /* 0x000ea60008000a00 */
[----:B-1----:R-:W-:Y:S01]  /*50510*/  ISETP.LT.AND P1, PT, R69, UR50, !P0 ;  /* 0x0000003245007c0c */ /* 0x002fe2000c721270 */
[----:B------:R-:W1:Y:S01]  /*50520*/  LDCU UR50, c[0x0][0x398] ;  /* 0x00007300ff3277ac */ /* 0x000e620008000800 */
[----:B------:R-:W-:Y:S02]  /*50530*/  ISETP.LT.AND P0, PT, R68, UR8, !P0 ;  /* 0x0000000844007c0c */ /* 0x000fe4000c701270 */
        /* <DEDUP_REMOVED lines=9> */
[----:B-1----:R-:W-:Y:S01]  /*505d0*/  ISETP.LT.AND P1, PT, R69, UR50, !P0 ;  /* 0x0000003245007c0c */ /* 0x002fe2000c721270 */
[----:B------:R-:W1:Y:S01]  /*505e0*/  LDCU UR50, c[0x0][0x398] ;  /* 0x00007300ff3277ac */ /* 0x000e620008000800 */
[----:B--2---:R-:W-:Y:S01]  /*505f0*/  ISETP.LT.AND P0, PT, R68, UR40, !P0 ;  /* 0x0000002844007c0c */ /* 0x004fe2000c701270 */
[----:B------:R-:W2:Y:S10]  /*50600*/  LDCU UR17, c[0x0][0x398] ;  /* 0x00007300ff1177ac */ /* 0x000eb40008000800 */
[----:B------:R-:W-:-:S04]  /*50610*/  @P1 LOP3.LUT R51, R51, 0x8000, RZ, 0xfc, !PT ;  /* 0x0000800033331812 */ /* 0x000fc800078efcff */
[----:B------:R-:W-:-:S04]  /*50620*/  LOP3.LUT R51, R51, 0xffffbfff, RZ, 0xc0, !PT ;  /* 0xffffbfff33337812 */ /* 0x000fc800078ec0ff */
[----:B------:R-:W-:Y:S02]  /*50630*/  @P0 LOP3.LUT R51, R51, 0x4000, RZ, 0xfc, !PT ;  /* 0x0000400033330812 */ /* 0x000fe400078efcff */
[----:B------:R-:W-:Y:S02]  /*50640*/  ISETP.GE.AND P0, PT, R55, UR31, PT ;  /* 0x0000001f37007c0c */ /* 0x000fe4000bf06270 */
[----:B------:R-:W-:Y:S01]  /*50650*/  LOP3.LUT R51, R51, 0xffffdfff, RZ, 0xc0, !PT ;  /* 0xffffdfff33337812 */ /* 0x000fe200078ec0ff */
[----:B------:R-:W-:Y:S01]  /*50660*/  VIADD R55, R252, 0xc8 ;  /* 0x000000c8fc377836 */ /* 0x000fe20000000000 */
[----:B-1----:R-:W-:Y:S01]  /*50670*/  ISETP.LT.AND P1, PT, R69, UR50, !P0 ;  /* 0x0000003245007c0c */ /* 0x002fe2000c721270 */
[----:B------:R-:W1:Y:S01]  /*50680*/  LDCU.64 UR50, c[0x0][0x398] ;  /* 0x00007300ff3277ac */ /* 0x000e620008000a00 */
[----:B------:R-:W-:Y:S01]  /*50690*/  ISETP.LT.AND P0, PT, R68, UR42, !P0 ;  /* 0x0000002a44007c0c */ /* 0x000fe2000c701270 */
[----:B------:R-:W1:Y:S10]  /*506a0*/  LDCU.64 UR30, c[0x0][0x398] ;  /* 0x00007300ff1e77ac */ /* 0x000e740008000a00 */
        /* <DEDUP_REMOVED lines=9> */
[----:B------:R-:W1:Y:S10]  /*50740*/  LDCU UR15, c[0x0][0x398] ;  /* 0x00007300ff0f77ac */ /* 0x000e740008000800 */
[----:B------:R-:W-:-:S04]  /*50750*/  @P1 LOP3.LUT R51, R51, 0x800, RZ, 0xfc, !PT ;  /* 0x0000080033331812 */ /* 0x000fc800078efcff */
[----:B------:R-:W-:-:S04]  /*50760*/  LOP3.LUT R51, R51, 0xfffffbff, RZ, 0xc0, !PT ;  /* 0xfffffbff33337812 */ /* 0x000fc800078ec0ff */
[----:B------:R-:W-:Y:S02]  /*50770*/  @P0 LOP3.LUT R51, R51, 0x400, RZ, 0xfc, !PT ;  /* 0x0000040033330812 */ /* 0x000fe400078efcff */
[----:B------:R-:W-:Y:S01]  /*50780*/  ISETP.GE.AND P0, PT, R55, UR33, PT ;  /* 0x0000002137007c0c */ /* 0x000fe2000bf06270 */
[----:B------:R-:W1:Y:S03]  /*50790*/  LDCU.64 UR32, c[0x0][0x398] ;  /* 0x00007300ff2077ac */ /* 0x000e660008000a00 */
[----:B--2---:R-:W-:Y:S01]  /*507a0*/  ISETP.LT.AND P1, PT, R69, UR69, !P0 ;  /* 0x0000004545007c0c */ /* 0x004fe2000c721270 */
[----:B------:R-:W2:Y:S01]  /*507b0*/  LDCU UR69, c[0x0][0x398] ;  /* 0x00007300ff4577ac */ /* 0x000ea20008000800 */
[----:B------:R-:W-:Y:S02]  /*507c0*/  ISETP.LT.AND P0, PT, R68, UR30, !P0 ;  /* 0x0000001e44007c0c */ /* 0x000fe4000c701270 */
[----:B------:R-:W-:Y:S01]  /*507d0*/  LOP3.LUT R51, R51, 0xfffffdff, RZ, 0xc0, !PT ;  /* 0xfffffdff33337812 */ /* 0x000fe200078ec0ff */
[----:B------:R-:W-:-:S08]  /*507e0*/  VIADD R55, R252, 0xc6 ;  /* 0x000000c6fc377836 */ /* 0x000fd00000000000 */
[----:B------:R-:W-:-:S04]  /*507f0*/  @P1 LOP3.LUT R51, R51, 0x200, RZ, 0xfc, !PT ;  /* 0x0000020033331812 */ /* 0x000fc800078efcff */
[----:B------:R-:W-:-:S04]  /*50800*/  LOP3.LUT R51, R51, 0xfffffeff, RZ, 0xc0, !PT ;  /* 0xfffffeff33337812 */ /* 0x000fc800078ec0ff */
[----:B------:R-:W-:Y:S02]  /*50810*/  @P0 LOP3.LUT R51, R51, 0x100, RZ, 0xfc, !PT ;  /* 0x0000010033330812 */ /* 0x000fe400078efcff */
[----:B------:R-:W-:Y:S01]  /*50820*/  ISETP.GE.AND P0, PT, R55, UR35, PT ;  /* 0x0000002337007c0c */ /* 0x000fe2000bf06270 */
[----:B------:R-:W3:Y:S03]  /*50830*/  LDCU.64 UR34, c[0x0][0x398] ;  /* 0x00007300ff2277ac */ /* 0x000ee60008000a00 */
[----:B--2---:R-:W-:Y:S01]  /*50840*/  ISETP.LT.AND P1, PT, R69, UR69, !P0 ;  /* 0x0000004545007c0c */ /* 0x004fe2000c721270 */
[----:B------:R-:W2:Y:S01]  /*50850*/  LDCU UR69, c[0x0][0x398] ;  /* 0x00007300ff4577ac */ /* 0x000ea20008000800 */
        /* <DEDUP_REMOVED lines=8> */
[----:B--2---:R-:W-:Y:S01]  /*508e0*/  ISETP.LT.AND P1, PT, R69, UR69, !P0 ;  /* 0x0000004545007c0c */ /* 0x004fe2000c721270 */
[----:B------:R-:W2:Y:S01]  /*508f0*/  LDCU UR69, c[0x0][0x398] ;  /* 0x00007300ff4577ac */ /* 0x000ea20008000800 */
[----:B---3--:R-:W-:Y:S02]  /*50900*/  ISETP.LT.AND P0, PT, R68, UR34, !P0 ;  /* 0x0000002244007c0c */ /* 0x008fe4000c701270 */
        /* <DEDUP_REMOVED lines=9> */
[----:B------:R-:W2:Y:S01]  /*509a0*/  LDCU UR69, c[0x0][0x398] ;  /* 0x00007300ff4577ac */ /* 0x000ea20008000800 */
[----:B-1----:R-:W-:Y:S01]  /*509b0*/  ISETP.LT.AND P0, PT, R68, UR36, !P0 ;  /* 0x0000002444007c0c */ /* 0x002fe2000c701270 */
[----:B------:R-:W1:Y:S10]  /*509c0*/  LDCU UR9, c[0x0][0x398] ;  /* 0x00007300ff0977ac */ /* 0x000e740008000800 */
[----:B------:R-:W-:-:S04]  /*509d0*/  @P1 LOP3.LUT R51, R51, 0x8, RZ, 0xfc, !PT ;  /* 0x0000000833331812 */ /* 0x000fc800078efcff */
[----:B------:R-:W-:-:S04]  /*509e0*/  LOP3.LUT R51, R51, 0xfffffffb, RZ, 0xc0, !PT ;  /* 0xfffffffb33337812 */ /* 0x000fc800078ec0ff */
[----:B------:R-:W-:Y:S02]  /*509f0*/  @P0 LOP3.LUT R51, R51, 0x4, RZ, 0xfc, !PT ;  /* 0x0000000433330812 */ /* 0x000fe400078efcff */
[----:B------:R-:W-:Y:S01]  /*50a00*/  ISETP.GE.AND P0, PT, R55, UR41, PT ;  /* 0x0000002937007c0c */ /* 0x000fe2000bf06270 */
[----:B------:R-:W3:Y:S03]  /*50a10*/  LDCU.64 UR40, c[0x0][0x398] ;  /* 0x00007300ff2877ac */ /* 0x000ee60008000a00 */
        /* <DEDUP_REMOVED lines=12> */
[----:B---3--:R-:W-:Y:S01]  /*50ae0*/  ISETP.LT.AND P0, PT, R68, UR40, !P0 ;  /* 0x0000002844007c0c */ /* 0x008fe2000c701270 */
[----:B------:R-:W-:-:S10]  /*50af0*/  VIADD R55, R252, 0xc1 ;  /* 0x000000c1fc377836 */ /* 0x000fd40000000000 */
        /* <DEDUP_REMOVED lines=156> */
[----:B------:R-:W-:Y:S01]  /*514c0*/  VIADD R55, R252, 0xb1 ;  /* 0x000000b1fc377836 */ /* 0x000fe20000000000 */
[----:B---3--:R-:W-:Y:S01]  /*514d0*/  ISETP.LT.AND P0, PT, R68, UR40, !P0 ;  /* 0x0000002844007c0c */ /* 0x008fe2000c701270 */
[----:B------:R-:W2:Y:S10]  /*514e0*/  LDCU UR69, c[0x0][0x398] ;  /* 0x00007300ff4577ac */ /* 0x000eb40008000800 */
[----:B------:R-:W-:-:S04]  /*514f0*/  @P1 LOP3.LUT R49, R49, 0x80000000, RZ, 0xfc, !PT ;  /* 0x8000000031311812 */ /* 0x000fc800078efcff */
[----:B------:R-:W-:-:S04]  /*51500*/  LOP3.LUT R49, R49, 0xbfffffff, RZ, 0xc0, !PT ;  /* 0xbfffffff31317812 */ /* 0x000fc800078ec0ff */
[----:B------:R-:W-:Y:S02]  /*51510*/  @P0 LOP3.LUT R49, R49, 0x40000000, RZ, 0xfc, !PT ;  /* 0x4000000031310812 */ /* 0x000fe400078efcff */
[----:B------:R-:W-:Y:S01]  /*51520*/  ISETP.GE.AND P0, PT, R55, UR51, PT ;  /* 0x0000003337007c0c */ /* 0x000fe2000bf06270 */
[----:B------:R-:W3:Y:S03]  /*51530*/  LDCU.64 UR50, c[0x0][0x398] ;  /* 0x00007300ff3277ac */ /* 0x000ee60008000a00 */
        /* <DEDUP_REMOVED lines=13> */
[----:B---3--:R-:W-:Y:S01]  /*51610*/  ISETP.LT.AND P0, PT, R68, UR50, !P0 ;  /* 0x0000003244007c0c */ /* 0x008fe2000c701270 */
[----:B------:R-:W3:Y:S08]  /*51620*/  LDCU UR76, c[0x0][0x398] ;  /* 0x00007300ff4c77ac */ /* 0x000ef00008000800 */
        /* <DEDUP_REMOVED lines=105> */
[----:B----4-:R-:W-:Y:S02]  /*51cc0*/  ISETP.LT.AND P1, PT, R69, UR59, !P0 ;  /* 0x0000003b45007c0c */ /* 0x010fe4000c721270 */
        /* <DEDUP_REMOVED lines=29> */
[----:B------:R-:W-:Y:S01]  /*51ea0*/  ISETP.LT.AND P1, PT, R69, UR56, !P0 ;  /* 0x0000003845007c0c */ /* 0x000fe2000c721270 */
[----:B------:R-:W-:Y:S01]  /*51eb0*/  VIADD R55, R252, 0xa1 ;  /* 0x000000a1fc377836 */ /* 0x000fe20000000000 */
[----:B-1----:R-:W-:Y:S01]  /*51ec0*/  ISETP.LT.AND P0, PT, R68, UR40, !P0 ;  /* 0x0000002844007c0c */ /* 0x002fe2000c701270 */
[----:B------:R-:W1:Y:S10]  /*51ed0*/  LDCU UR56, c[0x0][0x398] ;  /* 0x00007300ff3877ac */ /* 0x000e740008000800 */
        /* <DEDUP_REMOVED lines=86> */
[----:B--2---:R-:W-:-:S11]  /*52440*/  ISETP.LT.AND P0, PT, R68, UR40, !P0 ;  /* 0x0000002844007c0c */ /* 0x004fd6000c701270 */
[----:B------:R-:W-:-:S04]  /*52450*/  @P1 LOP3.LUT R48, R48, 0x2000, RZ, 0xfc, !PT ;  /* 0x0000200030301812 */ /* 0x000fc800078efcff */
[----:B------:R-:W-:-:S04]  /*52460*/  LOP3.LUT R48, R48, 0xffffefff, RZ, 0xc0, !PT ;  /* 0xffffefff30307812 */ /* 0x000fc800078ec0ff */
[----:B------:R-:W-:Y:S02]  /*52470*/  @P0 LOP3.LUT R48, R48, 0x1000, RZ, 0xfc, !PT ;  /* 0x0000100030300812 */ /* 0x000fe400078efcff */
[----:B------:R-:W-:Y:S01]  /*52480*/  ISETP.GE.AND P0, PT, R55, UR31, PT ;  /* 0x0000001f37007c0c */ /* 0x000fe2000bf06270 */
[----:B------:R-:W2:Y:S03]  /*52490*/  LDCU.64 UR30, c[0x0][0x398] ;  /* 0x00007300ff1e77ac */ /* 0x000ea60008000a00 */
[----:B------:R-:W-:Y:S02]  /*524a0*/  ISETP.LT.AND P1, PT, R69, UR12, !P0 ;  /* 0x0000000c45007c0c */ /* 0x000fe4000c721270 */
        /* <DEDUP_REMOVED lines=97> */
[----:B------:R-:W1:Y:S01]  /*52ac0*/  LDCU.64 UR34, c[0x0][0x398] ;  /* 0x00007300ff2277ac */ /* 0x000e620008000a00 */
        /* <DEDUP_REMOVED lines=11> */
[----:B------:R-:W2:Y:S01]  /*52b80*/  LDCU.64 UR36, c[0x0][0x398] ;  /* 0x00007300ff2477ac */ /* 0x000ea20008000a00 */
        /* <DEDUP_REMOVED lines=12> */
[----:B------:R-:W1:Y:S09]  /*52c50*/  LDCU UR20, c[0x0][0x398] ;  /* 0x00007300ff1477ac */ /* 0x000e720008000800 */
        /* <DEDUP_REMOVED lines=8> */
[----:B------:R-:W-:Y:S01]  /*52ce0*/  VIADD R55, R252, 0x8a ;  /* 0x0000008afc377836 */ /* 0x000fe20000000000 */
[----:B------:R-:W2:Y:S07]  /*52cf0*/  LDCU UR18, c[0x0][0x398] ;  /* 0x00007300ff1277ac */ /* 0x000eae0008000800 */
        /* <DEDUP_REMOVED lines=59> */
[----:B------:R-:W-:-:S11]  /*530b0*/  ISETP.LT.AND P0, PT, R68, UR36, !P0 ;  /* 0x0000002444007c0c */ /* 0x000fd6000c701270 */
        /* <DEDUP_REMOVED lines=38> */
[----:B------:R-:W2:Y:S01]  /*53320*/  LDCU.64 UR32, c[0x0][0x398] ;  /* 0x00007300ff2077ac */ /* 0x000ea20008000a00 */
[----:B------:R-:W1:Y:S09]  /*53330*/  LDCU UR12, c[0x0][0x398] ;  /* 0x00007300ff0c77ac */ /* 0x000e720008000800 */
        /* <DEDUP_REMOVED lines=19> */
[----:B------:R-:W1:Y:S01]  /*53470*/  LDCU.64 UR34, c[0x0][0x398] ;  /* 0x00007300ff2277ac */ /* 0x000e620008000a00 */
        /* <DEDUP_REMOVED lines=98> */
[----:B------:R-:W-:Y:S01]  /*53aa0*/  ISETP.GE.AND P0, PT, R55, UR33, PT ;  /* 0x0000002137007c0c */ /* 0x000fe2000bf06270 */
[----:B------:R-:W3:Y:S03]  /*53ab0*/  LDCU.64 UR32, c[0x0][0x398] ;  /* 0x00007300ff2077ac */ /* 0x000ee60008000a00 */
[----:B-1----:R-:W-:Y:S01]  /*53ac0*/  ISETP.LT.AND P1, PT, R69, UR61, !P0 ;  /* 0x0000003d45007c0c */ /* 0x002fe2000c721270 */
[----:B------:R-:W1:Y:S01]  /*53ad0*/  LDCU UR61, c[0x0][0x398] ;  /* 0x00007300ff3d77ac */ /* 0x000e620008000800 */
        /* <DEDUP_REMOVED lines=8> */
[----:B-1----:R-:W-:Y:S01]  /*53b60*/  ISETP.LT.AND P1, PT, R69, UR61, !P0 ;  /* 0x0000003d45007c0c */ /* 0x002fe2000c721270 */
[----:B------:R-:W1:Y:S01]  /*53b70*/  LDCU UR61, c[0x0][0x398] ;  /* 0x00007300ff3d77ac */ /* 0x000e620008000800 */
        /* <DEDUP_REMOVED lines=16> */
[----:B------:R-:W-:Y:S01]  /*53c80*/  ISETP.GE.AND P0, PT, R55, UR39, PT ;  /* 0x0000002737007c0c */ /* 0x000fe2000bf06270 */
[----:B------:R-:W3:Y:S03]  /*53c90*/  LDCU.64 UR38, c[0x0][0x398] ;  /* 0x00007300ff2677ac */ /* 0x000ee60008000a00 */
[----:B-1----:R-:W-:Y:S01]  /*53ca0*/  ISETP.LT.AND P1, PT, R69, UR61, !P0 ;  /* 0x0000003d45007c0c */ /* 0x002fe2000c721270 */
[----:B------:R-:W1:Y:S01]  /*53cb0*/  LDCU UR61, c[0x0][0x398] ;  /* 0x00007300ff3d77ac */ /* 0x000e620008000800 */
[----:B------:R-:W-:Y:S01]  /*53cc0*/  ISETP.LT.AND P0, PT, R68, UR36, !P0 ;  /* 0x0000002444007c0c */ /* 0x000fe2000c701270 */
[----:B------:R-:W-:-:S10]  /*53cd0*/  VIADD R55, R252, 0x71 ;  /* 0x00000071fc377836 */ /* 0x000fd40000000000 */
        /* <DEDUP_REMOVED lines=8> */
[----:B---3--:R-:W-:Y:S01]  /*53d60*/  ISETP.LT.AND P0, PT, R68, UR38, !P0 ;  /* 0x0000002644007c0c */ /* 0x008fe2000c701270 */
[----:B------:R-:W3:Y:S10]  /*53d70*/  LDCU UR7, c[0x0][0x398] ;  /* 0x00007300ff0777ac */ /* 0x000ef40008000800 */
        /* <DEDUP_REMOVED lines=41> */
[----:B------:R-:W-:Y:S01]  /*54010*/  VIADD R55, R252, 0x6c ;  /* 0x0000006cfc377836 */ /* 0x000fe20000000000 */
[----:B------:R-:W2:Y:S07]  /*54020*/  LDCU UR30, c[0x0][0x398] ;  /* 0x00007300ff1e77ac */ /* 0x000eae0008000800 */
        /* <DEDUP_REMOVED lines=9> */
[----:B------:R-:W-:Y:S01]  /*540c0*/  VIADD R55, R252, 0x6b ;  /* 0x0000006bfc377836 */ /* 0x000fe20000000000 */
[----:B------:R-:W3:Y:S07]  /*540d0*/  LDCU UR32, c[0x0][0x398] ;  /* 0x00007300ff2077ac */ /* 0x000eee0008000800 */
[----:B------:R-:W-:-:S04]  /*540e0*/  @P1 LOP3.LUT R37, R37, 0x80000, RZ, 0xfc, !PT ;  /* 0x0008000025251812 */ /* 0x000fc800078efcff */
[----:B------:R-:W-:-:S04]  /*540f0*/  LOP3.LUT R37, R37, 0xfffbffff, RZ, 0xc0, !PT ;  /* 0xfffbffff25257812 */ /* 0x000fc800078ec0ff */
[----:B------:R-:W-:Y:S02]  /*54100*/  @P0 LOP3.LUT R37, R37, 0x40000, RZ, 0xfc, !PT ;  /* 0x0004000025250812 */ /* 0x000fe400078efcff */
[----:B------:R-:W-:Y:S01]  /*54110*/  ISETP.GE.AND P0, PT, R55, UR37, PT ;  /* 0x0000002537007c0c */ /* 0x000fe2000bf06270 */
[----:B------:R-:W3:Y:S03]  /*54120*/  LDCU.64 UR36, c[0x0][0x398] ;  /* 0x00007300ff2477ac */ /* 0x000ee60008000a00 */
[----:B-1----:R-:W-:Y:S02]  /*54130*/  ISETP.LT.AND P1, PT, R69, UR61, !P0 ;  /* 0x0000003d45007c0c */ /* 0x002fe4000c721270 */
[----:B------:R-:W-:Y:S01]  /*54140*/  LOP3.LUT R37, R37, 0xfffdffff, RZ, 0xc0, !PT ;  /* 0xfffdffff25257812 */ /* 0x000fe200078ec0ff */
[----:B------:R-:W-:Y:S01]  /*54150*/  VIADD R55, R252, 0x6a ;  /* 0x0000006afc377836 */ /* 0x000fe20000000000 */
[----:B--2---:R-:W-:Y:S01]  /*54160*/  ISETP.LT.AND P0, PT, R68, UR34, !P0 ;  /* 0x0000002244007c0c */ /* 0x004fe2000c701270 */
[----:B------:R-:W1:Y:S01]  /*54170*/  LDCU UR34, c[0x0][0x398] ;  /* 0x00007300ff2277ac */ /* 0x000e620008000800 */
[----:B------:R-:W2:Y:S07]  /*54180*/  LDCU UR61, c[0x0][0x398] ;  /* 0x00007300ff3d77ac */ /* 0x000eae0008000800 */
        /* <DEDUP_REMOVED lines=9> */
[----:B------:R-:W3:Y:S01]  /*54220*/  LDCU UR36, c[0x0][0x398] ;  /* 0x00007300ff2477ac */ /* 0x000ee20008000800 */
[----:B------:R-:W1:Y:S07]  /*54230*/  LDCU UR63, c[0x0][0x398] ;  /* 0x00007300ff3f77ac */ /* 0x000e6e0008000800 */
        /* <DEDUP_REMOVED lines=10> */
[----:B------:R-:W1:Y:S07]  /*542e0*/  LDCU UR65, c[0x0][0x398] ;  /* 0x00007300ff4177ac */ /* 0x000e6e0008000800 */
        /* <DEDUP_REMOVED lines=8> */
[----:B------:R-:W-:Y:S01]  /*54370*/  VIADD R55, R252, 0x67 ;  /* 0x00000067fc377836 */ /* 0x000fe20000000000 */
[----:B------:R-:W2:Y:S07]  /*54380*/  LDCU UR40, c[0x0][0x398] ;  /* 0x00007300ff2877ac */ /* 0x000eae0008000800 */
[----:B------:R-:W-:-:S04]  /*54390*/  @P1 LOP3.LUT R37, R37, 0x800, RZ, 0xfc, !PT ;  /* 0x0000080025251812 */ /* 0x000fc800078efcff */
[----:B------:R-:W-:-:S04]  /*543a0*/  LOP3.LUT R37, R37, 0xfffffbff, RZ, 0xc0, !PT ;  /* 0xfffffbff25257812 */ /* 0x000fc800078ec0ff */
[----:B------:R-:W-:Y:S02]  /*543b0*/  @P0 LOP3.LUT R37, R37, 0x400, RZ, 0xfc, !PT ;  /* 0x0000040025250812 */ /* 0x000fe400078efcff */
[----:B------:R-:W-:-:S04]  /*543c0*/  ISETP.GE.AND P0, PT, R55, UR51, PT ;  /* 0x0000003337007c0c */ /* 0x000fc8000bf06270 */
[----:B------:R-:W-:Y:S01]  /*543d0*/  ISETP.LT.AND P1, PT, R69, UR50, !P0 ;  /* 0x0000003245007c0c */ /* 0x000fe2000c721270 */
[----:B------:R-:W2:Y:S01]  /*543e0*/  LDCU.64 UR50, c[0x0][0x398] ;  /* 0x00007300ff3277ac */ /* 0x000ea20008000a00 */
[----:B-1----:R-:W-:Y:S02]  /*543f0*/  ISETP.LT.AND P0, PT, R68, UR42, !P0 ;  /* 0x0000002a44007c0c */ /* 0x002fe4000c701270 */
[----:B------:R-:W-:Y:S01]  /*54400*/  LOP3.LUT R37, R37, 0xfffffdff, RZ, 0xc0, !PT ;  /* 0xfffffdff25257812 */ /* 0x000fe200078ec0ff */
[----:B------:R-:W-:Y:S01]  /*54410*/  VIADD R55, R252, 0x66 ;  /* 0x00000066fc377836 */ /* 0x000fe20000000000 */
        /* <DEDUP_REMOVED lines=18> */
[----:B------:R-:W-:-:S08]  /*54540*/  VIADD R55, R252, 0x64 ;  /* 0x00000064fc377836 */ /* 0x000fd00000000000 */
        /* <DEDUP_REMOVED lines=13> */
[----:B---3--:R-:W-:Y:S01]  /*54620*/  ISETP.LT.AND P1, PT, R69, UR36, !P0 ;  /* 0x0000002445007c0c */ /* 0x008fe2000c721270 */
        /* <DEDUP_REMOVED lines=10> */
[----:B--2---:R-:W-:Y:S01]  /*546d0*/  ISETP.LT.AND P0, PT, R68, UR36, !P0 ;  /* 0x0000002444007c0c */ /* 0x004fe2000c701270 */
[----:B------:R-:W-:-:S10]  /*546e0*/  VIADD R55, R252, 0x61 ;  /* 0x00000061fc377836 */ /* 0x000fd40000000000 */
        /* <DEDUP_REMOVED lines=136> */
[----:B-1----:R-:W-:-:S02]  /*54f70*/  ISETP.LT.AND P0, PT, R68, UR32, !P0 ;  /* 0x0000002044007c0c */ /* 0x002fc4000c701270 */
[----:B------:R-:W-:Y:S01]  /*54f80*/  LOP3.LUT R32, R32, 0x7fffffff, RZ, 0xc0, !PT ;  /* 0x7fffffff20207812 */ /* 0x000fe200078ec0ff */
[----:B------:R-:W-:Y:S01]  /*54f90*/  IMAD.MOV.U32 R60, RZ, RZ, R192 ;  /* 0x000000ffff3c7224 */ /* 0x000fe200078e00c0 */
[----:B------:R-:W1:Y:S05]  /*54fa0*/  LDCU UR66, c[0x0][0x398] ;  /* 0x00007300ff4277ac */ /* 0x000e6a0008000800 */
        /* <DEDUP_REMOVED lines=9> */
[----:B------:R-:W-:Y:S01]  /*55040*/  IMAD.MOV.U32 R61, RZ, RZ, R194 ;  /* 0x000000ffff3d7224 */ /* 0x000fe200078e00c2 */
[----:B------:R-:W2:Y:S07]  /*55050*/  LDCU UR64, c[0x0][0x398] ;  /* 0x00007300ff4077ac */ /* 0x000eae0008000800 */
        /* <DEDUP_REMOVED lines=67> */
[----:B------:R-:W-:Y:S01]  /*55490*/  IMAD R57, R252, UR58, RZ ;  /* 0x0000003afc397c24 */ /* 0x000fe2000f8e02ff */
        /* <DEDUP_REMOVED lines=10> */
[----:B------:R-:W-:Y:S01]  /*55540*/  STL [R1+0x17e8], R57 ;  /* 0x0017e83901007387 */ /* 0x000fe20000100800 */
        /* <DEDUP_REMOVED lines=81> */
[----:B------:R-:W-:Y:S01]  /*55a60*/  VIADD R55, R252, 0x41 ;  /* 0x00000041fc377836 */ /* 0x000fe20000000000 */
[----:B------:R-:W2:Y:S02]  /*55a70*/  LDCU UR37, c[0x0][0x3b8] ;  /* 0x00007700ff2577ac */ /* 0x000ea40008000800 */
[----:B------:R-:W-:Y:S02]  /*55a80*/  ISETP.LT.AND P1, PT, R69, UR15, !P0 ;  /* 0x0000000f45007c0c */ /* 0x000fe4000c721270 */
        /* <DEDUP_REMOVED lines=129> */
[----:B------:R-:W1:Y:S08]  /*562a0*/  LDCU.64 UR10, c[0x0][0x398] ;  /* 0x00007300ff0a77ac */ /* 0x000e700008000a00 */
        /* <DEDUP_REMOVED lines=24> */
[----:B------:R-:W1:Y:S02]  /*56430*/  LDCU.64 UR12, c[0x0][0x398] ;  /* 0x00007300ff0c77ac */ /* 0x000e640008000a00 */
[----:B------:R-:W-:Y:S02]  /*56440*/  ISETP.LT.AND P1, PT, R69, UR7, !P0 ;  /* 0x0000000745007c0c */ /* 0x000fe4000c721270 */
        /* <DEDUP_REMOVED lines=39> */
[----:B----4-:R-:W-:Y:S01]  /*566c0*/  ISETP.LT.AND P1, PT, R69, UR57, !P0 ;  /* 0x0000003945007c0c */ /* 0x010fe2000c721270 */
[----:B------:R-:W4:Y:S01]  /*566d0*/  LDCU.64 UR22, c[0x0][0x398] ;  /* 0x00007300ff1677ac */ /* 0x000f220008000a00 */
        /* <DEDUP_REMOVED lines=22> */
[----:B------:R-:W-:Y:S02]  /*56840*/  IMAD.MOV.U32 R63, RZ, RZ, R22 ;  /* 0x000000ffff3f7224 */ /* 0x000fe400078e0016 */
[----:B------:R-:W-:Y:S01]  /*56850*/  IMAD.MOV.U32 R65, RZ, RZ, R182 ;  /* 0x000000ffff417224 */ /* 0x000fe200078e00b6 */
        /* <DEDUP_REMOVED lines=10> */
[----:B------:R-:W1:Y:S01]  /*56900*/  LDCU UR12, c[0x0][0x3b8] ;  /* 0x00007700ff0c77ac */ /* 0x000e620008000800 */
[----:B------:R-:W-:-:S02]  /*56910*/  IMAD.MOV.U32 R66, RZ, RZ, R160 ;  /* 0x000000ffff427224 */ /* 0x000fc400078e00a0 */
[----:B------:R-:W-:Y:S01]  /*56920*/  IMAD.MOV.U32 R67, RZ, RZ, R162 ;  /* 0x000000ffff437224 */ /* 0x000fe200078e00a2 */
        /* <DEDUP_REMOVED lines=51> */
[----:B----4-:R-:W-:Y:S01]  /*56c60*/  ISETP.LT.AND P0, PT, R68, UR22, !P0 ;  /* 0x0000001644007c0c */ /* 0x010fe2000c701270 */
[----:B------:R-:W4:Y:S10]  /*56c70*/  LDCU UR11, c[0x0][0x3b8] ;  /* 0x00007700ff0b77ac */ /* 0x000f340008000800 */
        /* <DEDUP_REMOVED lines=35> */
[----:B------:R-:W-:Y:S01]  /*56eb0*/  ISETP.GE.AND P0, PT, R55, UR15, PT ;  /* 0x0000000f37007c0c */ /* 0x000fe2000bf06270 */
[----:B------:R-:W-:Y:S01]  /*56ec0*/  VIADD R55, R252, 0x21 ;  /* 0x00000021fc377836 */ /* 0x000fe20000000000 */
[----:B------:R-:W2:Y:S02]  /*56ed0*/  LDCU UR15, c[0x0][0x3b8] ;  /* 0x00007700ff0f77ac */ /* 0x000ea40008000800 */
[----:B-1----:R-:W-:Y:S02]  /*56ee0*/  ISETP.LT.AND P1, PT, R69, UR62, !P0 ;  /* 0x0000003e45007c0c */ /* 0x002fe4000c721270 */
[----:B------:R-:W-:Y:S01]  /*56ef0*/  ISETP.LT.AND P0, PT, R68, UR30, !P0 ;  /* 0x0000001e44007c0c */ /* 0x000fe2000c701270 */
[----:B------:R-:W1:Y:S01]  /*56f00*/  LDCU UR62, c[0x0][0x398] ;  /* 0x00007300ff3e77ac */ /* 0x000e620008000800 */
[----:B------:R-:W1:Y:S09]  /*56f10*/  LDCU UR30, c[0x0][0x3b8] ;  /* 0x00007700ff1e77ac */ /* 0x000e720008000800 */
        /* <DEDUP_REMOVED lines=19> */
[----:B---3--:R-:W-:Y:S01]  /*57050*/  ISETP.LT.AND P0, PT, R68, UR20, !P0 ;  /* 0x0000001444007c0c */ /* 0x008fe2000c701270 */
[----:B------:R-:W3:Y:S10]  /*57060*/  LDCU UR77, c[0x0][0x398] ;  /* 0x00007300ff4d77ac */ /* 0x000ef40008000800 */
[----:B------:R-:W-:-:S04]  /*57070*/  @P1 LOP3.LUT R32, R32, 0x8000000, RZ, 0xfc, !PT ;  /* 0x0800000020201812 */ /* 0x000fc800078efcff */
[----:B------:R-:W-:-:S04]  /*57080*/  LOP3.LUT R32, R32, 0xfbffffff, RZ, 0xc0, !PT ;  /* 0xfbffffff20207812 */ /* 0x000fc800078ec0ff */
[----:B------:R-:W-:Y:S02]  /*57090*/  @P0 LOP3.LUT R32, R32, 0x4000000, RZ, 0xfc, !PT ;  /* 0x0400000020200812 */ /* 0x000fe400078efcff */
[----:B------:R-:W-:Y:S01]  /*570a0*/  ISETP.GE.AND P0, PT, R55, UR23, PT ;  /* 0x0000001737007c0c */ /* 0x000fe2000bf06270 */
[----:B------:R-:W1:Y:S03]  /*570b0*/  LDCU.64 UR22, c[0x0][0x398] ;  /* 0x00007300ff1677ac */ /* 0x000e660008000a00 */
[----:B------:R-:W-:Y:S02]  /*570c0*/  ISETP.LT.AND P1, PT, R69, UR76, !P0 ;  /* 0x0000004c45007c0c */ /* 0x000fe4000c721270 */
        /* <DEDUP_REMOVED lines=11> */
[----:B-1----:R-:W-:-:S11]  /*57180*/  ISETP.LT.AND P0, PT, R68, UR22, !P0 ;  /* 0x0000001644007c0c */ /* 0x002fd6000c701270 */
        /* <DEDUP_REMOVED lines=73> */
[----:B------:R-:W-:Y:S01]  /*57620*/  VIADD R55, R57, UR34 ;  /* 0x0000002239377c36 */ /* 0x000fe20008000000 */
[----:B------:R-:W1:Y:S04]  /*57630*/  LDCU UR34, c[0x0][0x3b8] ;  /* 0x00007700ff2277ac */ /* 0x000e680008000800 */
[----:B------:R2:W-:Y:S01]  /*57640*/  STL [R1+0x14cc], R55 ;  /* 0x0014cc3701007387 */ /* 0x0005e20000100800 */
[----:B------:R-:W1:Y:S01]  /*57650*/  LDCU UR43, c[0x0][0x3b8] ;  /* 0x00007700ff2b77ac */ /* 0x000e620008000800 */
[----:B--2---:R-:W-:Y:S01]  /*57660*/  VIADD R55, R55, UR36 ;  /* 0x0000002437377c36 */ /* 0x004fe20008000000 */
[----:B------:R-:W2:Y:S04]  /*57670*/  LDCU UR36, c[0x0][0x3b8] ;  /* 0x00007700ff2477ac */ /* 0x000ea80008000800 */
[----:B------:R1:W-:Y:S02]  /*57680*/  STL [R1+0xff4], R55 ;  /* 0x000ff43701007387 */ /* 0x0003e40000100800 */
[----:B-1----:R-:W-:-:S04]  /*57690*/  VIADD R55, R55, UR55 ;  /* 0x0000003737377c36 */ /* 0x002fc80008000000 */
[----:B------:R-:W-:Y:S01]  /*576a0*/  VIADD R56, R55, UR40 ;  /* 0x0000002837387c36 */ /* 0x000fe20008000000 */
[----:B------:R-:W1:Y:S04]  /*576b0*/  LDCU UR40, c[0x0][0x3b8] ;  /* 0x00007700ff2877ac */ /* 0x000e680008000800 */
[----:B------:R2:W-:Y:S02]  /*576c0*/  STL [R1+0xa80], R56 ;  /* 0x000a803801007387 */ /* 0x0005e40000100800 */
[----:B--2---:R-:W-:Y:S01]  /*576d0*/  VIADD R56, R56, UR54 ;  /* 0x0000003638387c36 */ /* 0x004fe20008000000 */
[----:B------:R-:W-:Y:S01]  /*576e0*/  ISETP.LT.AND P1, PT, R69, UR67, !P0 ;  /* 0x0000004345007c0c */ /* 0x000fe2000c721270 */
[----:B------:R-:W2:Y:S03]  /*576f0*/  LDCU.64 UR54, c[0x0][0x398] ;  /* 0x00007300ff3677ac */ /* 0x000ea60008000a00 */
[----:B------:R1:W-:Y:S02]  /*57700*/  STL [R1+0xa88], R56 ;  /* 0x000a883801007387 */ /* 0x0003e40000100800 */
[----:B-1----:R-:W-:Y:S01]  /*57710*/  VIADD R56, R56, UR49 ;  /* 0x0000003138387c36 */ /* 0x002fe20008000000 */
[----:B------:R-:W1:Y:S04]  /*57720*/  LDCU UR49, c[0x0][0x3b8] ;  /* 0x00007700ff3177ac */ /* 0x000e680008000800 */
[----:B------:R2:W-:Y:S02]  /*57730*/  STL [R1+0xd80], R56 ;  /* 0x000d803801007387 */ /* 0x0005e40000100800 */
[----:B--2---:R-:W-:Y:S01]  /*57740*/  VIADD R56, R56, UR47 ;  /* 0x0000002f38387c36 */ /* 0x004fe20008000000 */
[----:B------:R-:W2:Y:S04]  /*57750*/  LDCU UR47, c[0x0][0x3b8] ;  /* 0x00007700ff2f77ac */ /* 0x000ea80008000800 */
[----:B------:R1:W-:Y:S02]  /*57760*/  STL [R1+0xd84], R56 ;  /* 0x000d843801007387 */ /* 0x0003e40000100800 */
[----:B-1----:R-:W-:-:S05]  /*57770*/  VIADD R56, R56, UR53 ;  /* 0x0000003538387c36 */ /* 0x002fca0008000000 */
[----:B------:R1:W-:Y:S02]  /*57780*/  STL [R1+0xd88], R56 ;  /* 0x000d883801007387 */ /* 0x0003e40000100800 */
[----:B-1----:R-:W-:Y:S01]  /*57790*/  VIADD R56, R56, UR41 ;  /* 0x0000002938387c36 */ /* 0x002fe20008000000 */
[----:B------:R-:W1:Y:S04]  /*577a0*/  LDCU UR41, c[0x0][0x3b8] ;  /* 0x00007700ff2977ac */ /* 0x000e680008000800 */
[----:B------:R2:W-:Y:S02]  /*577b0*/  STL [R1+0xd8c], R56 ;  /* 0x000d8c3801007387 */ /* 0x0005e40000100800 */
[----:B--2---:R-:W-:Y:S01]  /*577c0*/  VIADD R56, R56, UR37 ;  /* 0x0000002538387c36 */ /* 0x004fe20008000000 */
[----:B------:R-:W2:Y:S04]  /*577d0*/  LDCU UR37, c[0x0][0x3b8] ;  /* 0x00007700ff2577ac */ /* 0x000ea80008000800 */
        /* <DEDUP_REMOVED lines=26> */
[----:B------:R-:W-:Y:S01]  /*57980*/  ISETP.LT.AND P0, PT, R68, UR22, !P0 ;  /* 0x0000001644007c0c */ /* 0x000fe2000c701270 */
[----:B------:R-:W1:Y:S03]  /*57990*/  LDCU UR22, c[0x0][0x3b8] ;  /* 0x00007700ff1677ac */ /* 0x000e660008000800 */
[----:B------:R4:W-:Y:S01]  /*579a0*/  STL [R1+0xde4], R56 ;  /* 0x000de43801007387 */ /* 0x0009e20000100800 */
[----:B------:R-:W-:Y:S01]  /*579b0*/  LOP3.LUT R32, R32, 0xffffff7f, RZ, 0xc0, !PT ;  /* 0xffffff7f20207812 */ /* 0x000fe200078ec0ff */
[----:B------:R-:W1:Y:S01]  /*579c0*/  LDCU.64 UR58, c[0x0][0x398] ;  /* 0x00007300ff3a77ac */ /* 0x000e620008000a00 */
[----:B----4-:R-:W-:Y:S01]  /*579d0*/  VIADD R56, R56, UR11 ;  /* 0x0000000b38387c36 */ /* 0x010fe20008000000 */
[----:B------:R-:W4:Y:S04]  /*579e0*/  LDCU UR11, c[0x0][0x3b8] ;  /* 0x00007700ff0b77ac */ /* 0x000f280008000800 */
        /* <DEDUP_REMOVED lines=44> */
[----:B------:R-:W-:Y:S01]  /*57cb0*/  @P1 LOP3.LUT R32, R32, 0x80, RZ, 0xfc, !PT ;  /* 0x0000008020201812 */ /* 0x000fe200078efcff */
[----:B------:R-:W1:Y:S03]  /*57cc0*/  LDCU UR50, c[0x0][0x3b8] ;  /* 0x00007700ff3277ac */ /* 0x000e660008000800 */
[----:B------:R2:W-:Y:S02]  /*57cd0*/  STL [R1+0xe44], R56 ;  /* 0x000e443801007387 */ /* 0x0005e40000100800 */
[----:B--2---:R-:W-:Y:S01]  /*57ce0*/  VIADD R56, R56, UR52 ;  /* 0x0000003438387c36 */ /* 0x004fe20008000000 */
[----:B------:R-:W-:Y:S01]  /*57cf0*/  LOP3.LUT R32, R32, 0xffffffbf, RZ, 0xc0, !PT ;  /* 0xffffffbf20207812 */ /* 0x000fe200078ec0ff */
[----:B------:R-:W2:Y:S03]  /*57d00*/  LDCU UR52, c[0x0][0x3b8] ;  /* 0x00007700ff3477ac */ /* 0x000ea60008000800 */
        /* <DEDUP_REMOVED lines=1175> */
[----:B------:R-:W1:Y:S03]  /*5c680*/  LDCU UR12, c[0x0][0x3b8] ;  /* 0x00007700ff0c77ac */ /* 0x000e660008000800 */
[----:B------:R-:W-:Y:S01]  /*5c690*/  VIADD R64, R56, UR13 ;  /* 0x0000000d38407c36 */ /* 0x000fe20008000000 */
[----:B------:R2:W-:Y:S01]  /*5c6a0*/  STL [R1+0x1a48], R56 ;  /* 0x001a483801007387 */ /* 0x0005e20000100800 */
[----:B------:R-:W1:Y:S03]  /*5c6b0*/  LDCU UR13, c[0x0][0x3b8] ;  /* 0x00007700ff0d77ac */ /* 0x000e660008000800 */
[----:B--2---:R-:W2:Y:S04]  /*5c6c0*/  LDL.LU R56, [R1+0x610] ;  /* 0x0006100001387983 */ /* 0x004ea80000300800 */
[----:B------:R-:W2:Y:S04]  /*5c6d0*/  LDL.LU R57, [R1+0x618] ;  /* 0x0006180001397983 */ /* 0x000ea80000300800 */
[----:B------:R1:W-:Y:S04]  /*5c6e0*/  STL [R1+0x1a4c], R64 ;  /* 0x001a4c4001007387 */ /* 0x0003e80000100800 */
[----:B------:R-:W2:Y:S04]  /*5c6f0*/  LDL.LU R58, [R1+0x50] ;  /* 0x00005000013a7983 */ /* 0x000ea80000300800 */
[----:B------:R-:W2:Y:S01]  /*5c700*/  LDL.LU R59, [R1+0x58] ;  /* 0x00005800013b7983 */ /* 0x000ea20000300800 */
[----:B-1----:R-:W-:Y:S01]  /*5c710*/  VIADD R64, R64, UR14 ;  /* 0x0000000e40407c36 */ /* 0x002fe20008000000 */
[----:B------:R-:W1:Y:S03]  /*5c720*/  LDCU UR14, c[0x0][0x3b8] ;  /* 0x00007700ff0e77ac */ /* 0x000e660008000800 */
[----:B------:R-:W-:Y:S01]  /*5c730*/  VIADD R20, R64, UR15 ;  /* 0x0000000f40147c36 */ /* 0x000fe20008000000 */
[----:B------:R-:W-:Y:S01]  /*5c740*/  STL [R1+0x1a44], R64 ;  /* 0x001a444001007387 */ /* 0x000fe20000100800 */
[----:B------:R-:W1:Y:S03]  /*5c750*/  LDCU UR15, c[0x0][0x3b8] ;  /* 0x00007700ff0f77ac */ /* 0x000e660008000800 */
[----:B------:R-:W-:Y:S04]  /*5c760*/  STL [R1+0x1a40], R20 ;  /* 0x001a401401007387 */ /* 0x000fe80000100800 */
[----:B--2---:R2:W-:Y:S04]  /*5c770*/  STSM.16.M88.4 [R2], R56 ;  /* 0x0000003802007844 */ /* 0x0045e80000000200 */
[----:B------:R-:W-:Y:S01]  /*5c780*/  STSM.16.M88.4 [R2+0x200], R60 ;  /* 0x0002003c02007844 */ /* 0x000fe20000000200 */
[----:B------:R-:W-:Y:S06]  /*5c790*/  BAR.SYNC.DEFER_BLOCKING 0x0 ;  /* 0x0000000000007b1d */ /* 0x000fec0000010000 */
[----:B------:R-:W1:Y:S04]  /*5c7a0*/  LDS.128 R72, [R0] ;  /* 0x0000000000487984 */ /* 0x000e680000000c00 */
[----:B------:R-:W3:Y:S01]  /*5c7b0*/  LDS.128 R60, [R0+0x400] ;  /* 0x00040000003c7984 */ /* 0x000ee20000000c00 */
[----:B--2---:R-:W-:-:S02]  /*5c7c0*/  IMAD.MOV.U32 R58, RZ, RZ, R8 ;  /* 0x000000ffff3a7224 */ /* 0x004fc400078e0008 */
[----:B------:R-:W-:Y:S01]  /*5c7d0*/  VIADD R8, R20, UR16 ;  /* 0x0000001014087c36 */ /* 0x000fe20008000000 */
[----:B------:R-:W2:Y:S01]  /*5c7e0*/  LDCU UR16, c[0x0][0x3b8] ;  /* 0x00007700ff1077ac */ /* 0x000ea20008000800 */
[----:B-1----:R-:W-:Y:S04]  /*5c7f0*/  STL.64 [R1+0x70], R72 ;  /* 0x0000704801007387 */ /* 0x002fe80000100a00 */
[----:B------:R-:W-:Y:S04]  /*5c800*/  STL.64 [R1+0x78], R74 ;  /* 0x0000784a01007387 */ /* 0x000fe80000100a00 */
[----:B---3--:R1:W-:Y:S04]  /*5c810*/  STL.64 [R1+0xf0], R60 ;  /* 0x0000f03c01007387 */ /* 0x0083e80000100a00 */
[----:B------:R3:W-:Y:S04]  /*5c820*/  STL.64 [R1+0xf8], R62 ;  /* 0x0000f83e01007387 */ /* 0x0007e80000100a00 */
[----:B-1----:R-:W2:Y:S04]  /*5c830*/  LDL.LU R60, [R1+0x614] ;  /* 0x00061400013c7983 */ /* 0x002ea80000300800 */
[----:B------:R-:W2:Y:S04]  /*5c840*/  LDL.LU R61, [R1+0x61c] ;  /* 0x00061c00013d7983 */ /* 0x000ea80000300800 */
[----:B------:R-:W-:Y:S04]  /*5c850*/  STL [R1+0x1a04], R8 ;  /* 0x001a040801007387 */ /* 0x000fe80000100800 */
[----:B---3--:R-:W2:Y:S04]  /*5c860*/  LDL.LU R62, [R1+0x54] ;  /* 0x00005400013e7983 */ /* 0x008ea80000300800 */
[----:B------:R-:W2:Y:S01]  /*5c870*/  LDL.LU R63, [R1+0x5c] ;  /* 0x00005c00013f7983 */ /* 0x000ea20000300800 */
[----:B------:R-:W-:Y:S01]  /*5c880*/  BAR.SYNC.DEFER_BLOCKING 0x0 ;  /* 0x0000000000007b1d */ /* 0x000fe20000010000 */
[----:B------:R-:W-:-:S02]  /*5c890*/  IMAD.MOV.U32 R64, RZ, RZ, R180 ;  /* 0x000000ffff407224 */ /* 0x000fc400078e00b4 */
[----:B------:R-:W-:Y:S02]  /*5c8a0*/  IMAD.MOV.U32 R56, RZ, RZ, R140 ;  /* 0x000000ffff387224 */ /* 0x000fe400078e008c */
[----:B------:R-:W-:Y:S02]  /*5c8b0*/  IMAD.MOV.U32 R57, RZ, RZ, R142 ;  /* 0x000000ffff397224 */ /* 0x000fe400078e008e */
[----:B------:R-:W-:Y:S01]  /*5c8c0*/  IMAD.MOV.U32 R59, RZ, RZ, R10 ;  /* 0x000000ffff3b7224 */ /* 0x000fe200078e000a */
[----:B------:R-:W-:Y:S04]  /*5c8d0*/  STSM.16.M88.4 [R2], R64 ;  /* 0x0000004002007844 */ /* 0x000fe80000000200 */
[----:B------:R1:W-:Y:S01]  /*5c8e0*/  STSM.16.M88.4 [R2+0x200], R56 ;  /* 0x0002003802007844 */ /* 0x0003e20000000200 */
[----:B------:R-:W-:Y:S01]  /*5c8f0*/  BAR.SYNC.DEFER_BLOCKING 0x0 ;  /* 0x0000000000007b1d */ /* 0x000fe20000010000 */
[----:B-1----:R-:W-:-:S02]  /*5c900*/  IMAD.MOV.U32 R58, RZ, RZ, R21 ;  /* 0x000000ffff3a7224 */ /* 0x002fc400078e0015 */
[----:B------:R-:W-:-:S03]  /*5c910*/  IMAD.MOV.U32 R59, RZ, RZ, R23 ;  /* 0x000000ffff3b7224 */ /* 0x000fc600078e0017 */
[----:B------:R-:W1:Y:S04]  /*5c920*/  LDS.128 R64, [R0] ;  /* 0x0000000000407984 */ /* 0x000e680000000c00 */
[----:B------:R-:W3:Y:S01]  /*5c930*/  LDS.128 R20, [R0+0x400] ;  /* 0x0004000000147984 */ /* 0x000ee20000000c00 */
[----:B------:R-:W-:Y:S01]  /*5c940*/  BAR.SYNC.DEFER_BLOCKING 0x0 ;  /* 0x0000000000007b1d */ /* 0x000fe20000010000 */
[----:B------:R-:W-:Y:S02]  /*5c950*/  IMAD.MOV.U32 R56, RZ, RZ, R193 ;  /* 0x000000ffff387224 */ /* 0x000fe400078e00c1 */
[----:B------:R-:W-:Y:S02]  /*5c960*/  IMAD.MOV.U32 R57, RZ, RZ, R195 ;  /* 0x000000ffff397224 */ /* 0x000fe400078e00c3 */
[----:B------:R-:W-:Y:S01]  /*5c970*/  VIADD R8, R8, UR17 ;  /* 0x0000001108087c36 */ /* 0x000fe20008000000 */
[----:B------:R-:W1:Y:S04]  /*5c980*/  LDCU UR17, c[0x0][0x3b8] ;  /* 0x00007700ff1177ac */ /* 0x000e680008000800 */
[----:B------:R4:W-:Y:S02]  /*5c990*/  STL [R1+0x1a0c], R8 ;  /* 0x001a0c0801007387 */ /* 0x0009e40000100800 */
[----:B----4-:R-:W-:Y:S01]  /*5c9a0*/  VIADD R8, R8, UR18 ;  /* 0x0000001208087c36 */ /* 0x010fe20008000000 */
[----:B------:R-:W4:Y:S04]  /*5c9b0*/  LDCU UR18, c[0x0][0x3b8] ;  /* 0x00007700ff1277ac */ /* 0x000f280008000800 */
[----:B------:R1:W-:Y:S02]  /*5c9c0*/  STL [R1+0x1a14], R8 ;  /* 0x001a140801007387 */ /* 0x0003e40000100800 */
[----:B-1----:R-:W-:Y:S01]  /*5c9d0*/  VIADD R8, R8, UR19 ;  /* 0x0000001308087c36 */ /* 0x002fe20008000000 */
[----:B------:R-:W1:Y:S04]  /*5c9e0*/  LDCU UR19, c[0x0][0x3b8] ;  /* 0x00007700ff1377ac */ /* 0x000e680008000800 */
[----:B------:R3:W-:Y:S02]  /*5c9f0*/  STL [R1+0x1a20], R8 ;  /* 0x001a200801007387 */ /* 0x0007e40000100800 */
[----:B---3--:R-:W-:Y:S01]  /*5ca00*/  VIADD R8, R8, UR20 ;  /* 0x0000001408087c36 */ /* 0x008fe20008000000 */
[----:B------:R-:W3:Y:S04]  /*5ca10*/  LDCU UR20, c[0x0][0x3b8] ;  /* 0x00007700ff1477ac */ /* 0x000ee80008000800 */
[----:B------:R1:W-:Y:S04]  /*5ca20*/  STL [R1+0x1a2c], R8 ;  /* 0x001a2c0801007387 */ /* 0x0003e80000100800 */
[----:B------:R-:W-:Y:S04]  /*5ca30*/  STL.64 [R1+0x60], R64 ;  /* 0x0000604001007387 */ /* 0x000fe80000100a00 */
[----:B------:R-:W-:Y:S01]  /*5ca40*/  STL.64 [R1+0x68], R66 ;  /* 0x0000684201007387 */ /* 0x000fe20000100a00 */
[----:B-1----:R-:W-:Y:S01]  /*5ca50*/  VIADD R8, R8, UR22 ;  /* 0x0000001608087c36 */ /* 0x002fe20008000000 */
[----:B------:R-:W1:Y:S02]  /*5ca60*/  LDCU UR22, c[0x0][0x3b8] ;  /* 0x00007700ff1677ac */ /* 0x000e640008000800 */
[----:B------:R-:W-:Y:S04]  /*5ca70*/  STL.64 [R1+0xd0], R20 ;  /* 0x0000d01401007387 */ /* 0x000fe80000100a00 */
[----:B------:R-:W-:Y:S04]  /*5ca80*/  STL.64 [R1+0xd8], R22 ;  /* 0x0000d81601007387 */ /* 0x000fe80000100a00 */
[----:B------:R1:W-:Y:S02]  /*5ca90*/  STL [R1+0x1a10], R8 ;  /* 0x001a100801007387 */ /* 0x0003e40000100800 */
[----:B-1----:R-:W-:Y:S01]  /*5caa0*/  VIADD R8, R8, UR26 ;  /* 0x0000001a08087c36 */ /* 0x002fe20008000000 */
[----:B------:R-:W1:Y:S04]  /*5cab0*/  LDCU UR26, c[0x0][0x3b8] ;  /* 0x00007700ff1a77ac */ /* 0x000e680008000800 */
[----:B------:R3:W-:Y:S02]  /*5cac0*/  STL [R1+0x1a1c], R8 ;  /* 0x001a1c0801007387 */ /* 0x0007e40000100800 */
[----:B---3--:R-:W-:Y:S01]  /*5cad0*/  VIADD R8, R8, UR27 ;  /* 0x0000001b08087c36 */ /* 0x008fe20008000000 */
[----:B------:R-:W3:Y:S04]  /*5cae0*/  LDCU UR27, c[0x0][0x3b8] ;  /* 0x00007700ff1b77ac */ /* 0x000ee80008000800 */
[----:B------:R1:W-:Y:S02]  /*5caf0*/  STL [R1+0x1a28], R8 ;  /* 0x001a280801007387 */ /* 0x0003e40000100800 */
[----:B-1----:R-:W-:Y:S01]  /*5cb00*/  VIADD R8, R8, UR28 ;  /* 0x0000001c08087c36 */ /* 0x002fe20008000000 */
[----:B------:R-:W1:Y:S04]  /*5cb10*/  LDCU UR28, c[0x0][0x3b8] ;  /* 0x00007700ff1c77ac */ /* 0x000e680008000800 */
[----:B------:R3:W-:Y:S02]  /*5cb20*/  STL [R1+0x1a34], R8 ;  /* 0x001a340801007387 */ /* 0x0007e40000100800 */
[----:B---3--:R-:W-:Y:S01]  /*5cb30*/  VIADD R8, R8, UR29 ;  /* 0x0000001d08087c36 */ /* 0x008fe20008000000 */
[----:B------:R-:W-:Y:S01]  /*5cb40*/  @P0 LOP3.LUT R32, R32, 0x40, RZ, 0xfc, !PT ;  /* 0x0000004020200812 */ /* 0x000fe200078efcff */
[----:B--2---:R-:W-:Y:S01]  /*5cb50*/  STSM.16.M88.4 [R2], R60 ;  /* 0x0000003c02007844 */ /* 0x004fe20000000200 */
[----:B------:R-:W-:Y:S01]  /*5cb60*/  IMAD.MOV.U32 R20, RZ, RZ, R181 ;  /* 0x000000ffff147224 */ /* 0x000fe200078e00b5 */
[----:B------:R-:W2:Y:S02]  /*5cb70*/  LDCU UR29, c[0x0][0x3b8] ;  /* 0x00007700ff1d77ac */ /* 0x000ea40008000800 */
[----:B------:R3:W-:Y:S01]  /*5cb80*/  STSM.16.M88.4 [R2+0x200], R56 ;  /* 0x0002003802007844 */ /* 0x0007e20000000200 */
[----:B------:R-:W-:Y:S06]  /*5cb90*/  BAR.SYNC.DEFER_BLOCKING 0x0 ;  /* 0x0000000000007b1d */ /* 0x000fec0000010000 */
[----:B------:R-:W1:Y:S04]  /*5cba0*/  LDS.128 R64, [R0] ;  /* 0x0000000000407984 */ /* 0x000e680000000c00 */
[----:B------:R-:W2:Y:S04]  /*5cbb0*/  LDS.128 R60, [R0+0x400] ;  /* 0x00040000003c7984 */ /* 0x000ea80000000c00 */
[----:B------:R-:W-:Y:S01]  /*5cbc0*/  STL [R1+0x1a38], R8 ;  /* 0x001a380801007387 */ /* 0x000fe20000100800 */
[----:B---3--:R-:W-:-:S02]  /*5cbd0*/  IMAD.MOV.U32 R58, RZ, RZ, R9 ;  /* 0x000000ffff3a7224 */ /* 0x008fc400078e0009 */
[----:B------:R-:W-:Y:S01]  /*5cbe0*/  IMAD.MOV.U32 R59, RZ, RZ, R11 ;  /* 0x000000ffff3b7224 */ /* 0x000fe200078e000b */
[----:B-1----:R-:W-:Y:S04]  /*5cbf0*/  STL.64 [R1+0x50], R64 ;  /* 0x0000504001007387 */ /* 0x002fe80000100a00 */
[----:B------:R-:W-:Y:S04]  /*5cc00*/  STL.64 [R1+0x58], R66 ;  /* 0x0000584201007387 */ /* 0x000fe80000100a00 */
[----:B--2---:R1:W-:Y:S04]  /*5cc10*/  STL.64 [R1+0xb0], R60 ;  /* 0x0000b03c01007387 */ /* 0x0043e80000100a00 */
[----:B------:R-:W-:Y:S01]  /*5cc20*/  STL.64 [R1+0xb8], R62 ;  /* 0x0000b83e01007387 */ /* 0x000fe20000100a00 */
[----:B------:R-:W-:Y:S01]  /*5cc30*/  BAR.SYNC.DEFER_BLOCKING 0x0 ;  /* 0x0000000000007b1d */ /* 0x000fe20000010000 */
[----:B-1----:R-:W-:-:S02]  /*5cc40*/  VIADD R60, R8, UR31 ;  /* 0x0000001f083c7c36 */ /* 0x002fc40008000000 */
[----:B------:R-:W-:Y:S02]  /*5cc50*/  IMAD.MOV.U32 R21, RZ, RZ, R183 ;  /* 0x000000ffff157224 */ /* 0x000fe400078e00b7 */
[----:B------:R-:W-:Y:S01]  /*5cc60*/  IMAD.MOV.U32 R22, RZ, RZ, R161 ;  /* 0x000000ffff167224 */ /* 0x000fe200078e00a1 */
[----:B------:R-:W2:Y:S01]  /*5cc70*/  LDL.LU R8, [R1+0x820] ;  /* 0x0008200001087983 */ /* 0x000ea20000300800 */
[----:B------:R-:W-:Y:S01]  /*5cc80*/  IMAD.MOV.U32 R23, RZ, RZ, R163 ;  /* 0x000000ffff177224 */ /* 0x000fe200078e00a3 */
[----:B------:R-:W-:Y:S01]  /*5cc90*/  LOP3.LUT R32, R32, 0xffffffdf, RZ, 0xc0, !PT ;  /* 0xffffffdf20207812 */ /* 0x000fe200078ec0ff */
[----:B------:R-:W-:Y:S01]  /*5cca0*/  IMAD.MOV.U32 R56, RZ, RZ, R141 ;  /* 0x000000ffff387224 */ /* 0x000fe200078e008d */
[----:B------:R-:W2:Y:S01]  /*5ccb0*/  LDL.LU R9, [R1+0x828] ;  /* 0x0008280001097983 */ /* 0x000ea20000300800 */
[----:B------:R-:W-:Y:S01]  /*5ccc0*/  IMAD.MOV.U32 R57, RZ, RZ, R143 ;  /* 0x000000ffff397224 */ /* 0x000fe200078e008f */
[----:B------:R-:W1:Y:S02]  /*5ccd0*/  LDCU UR31, c[0x0][0x3b8] ;  /* 0x00007700ff1f77ac */ /* 0x000e640008000800 */
[----:B------:R-:W-:Y:S04]  /*5cce0*/  STL [R1+0x1a24], R60 ;  /* 0x001a243c01007387 */ /* 0x000fe80000100800 */
[----:B------:R-:W2:Y:S04]  /*5ccf0*/  LDL.LU R10, [R1+0x80] ;  /* 0x00008000010a7983 */ /* 0x000ea80000300800 */
[----:B------:R-:W2:Y:S04]  /*5cd00*/  LDL.LU R11, [R1+0x88] ;  /* 0x00008800010b7983 */ /* 0x000ea80000300800 */
[----:B------:R3:W-:Y:S04]  /*5cd10*/  STSM.16.M88.4 [R2], R20 ;  /* 0x0000001402007844 */ /* 0x0007e80000000200 */
[----:B------:R-:W-:Y:S01]  /*5cd20*/  STSM.16.M88.4 [R2+0x200], R56 ;  /* 0x0002003802007844 */ /* 0x000fe20000000200 */
[----:B------:R-:W-:Y:S06]  /*5cd30*/  BAR.SYNC.DEFER_BLOCKING 0x0 ;  /* 0x0000000000007b1d */ /* 0x000fec0000010000 */
[----:B------:R-:W1:Y:S04]  /*5cd40*/  LDS.128 R64, [R0] ;  /* 0x0000000000407984 */ /* 0x000e680000000c00 */
[----:B------:R-:W4:Y:S01]  /*5cd50*/  LDS.128 R56, [R0+0x400] ;  /* 0x0004000000387984 */ /* 0x000f220000000c00 */
[----:B------:R-:W-:Y:S01]  /*5cd60*/  BAR.SYNC.DEFER_BLOCKING 0x0 ;  /* 0x0000000000007b1d */ /* 0x000fe20000010000 */
[----:B---3--:R-:W-:-:S02]  /*5cd70*/  IMAD.MOV.U32 R20, RZ, RZ, R188 ;  /* 0x000000ffff147224 */ /* 0x008fc400078e00bc */
[----:B------:R-:W-:Y:S02]  /*5cd80*/  IMAD.MOV.U32 R21, RZ, RZ, R190 ;  /* 0x000000ffff157224 */ /* 0x000fe400078e00be */
[----:B------:R-:W-:Y:S02]  /*5cd90*/  IMAD.MOV.U32 R22, RZ, RZ, R16 ;  /* 0x000000ffff167224 */ /* 0x000fe400078e0010 */
[----:B------:R-:W-:Y:S02]  /*5cda0*/  IMAD.MOV.U32 R23, RZ, RZ, R18 ;  /* 0x000000ffff177224 */ /* 0x000fe400078e0012 */
[----:B------:R-:W-:Y:S01]  /*5cdb0*/  VIADD R16, R60, UR30 ;  /* 0x0000001e3c107c36 */ /* 0x000fe20008000000 */
[----:B------:R-:W3:Y:S01]  /*5cdc0*/  LDCU UR30, c[0x0][0x3b8] ;  /* 0x00007700ff1e77ac */ /* 0x000ee20008000800 */
[----:B-1----:R-:W-:Y:S04]  /*5cdd0*/  STL.64 [R1+0x20], R64 ;  /* 0x0000204001007387 */ /* 0x002fe80000100a00 */
[----:B------:R-:W-:Y:S04]  /*5cde0*/  STL.64 [R1+0x28], R66 ;  /* 0x0000284201007387 */ /* 0x000fe80000100a00 */
[----:B----4-:R-:W-:Y:S04]  /*5cdf0*/  STL.64 [R1+0x90], R56 ;  /* 0x0000903801007387 */ /* 0x010fe80000100a00 */
[----:B------:R-:W-:Y:S04]  /*5ce00*/  STL.64 [R1+0x98], R58 ;  /* 0x0000983a01007387 */ /* 0x000fe80000100a00 */
[----:B------:R-:W-:Y:S04]  /*5ce10*/  STL [R1+0x19fc], R16 ;  /* 0x0019fc1001007387 */ /* 0x000fe80000100800 */
[----:B--2---:R1:W-:Y:S04]  /*5ce20*/  STSM.16.M88.4 [R2], R8 ;  /* 0x0000000802007844 */ /* 0x0043e80000000200 */
[----:B------:R-:W-:Y:S01]  /*5ce30*/  STSM.16.M88.4 [R2+0x200], R20 ;  /* 0x0002001402007844 */ /* 0x000fe20000000200 */
[----:B------:R-:W-:Y:S06]  /*5ce40*/  BAR.SYNC.DEFER_BLOCKING 0x0 ;  /* 0x0000000000007b1d */ /* 0x000fec0000010000 */
[----:B------:R-:W2:Y:S04]  /*5ce50*/  LDS.128 R60, [R0] ;  /* 0x00000000003c7984 */ /* 0x000ea80000000c00 */
[----:B------:R-:W4:Y:S01]  /*5ce60*/  LDS.128 R20, [R0+0x400] ;  /* 0x0004000000147984 */ /* 0x000f220000000c00 */
[----:B-1----:R-:W-:-:S02]  /*5ce70*/  IMAD.MOV.U32 R11, RZ, RZ, R6 ;  /* 0x000000ffff0b7224 */ /* 0x002fc400078e0006 */
[----:B------:R-:W-:Y:S01]  /*5ce80*/  VIADD R6, R16, UR32 ;  /* 0x0000002010067c36 */ /* 0x000fe20008000000 */
[----:B------:R-:W1:Y:S01]  /*5ce90*/  LDCU UR32, c[0x0][0x3b8] ;  /* 0x00007700ff2077ac */ /* 0x000e620008000800 */
[----:B--2---:R-:W-:Y:S04]  /*5cea0*/  STL.64 [R1+0xe0], R60 ;  /* 0x0000e03c01007387 */ /* 0x004fe80000100a00 */
[----:B------:R-:W-:Y:S04]  /*5ceb0*/  STL.64 [R1+0xe8], R62 ;  /* 0x0000e83e01007387 */ /* 0x000fe80000100a00 */
[----:B----4-:R2:W-:Y:S04]  /*5cec0*/  STL.64 [R1+0x1a0], R20 ;  /* 0x0001a01401007387 */ /* 0x0105e80000100a00 */
[----:B------:R4:W-:Y:S04]  /*5ced0*/  STL.64 [R1+0x1a8], R22 ;  /* 0x0001a81601007387 */ /* 0x0009e80000100a00 */
[----:B--2---:R-:W2:Y:S04]  /*5cee0*/  LDL.LU R20, [R1+0x824] ;  /* 0x0008240001147983 */ /* 0x004ea80000300800 */
[----:B------:R-:W2:Y:S04]  /*5cef0*/  LDL.LU R21, [R1+0x82c] ;  /* 0x00082c0001157983 */ /* 0x000ea80000300800 */
[----:B------:R-:W-:Y:S04]  /*5cf00*/  STL [R1+0x19c8], R6 ;  /* 0x0019c80601007387 */ /* 0x000fe80000100800 */
[----:B----4-:R-:W2:Y:S04]  /*5cf10*/  LDL.LU R22, [R1+0x84] ;  /* 0x0000840001167983 */ /* 0x010ea80000300800 */
[----:B------:R-:W2:Y:S01]  /*5cf20*/  LDL.LU R23, [R1+0x8c] ;  /* 0x00008c0001177983 */ /* 0x000ea20000300800 */
[----:B------:R-:W-:Y:S01]  /*5cf30*/  BAR.SYNC.DEFER_BLOCKING 0x0 ;  /* 0x0000000000007b1d */ /* 0x000fe20000010000 */
[----:B------:R-:W-:-:S02]  /*5cf40*/  IMAD.MOV.U32 R56, RZ, RZ, R176 ;  /* 0x000000ffff387224 */ /* 0x000fc400078e00b0 */
[----:B------:R-:W-:Y:S02]  /*5cf50*/  IMAD.MOV.U32 R57, RZ, RZ, R178 ;  /* 0x000000ffff397224 */ /* 0x000fe400078e00b2 */
[----:B------:R-:W-:Y:S02]  /*5cf60*/  IMAD.MOV.U32 R58, RZ, RZ, R156 ;  /* 0x000000ffff3a7224 */ /* 0x000fe400078e009c */
[----:B------:R-:W-:Y:S02]  /*5cf70*/  IMAD.MOV.U32 R59, RZ, RZ, R158 ;  /* 0x000000ffff3b7224 */ /* 0x000fe400078e009e */
[----:B------:R-:W-:Y:S02]  /*5cf80*/  IMAD.MOV.U32 R8, RZ, RZ, R44 ;  /* 0x000000ffff087224 */ /* 0x000fe400078e002c */
[----:B------:R-:W-:Y:S02]  /*5cf90*/  IMAD.MOV.U32 R9, RZ, RZ, R46 ;  /* 0x000000ffff097224 */ /* 0x000fe400078e002e */
[----:B------:R-:W-:Y:S01]  /*5cfa0*/  IMAD.MOV.U32 R10, RZ, RZ, R4 ;  /* 0x000000ffff0a7224 */ /* 0x000fe200078e0004 */
[----:B------:R-:W-:Y:S04]  /*5cfb0*/  STSM.16.M88.4 [R2], R56 ;  /* 0x0000003802007844 */ /* 0x000fe80000000200 */
[----:B------:R4:W-:Y:S01]  /*5cfc0*/  STSM.16.M88.4 [R2+0x200], R8 ;  /* 0x0002000802007844 */ /* 0x0009e20000000200 */
[----:B------:R-:W-:Y:S01]  /*5cfd0*/  BAR.SYNC.DEFER_BLOCKING 0x0 ;  /* 0x0000000000007b1d */ /* 0x000fe20000010000 */
[----:B----4-:R-:W-:-:S02]  /*5cfe0*/  IMAD.MOV.U32 R10, RZ, RZ, R17 ;  /* 0x000000ffff0a7224 */ /* 0x010fc400078e0011 */
[----:B------:R-:W-:-:S03]  /*5cff0*/  IMAD.MOV.U32 R11, RZ, RZ, R19 ;  /* 0x000000ffff0b7224 */ /* 0x000fc600078e0013 */
[----:B------:R-:W4:Y:S04]  /*5d000*/  LDS.128 R56, [R0] ;  /* 0x0000000000387984 */ /* 0x000f280000000c00 */
[----:B------:R-:W1:Y:S01]  /*5d010*/  LDS.128 R16, [R0+0x400] ;  /* 0x0004000000107984 */ /* 0x000e620000000c00 */
[----:B------:R-:W-:Y:S01]  /*5d020*/  BAR.SYNC.DEFER_BLOCKING 0x0 ;  /* 0x0000000000007b1d */ /* 0x000fe20000010000 */
[----:B------:R-:W-:Y:S02]  /*5d030*/  IMAD.MOV.U32 R8, RZ, RZ, R189 ;  /* 0x000000ffff087224 */ /* 0x000fe400078e00bd */
[----:B------:R-:W-:Y:S02]  /*5d040*/  IMAD.MOV.U32 R9, RZ, RZ, R191 ;  /* 0x000000ffff097224 */ /* 0x000fe400078e00bf */
[----:B------:R-:W-:Y:S01]  /*5d050*/  VIADD R6, R6, UR34 ;  /* 0x0000002206067c36 */ /* 0x000fe20008000000 */
[----:B------:R-:W1:Y:S04]  /*5d060*/  LDCU UR34, c[0x0][0x3b8] ;  /* 0x00007700ff2277ac */ /* 0x000e680008000800 */
[----:B------:R3:W-:Y:S02]  /*5d070*/  STL [R1+0x19d4], R6 ;  /* 0x0019d40601007387 */ /* 0x0007e40000100800 */
[----:B---3--:R-:W-:Y:S01]  /*5d080*/  VIADD R6, R6, UR36 ;  /* 0x0000002406067c36 */ /* 0x008fe20008000000 */
[----:B------:R-:W3:Y:S04]  /*5d090*/  LDCU UR36, c[0x0][0x3b8] ;  /* 0x00007700ff2477ac */ /* 0x000ee80008000800 */
[----:B------:R4:W-:Y:S02]  /*5d0a0*/  STL [R1+0x19e0], R6 ;  /* 0x0019e00601007387 */ /* 0x0009e40000100800 */
[----:B----4-:R-:W-:Y:S01]  /*5d0b0*/  VIADD R6, R6, UR38 ;  /* 0x0000002606067c36 */ /* 0x010fe20008000000 */
[----:B------:R-:W4:Y:S04]  /*5d0c0*/  LDCU UR38, c[0x0][0x3b8] ;  /* 0x00007700ff2677ac */ /* 0x000f280008000800 */
[----:B------:R1:W-:Y:S02]  /*5d0d0*/  STL [R1+0x19f0], R6 ;  /* 0x0019f00601007387 */ /* 0x0003e40000100800 */
[----:B-1----:R-:W-:Y:S01]  /*5d0e0*/  VIADD R6, R6, UR40 ;  /* 0x0000002806067c36 */ /* 0x002fe20008000000 */
[----:B------:R-:W1:Y:S04]  /*5d0f0*/  LDCU UR40, c[0x0][0x3b8] ;  /* 0x00007700ff2877ac */ /* 0x000e680008000800 */
[----:B------:R1:W-:Y:S04]  /*5d100*/  STL [R1+0x19f4], R6 ;  /* 0x0019f40601007387 */ /* 0x0003e80000100800 */
[----:B------:R-:W-:Y:S04]  /*5d110*/  STL.64 [R1+0xc0], R56 ;  /* 0x0000c03801007387 */ /* 0x000fe80000100a00 */
[----:B------:R-:W-:Y:S04]  /*5d120*/  STL.64 [R1+0xc8], R58 ;  /* 0x0000c83a01007387 */ /* 0x000fe80000100a00 */
[----:B------:R-:W-:Y:S04]  /*5d130*/  STL.64 [R1+0x130], R16 ;  /* 0x0001301001007387 */ /* 0x000fe80000100a00 */
[----:B------:R-:W-:Y:S01]  /*5d140*/  STL.64 [R1+0x138], R18 ;  /* 0x0001381201007387 */ /* 0x000fe20000100a00 */
        /* <DEDUP_REMOVED lines=9> */
[----:B---3--:R-:W-:-:S05]  /*5d1e0*/  VIADD R6, R6, UR43 ;  /* 0x0000002b06067c36 */ /* 0x008fca0008000000 */
[----:B------:R3:W-:Y:S02]  /*5d1f0*/  STL [R1+0x19d8], R6 ;  /* 0x0019d80601007387 */ /* 0x0007e40000100800 */
[----:B---3--:R-:W-:-:S05]  /*5d200*/  VIADD R6, R6, UR41 ;  /* 0x0000002906067c36 */ /* 0x008fca0008000000 */
[----:B------:R3:W-:Y:S02]  /*5d210*/  STL [R1+0x19d0], R6 ;  /* 0x0019d00601007387 */ /* 0x0007e40000100800 */
[----:B---3--:R-:W-:Y:S01]  /*5d220*/  VIADD R6, R6, UR24 ;  /* 0x0000001806067c36 */ /* 0x008fe20008000000 */
[----:B------:R-:W3:Y:S01]  /*5d230*/  LDCU UR24, c[0x0][0x3b8] ;  /* 0x00007700ff1877ac */ /* 0x000ee20008000800 */
[----:B--2---:R-:W-:Y:S04]  /*5d240*/  STSM.16.M88.4 [R2], R20 ;  /* 0x0000001402007844 */ /* 0x004fe80000000200 */
[----:B------:R-:W-:Y:S01]  /*5d250*/  STSM.16.M88.4 [R2+0x200], R8 ;  /* 0x0002000802007844 */ /* 0x000fe20000000200 */
[----:B------:R-:W-:Y:S06]  /*5d260*/  BAR.SYNC.DEFER_BLOCKING 0x0 ;  /* 0x0000000000007b1d */ /* 0x000fec0000010000 */
[----:B------:R-:W2:Y:S04]  /*5d270*/  LDS.128 R16, [R0] ;  /* 0x0000000000107984 */ /* 0x000ea80000000c00 */
[----:B------:R-:W1:Y:S04]  /*5d280*/  LDS.128 R8, [R0+0x400] ;  /* 0x0004000000087984 */ /* 0x000e680000000c00 */
[----:B--2---:R2:W-:Y:S04]  /*5d290*/  STL.64 [R1+0xa0], R16 ;  /* 0x0000a01001007387 */ /* 0x0045e80000100a00 */
[----:B------:R2:W-:Y:S04]  /*5d2a0*/  STL.64 [R1+0xa8], R18 ;  /* 0x0000a81201007387 */ /* 0x0005e80000100a00 */
[----:B-1----:R1:W-:Y:S04]  /*5d2b0*/  STL.64 [R1+0x110], R8 ;  /* 0x0001100801007387 */ /* 0x0023e80000100a00 */
[----:B------:R1:W-:Y:S04]  /*5d2c0*/  STL.64 [R1+0x118], R10 ;  /* 0x0001180a01007387 */ /* 0x0003e80000100a00 */
[----:B--2---:R-:W2:Y:S04]  /*5d2d0*/  LDL.LU R16, [R1+0x850] ;  /* 0x0008500001107983 */ /* 0x004ea80000300800 */
[----:B------:R-:W2:Y:S04]  /*5d2e0*/  LDL.LU R17, [R1+0x858] ;  /* 0x0008580001117983 */ /* 0x000ea80000300800 */
[----:B------:R-:W-:Y:S04]  /*5d2f0*/  STL [R1+0x19b4], R6 ;  /* 0x0019b40601007387 */ /* 0x000fe80000100800 */
[----:B------:R-:W2:Y:S04]  /*5d300*/  LDL.LU R18, [R1+0x560] ;  /* 0x0005600001127983 */ /* 0x000ea80000300800 */
[----:B------:R-:W2:Y:S04]  /*5d310*/  LDL.LU R19, [R1+0x568] ;  /* 0x0005680001137983 */ /* 0x000ea80000300800 */
[----:B-1----:R-:W3:Y:S04]  /*5d320*/  LDL.LU R8, [R1+0x40] ;  /* 0x0000400001087983 */ /* 0x002ee80000300800 */
[----:B------:R-:W3:Y:S01]  /*5d330*/  LDL.LU R9, [R1+0x48] ;  /* 0x0000480001097983 */ /* 0x000ee20000300800 */
[----:B------:R-:W-:Y:S01]  /*5d340*/  BAR.SYNC.DEFER_BLOCKING 0x0 ;  /* 0x0000000000007b1d */ /* 0x000fe20000010000 */
[----:B------:R-:W-:-:S02]  /*5d350*/  IMAD.MOV.U32 R56, RZ, RZ, R177 ;  /* 0x000000ffff387224 */ /* 0x000fc400078e00b1 */
[----:B------:R-:W-:Y:S02]  /*5d360*/  IMAD.MOV.U32 R57, RZ, RZ, R179 ;  /* 0x000000ffff397224 */ /* 0x000fe400078e00b3 */
[----:B------:R-:W-:Y:S02]  /*5d370*/  IMAD.MOV.U32 R58, RZ, RZ, R157 ;  /* 0x000000ffff3a7224 */ /* 0x000fe400078e009d */
[----:B------:R-:W-:Y:S02]  /*5d380*/  IMAD.MOV.U32 R59, RZ, RZ, R159 ;  /* 0x000000ffff3b7224 */ /* 0x000fe400078e009f */
[----:B------:R-:W-:Y:S02]  /*5d390*/  IMAD.MOV.U32 R20, RZ, RZ, R45 ;  /* 0x000000ffff147224 */ /* 0x000fe400078e002d */
[----:B------:R-:W-:Y:S02]  /*5d3a0*/  IMAD.MOV.U32 R21, RZ, RZ, R47 ;  /* 0x000000ffff157224 */ /* 0x000fe400078e002f */
[----:B------:R-:W-:-:S02]  /*5d3b0*/  IMAD.MOV.U32 R22, RZ, RZ, R5 ;  /* 0x000000ffff167224 */ /* 0x000fc400078e0005 */
[----:B------:R-:W-:Y:S01]  /*5d3c0*/  IMAD.MOV.U32 R23, RZ, RZ, R7 ;  /* 0x000000ffff177224 */ /* 0x000fe200078e0007 */
[----:B------:R-:W-:Y:S04]  /*5d3d0*/  STSM.16.M88.4 [R2], R56 ;  /* 0x0000003802007844 */ /* 0x000fe80000000200 */
[----:B------:R-:W-:Y:S01]  /*5d3e0*/  STSM.16.M88.4 [R2+0x200], R20 ;  /* 0x0002001402007844 */ /* 0x000fe20000000200 */
[----:B------:R-:W-:Y:S01]  /*5d3f0*/  BAR.SYNC.DEFER_BLOCKING 0x0 ;  /* 0x0000000000007b1d */ /* 0x000fe20000010000 */
[----:B------:R-:W-:Y:S02]  /*5d400*/  IMAD.MOV.U32 R10, RZ, RZ, R12 ;  /* 0x000000ffff0a7224 */ /* 0x000fe400078e000c */
[----:B------:R-:W-:-:S03]  /*5d410*/  IMAD.MOV.U32 R11, RZ, RZ, R14 ;  /* 0x000000ffff0b7224 */ /* 0x000fc600078e000e */
[----:B------:R-:W1:Y:S04]  /*5d420*/  LDS.128 R44, [R0] ;  /* 0x00000000002c7984 */ /* 0x000e680000000c00 */
[----:B------:R-:W4:Y:S01]  /*5d430*/  LDS.128 R20, [R0+0x400] ;  /* 0x0004000000147984 */ /* 0x000f220000000c00 */
[----:B------:R-:W-:Y:S06]  /*5d440*/  BAR.SYNC.DEFER_BLOCKING 0x0 ;  /* 0x0000000000007b1d */ /* 0x000fec0000010000 */
[----:B-1----:R-:W-:Y:S04]  /*5d450*/  STL.64 [R1+0x80], R44 ;  /* 0x0000802c01007387 */ /* 0x002fe80000100a00 */
[----:B------:R-:W-:Y:S01]  /*5d460*/  STL.64 [R1+0x88], R46 ;  /* 0x0000882e01007387 */ /* 0x000fe20000100a00 */
[----:B------:R-:W-:Y:S01]  /*5d470*/  VIADD R6, R6, UR4 ;  /* 0x0000000406067c36 */ /* 0x000fe20008000000 */
[----:B------:R-:W-:Y:S01]  /*5d480*/  LOP3.LUT R5, R5, 0x7fffffff, RZ, 0xc0, !PT ;  /* 0x7fffffff05057812 */ /* 0x000fe200078ec0ff */
[----:B------:R-:W-:Y:S01]  /*5d490*/  VIADD R7, R252, 0x13 ;  /* 0x00000013fc077836 */ /* 0x000fe20000000000 */
[----:B----4-:R1:W-:Y:S01]  /*5d4a0*/  STL.64 [R1+0x100], R20 ;  /* 0x0001001401007387 */ /* 0x0103e20000100a00 */
[----:B------:R-:W4:Y:S03]  /*5d4b0*/  LDCU UR4, c[0x0][0x3b8] ;  /* 0x00007700ff0477ac */ /* 0x000f260008000800 */
[----:B------:R-:W-:Y:S04]  /*5d4c0*/  STL.64 [R1+0x108], R22 ;  /* 0x0001081601007387 */ /* 0x000fe80000100a00 */
[----:B------:R4:W-:Y:S01]  /*5d4d0*/  STL [R1+0x19a4], R6 ;  /* 0x0019a40601007387 */ /* 0x0009e20000100800 */
[----:B-1----:R-:W-:-:S02]  /*5d4e0*/  IMAD.MOV.U32 R20, RZ, RZ, R172 ;  /* 0x000000ffff147224 */ /* 0x002fc400078e00ac */
[----:B----4-:R-:W-:Y:S02]  /*5d4f0*/  VIADD R6, R6, UR35 ;  /* 0x0000002306067c36 */ /* 0x010fe40008000000 */
[----:B------:R-:W-:Y:S02]  /*5d500*/  IMAD.MOV.U32 R21, RZ, RZ, R174 ;  /* 0x000000ffff157224 */ /* 0x000fe400078e00ae */
[----:B------:R-:W-:Y:S02]  /*5d510*/  IMAD.MOV.U32 R22, RZ, RZ, R148 ;  /* 0x000000ffff167224 */ /* 0x000fe400078e0094 */
[----:B------:R-:W-:Y:S01]  /*5d520*/  IMAD.MOV.U32 R23, RZ, RZ, R150 ;  /* 0x000000ffff177224 */ /* 0x000fe200078e0096 */
[----:B--2---:R-:W-:Y:S04]  /*5d530*/  STSM.16.M88.4 [R2], R16 ;  /* 0x0000001002007844 */ /* 0x004fe80000000200 */
[----:B---3--:R1:W-:Y:S01]  /*5d540*/  STSM.16.M88.4 [R2+0x200], R8 ;  /* 0x0002000802007844 */ /* 0x0083e20000000200 */
[----:B------:R-:W-:Y:S06]  /*5d550*/  BAR.SYNC.DEFER_BLOCKING 0x0 ;  /* 0x0000000000007b1d */ /* 0x000fec0000010000 */
[----:B------:R-:W2:Y:S04]  /*5d560*/  LDS.128 R44, [R0] ;  /* 0x00000000002c7984 */ /* 0x000ea80000000c00 */
[----:B------:R-:W3:Y:S01]  /*5d570*/  LDS.128 R16, [R0+0x400] ;  /* 0x0004000000107984 */ /* 0x000ee20000000c00 */
[----:B------:R-:W-:Y:S01]  /*5d580*/  BAR.SYNC.DEFER_BLOCKING 0x0 ;  /* 0x0000000000007b1d */ /* 0x000fe20000010000 */
[----:B-1----:R-:W-:-:S02]  /*5d590*/  IMAD.MOV.U32 R8, RZ, RZ, R28 ;  /* 0x000000ffff087224 */ /* 0x002fc400078e001c */
[----:B------:R-:W-:Y:S02]  /*5d5a0*/  IMAD.MOV.U32 R9, RZ, RZ, R30 ;  /* 0x000000ffff097224 */ /* 0x000fe400078e001e */
[----:B------:R-:W-:Y:S02]  /*5d5b0*/  IMAD.MOV.U32 R10, RZ, RZ, R136 ;  /* 0x000000ffff0a7224 */ /* 0x000fe400078e0088 */
[----:B------:R-:W-:Y:S01]  /*5d5c0*/  IMAD.MOV.U32 R11, RZ, RZ, R138 ;  /* 0x000000ffff0b7224 */ /* 0x000fe200078e008a */
[----:B--2---:R-:W-:Y:S04]  /*5d5d0*/  STL.64 [R1+0x1d0], R44 ;  /* 0x0001d02c01007387 */ /* 0x004fe80000100a00 */
[----:B------:R-:W-:Y:S04]  /*5d5e0*/  STL.64 [R1+0x1d8], R46 ;  /* 0x0001d82e01007387 */ /* 0x000fe80000100a00 */
[----:B---3--:R1:W-:Y:S04]  /*5d5f0*/  STL.64 [R1+0x2c0], R16 ;  /* 0x0002c01001007387 */ /* 0x0083e80000100a00 */
[----:B------:R2:W-:Y:S04]  /*5d600*/  STL.64 [R1+0x2c8], R18 ;  /* 0x0002c81201007387 */ /* 0x0005e80000100a00 */
[----:B-1----:R-:W3:Y:S04]  /*5d610*/  LDL.LU R16, [R1+0x854] ;  /* 0x0008540001107983 */ /* 0x002ee80000300800 */
[----:B------:R-:W3:Y:S04]  /*5d620*/  LDL.LU R17, [R1+0x85c] ;  /* 0x00085c0001117983 */ /* 0x000ee80000300800 */
[----:B------:R1:W-:Y:S04]  /*5d630*/  STL [R1+0x1990], R6 ;  /* 0x0019900601007387 */ /* 0x0003e80000100800 */
[----:B--2---:R-:W3:Y:S04]  /*5d640*/  LDL.LU R18, [R1+0x564] ;  /* 0x0005640001127983 */ /* 0x004ee80000300800 */
[----:B------:R-:W-:Y:S01]  /*5d650*/  STSM.16.M88.4 [R2], R20 ;  /* 0x0000001402007844 */ /* 0x000fe20000000200 */
[----:B-1----:R-:W-:-:S03]  /*5d660*/  VIADD R6, R6, UR37 ;  /* 0x0000002506067c36 */ /* 0x002fc60008000000 */
[----:B------:R-:W3:Y:S04]  /*5d670*/  LDL.LU R19, [R1+0x56c] ;  /* 0x00056c0001137983 */ /* 0x000ee80000300800 */
[----:B------:R1:W-:Y:S04]  /*5d680*/  STSM.16.M88.4 [R2+0x200], R8 ;  /* 0x0002000802007844 */ /* 0x0003e80000000200 */
[----:B------:R2:W-:Y:S01]  /*5d690*/  STL [R1+0x1988], R6 ;  /* 0x0019880601007387 */ /* 0x0005e20000100800 */
[----:B------:R-:W-:Y:S06]  /*5d6a0*/  BAR.SYNC.DEFER_BLOCKING 0x0 ;  /* 0x0000000000007b1d */ /* 0x000fec0000010000 */
[----:B-1----:R-:W4:Y:S04]  /*5d6b0*/  LDL.LU R8, [R1+0x44] ;  /* 0x0000440001087983 */ /* 0x002f280000300800 */
[----:B------:R-:W4:Y:S01]  /*5d6c0*/  LDL.LU R9, [R1+0x4c] ;  /* 0x00004c0001097983 */ /* 0x000f220000300800 */
[----:B------:R-:W-:-:S02]  /*5d6d0*/  IMAD.MOV.U32 R10, RZ, RZ, R13 ;  /* 0x000000ffff0a7224 */ /* 0x000fc400078e000d */
[----:B------:R-:W-:Y:S01]  /*5d6e0*/  IMAD.MOV.U32 R11, RZ, RZ, R15 ;  /* 0x000000ffff0b7224 */ /* 0x000fe200078e000f */
[----:B------:R-:W1:Y:S04]  /*5d6f0*/  LDS.128 R20, [R0] ;  /* 0x0000000000147984 */ /* 0x000e680000000c00 */
[----:B------:R-:W1:Y:S01]  /*5d700*/  LDS.128 R12, [R0+0x400] ;  /* 0x00040000000c7984 */ /* 0x000e620000000c00 */
[----:B------:R-:W-:Y:S01]  /*5d710*/  BAR.SYNC.DEFER_BLOCKING 0x0 ;  /* 0x0000000000007b1d */ /* 0x000fe20000010000 */
[----:B--2---:R-:W-:Y:S02]  /*5d720*/  VIADD R6, R6, UR5 ;  /* 0x0000000506067c36 */ /* 0x004fe40008000000 */
[C---:B------:R-:W-:Y:S02]  /*5d730*/  VIADD R30, R252.reuse, 0x11 ;  /* 0x00000011fc1e7836 */ /* 0x040fe40000000000 */
[----:B------:R-:W-:Y:S01]  /*5d740*/  VIADD R28, R252, 0xf ;  /* 0x0000000ffc1c7836 */ /* 0x000fe20000000000 */
[----:B------:R-:W2:Y:S01]  /*5d750*/  LDCU UR5, c[0x0][0x3b8] ;  /* 0x00007700ff0577ac */ /* 0x000ea20008000800 */
[----:B------:R2:W-:Y:S02]  /*5d760*/  STL [R1+0x1978], R6 ;  /* 0x0019780601007387 */ /* 0x0005e40000100800 */
[----:B--2---:R-:W-:Y:S01]  /*5d770*/  VIADD R6, R6, UR6 ;  /* 0x0000000606067c36 */ /* 0x004fe20008000000 */
[----:B------:R-:W2:Y:S04]  /*5d780*/  LDCU UR6, c[0x0][0x3b8] ;  /* 0x00007700ff0677ac */ /* 0x000ea80008000800 */
[----:B------:R2:W-:Y:S02]  /*5d790*/  STL [R1+0x1974], R6 ;  /* 0x0019740601007387 */ /* 0x0005e40000100800 */
[----:B--2---:R-:W-:Y:S01]  /*5d7a0*/  VIADD R6, R6, UR7 ;  /* 0x0000000706067c36 */ /* 0x004fe20008000000 */
[----:B------:R-:W2:Y:S04]  /*5d7b0*/  LDCU UR7, c[0x0][0x3b8] ;  /* 0x00007700ff0777ac */ /* 0x000ea80008000800 */
[----:B------:R2:W-:Y:S04]  /*5d7c0*/  STL [R1+0x1968], R6 ;  /* 0x0019680601007387 */ /* 0x0005e80000100800 */
[----:B-1----:R-:W-:Y:S04]  /*5d7d0*/  STL.64 [R1+0x170], R20 ;  /* 0x0001701401007387 */ /* 0x002fe80000100a00 */
[----:B------:R-:W-:Y:S04]  /*5d7e0*/  STL.64 [R1+0x178], R22 ;  /* 0x0001781601007387 */ /* 0x000fe80000100a00 */
[----:B------:R-:W-:Y:S04]  /*5d7f0*/  STL.64 [R1+0x2a0], R12 ;  /* 0x0002a00c01007387 */ /* 0x000fe80000100a00 */
[----:B------:R-:W-:Y:S01]  /*5d800*/  STL.64 [R1+0x2a8], R14 ;  /* 0x0002a80e01007387 */ /* 0x000fe20000100a00 */
[----:B--2---:R-:W-:Y:S01]  /*5d810*/  VIADD R6, R6, UR8 ;  /* 0x0000000806067c36 */ /* 0x004fe20008000000 */
        /* <DEDUP_REMOVED lines=15> */
[----:B------:R-:W2:Y:S01]  /*5d910*/  LDCU UR13, c[0x0][0x3b8] ;  /* 0x00007700ff0d77ac */ /* 0x000ea20008000800 */
[----:B---3--:R-:W-:Y:S04]  /*5d920*/  STSM.16.M88.4 [R2], R16 ;  /* 0x0000001002007844 */ /* 0x008fe80000000200 */
[----:B----4-:R-:W-:Y:S01]  /*5d930*/  STSM.16.M88.4 [R2+0x200], R8 ;  /* 0x0002000802007844 */ /* 0x010fe20000000200 */
[----:B------:R-:W-:Y:S06]  /*5d940*/  BAR.SYNC.DEFER_BLOCKING 0x0 ;  /* 0x0000000000007b1d */ /* 0x000fec0000010000 */
[----:B------:R-:W3:Y:S04]  /*5d950*/  LDS.128 R12, [R0] ;  /* 0x00000000000c7984 */ /* 0x000ee80000000c00 */
[----:B------:R-:W4:Y:S04]  /*5d960*/  LDS.128 R8, [R0+0x400] ;  /* 0x0004000000087984 */ /* 0x000f280000000c00 */
[----:B---3--:R3:W-:Y:S04]  /*5d970*/  STL.64 [R1+0x120], R12 ;  /* 0x0001200c01007387 */ /* 0x0087e80000100a00 */
[----:B------:R1:W-:Y:S04]  /*5d980*/  STL.64 [R1+0x128], R14 ;  /* 0x0001280e01007387 */ /* 0x0003e80000100a00 */
[----:B----4-:R4:W-:Y:S04]  /*5d990*/  STL.64 [R1+0x240], R8 ;  /* 0x0002400801007387 */ /* 0x0109e80000100a00 */
[----:B------:R1:W-:Y:S04]  /*5d9a0*/  STL.64 [R1+0x248], R10 ;  /* 0x0002480a01007387 */ /* 0x0003e80000100a00 */
[----:B---3--:R-:W3:Y:S04]  /*5d9b0*/  LDL.LU R12, [R1+0x9d0] ;  /* 0x0009d000010c7983 */ /* 0x008ee80000300800 */
[----:B------:R-:W3:Y:S04]  /*5d9c0*/  LDL.LU R13, [R1+0x9d8] ;  /* 0x0009d800010d7983 */ /* 0x000ee80000300800 */
[----:B------:R-:W-:Y:S04]  /*5d9d0*/  STL [R1+0x1924], R6 ;  /* 0x0019240601007387 */ /* 0x000fe80000100800 */
[----:B-1----:R-:W3:Y:S04]  /*5d9e0*/  LDL.LU R14, [R1+0x630] ;  /* 0x00063000010e7983 */ /* 0x002ee80000300800 */
[----:B------:R-:W3:Y:S04]  /*5d9f0*/  LDL.LU R15, [R1+0x638] ;  /* 0x00063800010f7983 */ /* 0x000ee80000300800 */
[----:B----4-:R-:W4:Y:S04]  /*5da00*/  LDL.LU R8, [R1+0x3f0] ;  /* 0x0003f00001087983 */ /* 0x010f280000300800 */
[----:B------:R-:W4:Y:S04]  /*5da10*/  LDL.LU R9, [R1+0x3f8] ;  /* 0x0003f80001097983 */ /* 0x000f280000300800 */
[----:B------:R-:W4:Y:S04]  /*5da20*/  LDL.LU R10, [R1+0x30] ;  /* 0x00003000010a7983 */ /* 0x000f280000300800 */
[----:B------:R-:W4:Y:S01]  /*5da30*/  LDL.LU R11, [R1+0x38] ;  /* 0x00003800010b7983 */ /* 0x000f220000300800 */
        /* <DEDUP_REMOVED lines=11> */
[----:B------:R-:W-:Y:S06]  /*5daf0*/  BAR.SYNC.DEFER_BLOCKING 0x0 ;  /* 0x0000000000007b1d */ /* 0x000fec0000010000 */
[----:B------:R-:W1:Y:S04]  /*5db00*/  LDS.128 R20, [R0] ;  /* 0x0000000000147984 */ /* 0x000e680000000c00 */
[----:B------:R-:W2:Y:S01]  /*5db10*/  LDS.128 R16, [R0+0x400] ;  /* 0x0004000000107984 */ /* 0x000ea20000000c00 */
[----:B------:R-:W-:Y:S06]  /*5db20*/  BAR.SYNC.DEFER_BLOCKING 0x0 ;  /* 0x0000000000007b1d */ /* 0x000fec0000010000 */
[----:B-1----:R-:W-:Y:S04]  /*5db30*/  STL.64 [R1+0x40], R20 ;  /* 0x0000401401007387 */ /* 0x002fe80000100a00 */
[----:B------:R-:W-:Y:S01]  /*5db40*/  STL.64 [R1+0x48], R22 ;  /* 0x0000481601007387 */ /* 0x000fe20000100a00 */
[----:B------:R-:W-:Y:S01]  /*5db50*/  VIADD R6, R6, UR14 ;  /* 0x0000000e06067c36 */ /* 0x000fe20008000000 */
[----:B------:R-:W1:Y:S02]  /*5db60*/  LDCU UR14, c[0x0][0x3b8] ;  /* 0x00007700ff0e77ac */ /* 0x000e640008000800 */
[----:B--2---:R-:W-:Y:S04]  /*5db70*/  STL.64 [R1+0x1f0], R16 ;  /* 0x0001f01001007387 */ /* 0x004fe80000100a00 */
[----:B------:R-:W-:Y:S04]  /*5db80*/  STL.64 [R1+0x1f8], R18 ;  /* 0x0001f81201007387 */ /* 0x000fe80000100a00 */
[----:B------:R2:W-:Y:S02]  /*5db90*/  STL [R1+0x1914], R6 ;  /* 0x0019140601007387 */ /* 0x0005e40000100800 */
[----:B--2---:R-:W-:Y:S01]  /*5dba0*/  VIADD R6, R6, UR15 ;  /* 0x0000000f06067c36 */ /* 0x004fe20008000000 */
[----:B------:R-:W2:Y:S01]  /*5dbb0*/  LDCU UR15, c[0x0][0x3b8] ;  /* 0x00007700ff0f77ac */ /* 0x000ea20008000800 */
[----:B------:R-:W-:-:S02]  /*5dbc0*/  IMAD.MOV.U32 R16, RZ, RZ, R168 ;  /* 0x000000ffff107224 */ /* 0x000fc400078e00a8 */
[----:B------:R-:W-:Y:S02]  /*5dbd0*/  IMAD.MOV.U32 R17, RZ, RZ, R170 ;  /* 0x000000ffff117224 */ /* 0x000fe400078e00aa */
[----:B------:R-:W-:Y:S02]  /*5dbe0*/  IMAD.MOV.U32 R18, RZ, RZ, R144 ;  /* 0x000000ffff127224 */ /* 0x000fe400078e0090 */
[----:B------:R-:W-:Y:S01]  /*5dbf0*/  IMAD.MOV.U32 R19, RZ, RZ, R146 ;  /* 0x000000ffff137224 */ /* 0x000fe200078e0092 */
[----:B---3--:R-:W-:Y:S04]  /*5dc00*/  STSM.16.M88.4 [R2], R12 ;  /* 0x0000000c02007844 */ /* 0x008fe80000000200 */
[----:B----4-:R3:W-:Y:S01]  /*5dc10*/  STSM.16.M88.4 [R2+0x200], R8 ;  /* 0x0002000802007844 */ /* 0x0107e20000000200 */
[----:B------:R-:W-:Y:S06]  /*5dc20*/  BAR.SYNC.DEFER_BLOCKING 0x0 ;  /* 0x0000000000007b1d */ /* 0x000fec0000010000 */
[----:B------:R-:W4:Y:S04]  /*5dc30*/  LDS.128 R20, [R0] ;  /* 0x0000000000147984 */ /* 0x000f280000000c00 */
[----:B------:R-:W1:Y:S01]  /*5dc40*/  LDS.128 R12, [R0+0x400] ;  /* 0x00040000000c7984 */ /* 0x000e620000000c00 */
[----:B------:R-:W-:Y:S01]  /*5dc50*/  BAR.SYNC.DEFER_BLOCKING 0x0 ;  /* 0x0000000000007b1d */ /* 0x000fe20000010000 */
[----:B---3--:R-:W-:-:S02]  /*5dc60*/  IMAD.MOV.U32 R8, RZ, RZ, R24 ;  /* 0x000000ffff087224 */ /* 0x008fc400078e0018 */
[----:B------:R-:W-:Y:S02]  /*5dc70*/  IMAD.MOV.U32 R9, RZ, RZ, R26 ;  /* 0x000000ffff097224 */ /* 0x000fe400078e001a */
[----:B------:R-:W-:Y:S02]  /*5dc80*/  IMAD.MOV.U32 R10, RZ, RZ, R184 ;  /* 0x000000ffff0a7224 */ /* 0x000fe400078e00b8 */
[----:B------:R-:W-:Y:S01]  /*5dc90*/  IMAD.MOV.U32 R11, RZ, RZ, R186 ;  /* 0x000000ffff0b7224 */ /* 0x000fe200078e00ba */
[----:B----4-:R-:W-:Y:S04]  /*5dca0*/  STL.64 [R1+0x2b0], R20 ;  /* 0x0002b01401007387 */ /* 0x010fe80000100a00 */
[----:B------:R-:W-:Y:S04]  /*5dcb0*/  STL.64 [R1+0x2b8], R22 ;  /* 0x0002b81601007387 */ /* 0x000fe80000100a00 */
[----:B-1----:R1:W-:Y:S04]  /*5dcc0*/  STL.64 [R1+0x350], R12 ;  /* 0x0003500c01007387 */ /* 0x0023e80000100a00 */
[----:B------:R3:W-:Y:S04]  /*5dcd0*/  STL.64 [R1+0x358], R14 ;  /* 0x0003580e01007387 */ /* 0x0007e80000100a00 */
[----:B-1----:R-:W4:Y:S04]  /*5dce0*/  LDL.LU R12, [R1+0x9d4] ;  /* 0x0009d400010c7983 */ /* 0x002f280000300800 */
[----:B------:R-:W4:Y:S04]  /*5dcf0*/  LDL.LU R13, [R1+0x9dc] ;  /* 0x0009dc00010d7983 */ /* 0x000f280000300800 */
[----:B------:R1:W-:Y:S04]  /*5dd00*/  STL [R1+0x1900], R6 ;  /* 0x0019000601007387 */ /* 0x0003e80000100800 */
[----:B---3--:R-:W4:Y:S04]  /*5dd10*/  LDL.LU R14, [R1+0x634] ;  /* 0x00063400010e7983 */ /* 0x008f280000300800 */
[----:B------:R-:W4:Y:S01]  /*5dd20*/  LDL.LU R15, [R1+0x63c] ;  /* 0x00063c00010f7983 */ /* 0x000f220000300800 */
[----:B-1----:R-:W-:Y:S01]  /*5dd30*/  VIADD R6, R6, UR16 ;  /* 0x0000001006067c36 */ /* 0x002fe20008000000 */
[----:B------:R-:W1:Y:S02]  /*5dd40*/  LDCU UR16, c[0x0][0x3b8] ;  /* 0x00007700ff1077ac */ /* 0x000e640008000800 */
[----:B------:R-:W-:Y:S04]  /*5dd50*/  STSM.16.M88.4 [R2], R16 ;  /* 0x0000001002007844 */ /* 0x000fe80000000200 */
[----:B------:R3:W-:Y:S04]  /*5dd60*/  STL [R1+0x18fc], R6 ;  /* 0x0018fc0601007387 */ /* 0x0007e80000100800 */
[----:B------:R1:W-:Y:S01]  /*5dd70*/  STSM.16.M88.4 [R2+0x200], R8 ;  /* 0x0002000802007844 */ /* 0x0003e20000000200 */
[----:B------:R-:W-:Y:S01]  /*5dd80*/  BAR.SYNC.DEFER_BLOCKING 0x0 ;  /* 0x0000000000007b1d */ /* 0x000fe20000010000 */
[----:B---3--:R-:W-:-:S02]  /*5dd90*/  VIADD R6, R6, UR17 ;  /* 0x0000001106067c36 */ /* 0x008fc40008000000 */
[C---:B------:R-:W-:Y:S02]  /*5dda0*/  VIADD R29, R252.reuse, 0x10 ;  /* 0x00000010fc1d7836 */ /* 0x040fe40000000000 */
[----:B------:R-:W-:Y:S01]  /*5ddb0*/  VIADD R26, R252, 0xd ;  /* 0x0000000dfc1a7836 */ /* 0x000fe20000000000 */
[----:B------:R-:W3:Y:S01]  /*5ddc0*/  LDCU UR17, c[0x0][0x3b8] ;  /* 0x00007700ff1177ac */ /* 0x000ee20008000800 */
[----:B-1----:R-:W2:Y:S04]  /*5ddd0*/  LDL.LU R8, [R1+0x3f4] ;  /* 0x0003f40001087983 */ /* 0x002ea80000300800 */
[----:B------:R-:W2:Y:S04]  /*5dde0*/  LDL.LU R9, [R1+0x3fc] ;  /* 0x0003fc0001097983 */ /* 0x000ea80000300800 */
[----:B------:R1:W-:Y:S04]  /*5ddf0*/  STL [R1+0x18ec], R6 ;  /* 0x0018ec0601007387 */ /* 0x0003e80000100800 */
[----:B------:R-:W2:Y:S04]  /*5de00*/  LDL.LU R10, [R1+0x34] ;  /* 0x00003400010a7983 */ /* 0x000ea80000300800 */
[----:B------:R-:W2:Y:S04]  /*5de10*/  LDL.LU R11, [R1+0x3c] ;  /* 0x00003c00010b7983 */ /* 0x000ea80000300800 */
[----:B------:R-:W3:Y:S04]  /*5de20*/  LDS.128 R20, [R0] ;  /* 0x0000000000147984 */ /* 0x000ee80000000c00 */
[----:B------:R-:W3:Y:S01]  /*5de30*/  LDS.128 R16, [R0+0x400] ;  /* 0x0004000000107984 */ /* 0x000ee20000000c00 */
[----:B-1----:R-:W-:Y:S01]  /*5de40*/  VIADD R6, R6, UR18 ;  /* 0x0000001206067c36 */ /* 0x002fe20008000000 */
[----:B------:R-:W1:Y:S01]  /*5de50*/  LDCU UR18, c[0x0][0x3b8] ;  /* 0x00007700ff1277ac */ /* 0x000e620008000800 */
[----:B------:R-:W-:Y:S06]  /*5de60*/  BAR.SYNC.DEFER_BLOCKING 0x0 ;  /* 0x0000000000007b1d */ /* 0x000fec0000010000 */
[----:B------:R1:W-:Y:S02]  /*5de70*/  STL [R1+0x18e4], R6 ;  /* 0x0018e40601007387 */ /* 0x0003e40000100800 */
[----:B-1----:R-:W-:Y:S01]  /*5de80*/  VIADD R6, R6, UR19 ;  /* 0x0000001306067c36 */ /* 0x002fe20008000000 */
[----:B------:R-:W1:Y:S04]  /*5de90*/  LDCU UR19, c[0x0][0x3b8] ;  /* 0x00007700ff1377ac */ /* 0x000e680008000800 */
[----:B------:R1:W-:Y:S04]  /*5dea0*/  STL [R1+0x18dc], R6 ;  /* 0x0018dc0601007387 */ /* 0x0003e80000100800 */
[----:B---3--:R-:W-:Y:S01]  /*5deb0*/  STL.64 [R1+0x270], R20 ;  /* 0x0002701401007387 */ /* 0x008fe20000100a00 */
[----:B-1----:R-:W-:Y:S01]  /*5dec0*/  VIADD R6, R6, UR20 ;  /* 0x0000001406067c36 */ /* 0x002fe20008000000 */
[----:B------:R-:W1:Y:S02]  /*5ded0*/  LDCU UR20, c[0x0][0x3b8] ;  /* 0x00007700ff1477ac */ /* 0x000e640008000800 */
[----:B------:R-:W-:Y:S04]  /*5dee0*/  STL.64 [R1+0x278], R22 ;  /* 0x0002781601007387 */ /* 0x000fe80000100a00 */
[----:B------:R-:W-:Y:S04]  /*5def0*/  STL.64 [R1+0x320], R16 ;  /* 0x0003201001007387 */ /* 0x000fe80000100a00 */
[----:B------:R-:W-:Y:S04]  /*5df00*/  STL.64 [R1+0x328], R18 ;  /* 0x0003281201007387 */ /* 0x000fe80000100a00 */
[----:B------:R3:W-:Y:S02]  /*5df10*/  STL [R1+0x18d8], R6 ;  /* 0x0018d80601007387 */ /* 0x0007e40000100800 */
[----:B---3--:R-:W-:Y:S01]  /*5df20*/  VIADD R6, R6, UR22 ;  /* 0x0000001606067c36 */ /* 0x008fe20008000000 */
[----:B------:R-:W3:Y:S04]  /*5df30*/  LDCU UR22, c[0x0][0x3b8] ;  /* 0x00007700ff1677ac */ /* 0x000ee80008000800 */
[----:B------:R1:W-:Y:S01]  /*5df40*/  STL [R1+0x18c4], R6 ;  /* 0x0018c40601007387 */ /* 0x0003e20000100800 */
[----:B------:R-:W-:-:S02]  /*5df50*/  VIADD R17, R252, 0x15 ;  /* 0x00000015fc117836 */ /* 0x000fc40000000000 */
[----:B-1----:R-:W-:-:S05]  /*5df60*/  VIADD R6, R6, UR26 ;  /* 0x0000001a06067c36 */ /* 0x002fca0008000000 */
[----:B------:R1:W-:Y:S01]  /*5df70*/  STL [R1+0x18bc], R6 ;  /* 0x0018bc0601007387 */ /* 0x0003e20000100800 */
[----:B------:R-:W-:Y:S01]  /*5df80*/  ISETP.GE.AND P0, PT, R17, UR33, PT ;  /* 0x0000002111007c0c */ /* 0x000fe2000bf06270 */
[----:B-1----:R-:W-:Y:S01]  /*5df90*/  VIADD R6, R6, UR27 ;  /* 0x0000001b06067c36 */ /* 0x002fe20008000000 */
[----:B------:R-:W1:Y:S02]  /*5dfa0*/  LDCU.64 UR26, c[0x0][0x398] ;  /* 0x00007300ff1a77ac */ /* 0x000e640008000a00 */
[----:B------:R-:W-:Y:S02]  /*5dfb0*/  ISETP.LT.AND P1, PT, R69, UR61, !P0 ;  /* 0x0000003d45007c0c */ /* 0x000fe4000c721270 */
[----:B------:R3:W-:Y:S01]  /*5dfc0*/  STL [R1+0x18b4], R6 ;  /* 0x0018b40601007387 */ /* 0x0007e20000100800 */
[----:B------:R-:W1:Y:S01]  /*5dfd0*/  LDCU UR61, c[0x0][0x398] ;  /* 0x00007300ff3d77ac */ /* 0x000e620008000800 */
[----:B------:R-:W-:Y:S02]  /*5dfe0*/  VIADD R16, R252, 0x14 ;  /* 0x00000014fc107836 */ /* 0x000fe40000000000 */
[----:B---3--:R-:W-:Y:S01]  /*5dff0*/  VIADD R6, R6, UR28 ;  /* 0x0000001c06067c36 */ /* 0x008fe20008000000 */
[----:B-1----:R-:W-:-:S04]  /*5e000*/  ISETP.LT.AND P0, PT, R68, UR26, !P0 ;  /* 0x0000001a44007c0c */ /* 0x002fc8000c701270 */
[----:B------:R1:W-:Y:S02]  /*5e010*/  STL [R1+0x18ac], R6 ;  /* 0x0018ac0601007387 */ /* 0x0003e40000100800 */
[----:B------:R-:W-:-:S04]  /*5e020*/  @P1 LOP3.LUT R32, R32, 0x20, RZ, 0xfc, !PT ;  /* 0x0000002020201812 */ /* 0x000fc800078efcff */
[----:B------:R-:W-:Y:S01]  /*5e030*/  LOP3.LUT R32, R32, 0xffffffef, RZ, 0xc0, !PT ;  /* 0xffffffef20207812 */ /* 0x000fe200078ec0ff */
[----:B-1----:R-:W-:Y:S01]  /*5e040*/  VIADD R6, R6, UR29 ;  /* 0x0000001d06067c36 */ /* 0x002fe20008000000 */
[----:B------:R-:W1:Y:S02]  /*5e050*/  LDCU.64 UR28, c[0x0][0x398] ;  /* 0x00007300ff1c77ac */ /* 0x000e640008000a00 */
[----:B------:R-:W-:Y:S02]  /*5e060*/  @P0 LOP3.LUT R32, R32, 0x10, RZ, 0xfc, !PT ;  /* 0x0000001020200812 */ /* 0x000fe400078efcff */
[----:B------:R-:W-:-:S04]  /*5e070*/  ISETP.GE.AND P0, PT, R16, UR39, PT ;  /* 0x0000002710007c0c */ /* 0x000fc8000bf06270 */
[----:B------:R-:W-:Y:S01]  /*5e080*/  ISETP.LT.AND P1, PT, R69, UR61, !P0 ;  /* 0x0000003d45007c0c */ /* 0x000fe2000c721270 */
[----:B------:R-:W3:Y:S01]  /*5e090*/  LDCU UR61, c[0x0][0x398] ;  /* 0x00007300ff3d77ac */ /* 0x000ee20008000800 */
[----:B------:R-:W-:Y:S01]  /*5e0a0*/  VIADD R18, R6, UR31 ;  /* 0x0000001f06127c36 */ /* 0x000fe20008000000 */
[----:B------:R-:W-:Y:S01]  /*5e0b0*/  LOP3.LUT R32, R32, 0xfffffff7, RZ, 0xc0, !PT ;  /* 0xfffffff720207812 */ /* 0x000fe200078ec0ff */
[----:B------:R-:W-:Y:S01]  /*5e0c0*/  STL [R1+0x189c], R6 ;  /* 0x00189c0601007387 */ /* 0x000fe20000100800 */
[----:B-1----:R-:W-:-:S03]  /*5e0d0*/  ISETP.LT.AND P0, PT, R68, UR28, !P0 ;  /* 0x0000001c44007c0c */ /* 0x002fc6000c701270 */
[----:B------:R1:W-:Y:S05]  /*5e0e0*/  STL [R1+0x1898], R18 ;  /* 0x0018981201007387 */ /* 0x0003ea0000100800 */
[----:B------:R-:W-:-:S04]  /*5e0f0*/  @P1 LOP3.LUT R32, R32, 0x8, RZ, 0xfc, !PT ;  /* 0x0000000820201812 */ /* 0x000fc800078efcff */
[----:B------:R-:W-:Y:S01]  /*5e100*/  LOP3.LUT R32, R32, 0xfffffffb, RZ, 0xc0, !PT ;  /* 0xfffffffb20207812 */ /* 0x000fe200078ec0ff */
[----:B-1----:R-:W-:Y:S01]  /*5e110*/  VIADD R18, R18, UR30 ;  /* 0x0000001e12127c36 */ /* 0x002fe20008000000 */
[----:B------:R-:W1:Y:S02]  /*5e120*/  LDCU.64 UR30, c[0x0][0x398] ;  /* 0x00007300ff1e77ac */ /* 0x000e640008000a00 */
[----:B------:R-:W-:Y:S02]  /*5e130*/  @P0 LOP3.LUT R32, R32, 0x4, RZ, 0xfc, !PT ;  /* 0x0000000420200812 */ /* 0x000fe400078efcff */
[----:B------:R-:W-:-:S04]  /*5e140*/  ISETP.GE.AND P0, PT, R7, UR51, PT ;  /* 0x0000003307007c0c */ /* 0x000fc8000bf06270 */
[----:B---3--:R-:W-:Y:S01]  /*5e150*/  ISETP.LT.AND P1, PT, R69, UR61, !P0 ;  /* 0x0000003d45007c0c */ /* 0x008fe2000c721270 */
[----:B------:R-:W3:Y:S01]  /*5e160*/  LDCU UR61, c[0x0][0x398] ;  /* 0x00007300ff3d77ac */ /* 0x000ee20008000800 */
[----:B------:R-:W-:Y:S01]  /*5e170*/  LOP3.LUT R32, R32, 0xfffffffd, RZ, 0xc0, !PT ;  /* 0xfffffffd20207812 */ /* 0x000fe200078ec0ff */
[----:B------:R1:W-:Y:S02]  /*5e180*/  STL [R1+0x1890], R18 ;  /* 0x0018901201007387 */ /* 0x0003e40000100800 */
[----:B-1----:R-:W-:-:S08]  /*5e190*/  ISETP.LT.AND P0, PT, R68, UR30, !P0 ;  /* 0x0000001e44007c0c */ /* 0x002fd0000c701270 */
[----:B------:R-:W-:Y:S01]  /*5e1a0*/  @P1 LOP3.LUT R32, R32, 0x2, RZ, 0xfc, !PT ;  /* 0x0000000220201812 */ /* 0x000fe200078efcff */
[----:B------:R-:W-:Y:S01]  /*5e1b0*/  VIADD R18, R18, UR32 ;  /* 0x0000002012127c36 */ /* 0x000fe20008000000 */
[----:B------:R-:W1:Y:S01]  /*5e1c0*/  LDCU.64 UR32, c[0x0][0x398] ;  /* 0x00007300ff2077ac */ /* 0x000e620008000a00 */
[----:B------:R-:W-:Y:S01]  /*5e1d0*/  VIADD R6, R252, 0x12 ;  /* 0x00000012fc067836 */ /* 0x000fe20000000000 */
[----:B------:R-:W-:-:S04]  /*5e1e0*/  LOP3.LUT R32, R32, 0xfffffffe, RZ, 0xc0, !PT ;  /* 0xfffffffe20207812 */ /* 0x000fc800078ec0ff */
[----:B------:R-:W-:Y:S02]  /*5e1f0*/  @P0 LOP3.LUT R32, R32, 0x1, RZ, 0xfc, !PT ;  /* 0x0000000120200812 */ /* 0x000fe400078efcff */
[----:B------:R-:W-:Y:S01]  /*5e200*/  ISETP.GE.AND P0, PT, R6, UR57, PT ;  /* 0x0000003906007c0c */ /* 0x000fe2000bf06270 */
[----:B------:R-:W-:Y:S01]  /*5e210*/  VIADD R17, R18, UR34 ;  /* 0x0000002212117c36 */ /* 0x000fe20008000000 */
[----:B------:R-:W1:Y:S02]  /*5e220*/  LDCU.64 UR34, c[0x0][0x398] ;  /* 0x00007300ff2277ac */ /* 0x000e640008000a00 */
[----:B---3--:R-:W-:Y:S01]  /*5e230*/  ISETP.LT.AND P1, PT, R69, UR61, !P0 ;  /* 0x0000003d45007c0c */ /* 0x008fe2000c721270 */
[----:B------:R-:W-:Y:S04]  /*5e240*/  STL [R1+0x188c], R18 ;  /* 0x00188c1201007387 */ /* 0x000fe80000100800 */
[----:B----4-:R-:W-:Y:S01]  /*5e250*/  STSM.16.M88.4 [R2], R12 ;  /* 0x0000000c02007844 */ /* 0x010fe20000000200 */
[----:B-1----:R-:W-:Y:S01]  /*5e260*/  ISETP.LT.AND P0, PT, R68, UR32, !P0 ;  /* 0x0000002044007c0c */ /* 0x002fe2000c701270 */
[----:B------:R-:W-:-:S06]  /*5e270*/  VIADD R24, R252, 0xb ;  /* 0x0000000bfc187836 */ /* 0x000fcc0000000000 */
[----:B------:R-:W-:Y:S01]  /*5e280*/  @P1 LOP3.LUT R5, R5, 0x80000000, RZ, 0xfc, !PT ;  /* 0x8000000005051812 */ /* 0x000fe200078efcff */
[----:B------:R-:W-:Y:S01]  /*5e290*/  VIADD R23, R252, 0xa ;  /* 0x0000000afc177836 */ /* 0x000fe20000000000 */
[----:B------:R-:W1:Y:S02]  /*5e2a0*/  LDCU.64 UR56, c[0x0][0x398] ;  /* 0x00007300ff3877ac */ /* 0x000e640008000a00 */
[----:B------:R-:W-:-:S04]  /*5e2b0*/  LOP3.LUT R5, R5, 0xbfffffff, RZ, 0xc0, !PT ;  /* 0xbfffffff05057812 */ /* 0x000fc800078ec0ff */
[----:B------:R-:W-:Y:S02]  /*5e2c0*/  @P0 LOP3.LUT R5, R5, 0x40000000, RZ, 0xfc, !PT ;  /* 0x4000000005050812 */ /* 0x000fe400078efcff */
[----:B------:R-:W-:-:S04]  /*5e2d0*/  ISETP.GE.AND P0, PT, R30, UR21, PT ;  /* 0x000000151e007c0c */ /* 0x000fc8000bf06270 */
[----:B------:R-:W-:Y:S01]  /*5e2e0*/  ISETP.LT.AND P1, PT, R69, UR77, !P0 ;  /* 0x0000004d45007c0c */ /* 0x000fe2000c721270 */
[----:B------:R3:W-:Y:S01]  /*5e2f0*/  STL [R1+0x1880], R17 ;  /* 0x0018801101007387 */ /* 0x0007e20000100800 */
[----:B------:R-:W-:Y:S01]  /*5e300*/  ISETP.LT.AND P0, PT, R68, UR65, !P0 ;  /* 0x0000004144007c0c */ /* 0x000fe2000c701270 */
[----:B------:R-:W4:Y:S01]  /*5e310*/  LDCU UR65, c[0x0][0x398] ;  /* 0x00007300ff4177ac */ /* 0x000f220008000800 */
[----:B------:R-:W-:Y:S01]  /*5e320*/  LOP3.LUT R5, R5, 0xdfffffff, RZ, 0xc0, !PT ;  /* 0xdfffffff05057812 */ /* 0x000fe200078ec0ff */
[C---:B------:R-:W-:Y:S02]  /*5e330*/  VIADD R22, R252.reuse, 0x9 ;  /* 0x00000009fc167836 */ /* 0x040fe40000000000 */
[----:B------:R-:W-:Y:S01]  /*5e340*/  VIADD R21, R252, 0x8 ;  /* 0x00000008fc157836 */ /* 0x000fe20000000000 */
[----:B------:R-:W1:Y:S05]  /*5e350*/  LDCU UR77, c[0x0][0x398] ;  /* 0x00007300ff4d77ac */ /* 0x000e6a0008000800 */
[----:B------:R-:W-:-:S04]  /*5e360*/  @P1 LOP3.LUT R5, R5, 0x20000000, RZ, 0xfc, !PT ;  /* 0x2000000005051812 */ /* 0x000fc800078efcff */
[----:B------:R-:W-:-:S04]  /*5e370*/  LOP3.LUT R5, R5, 0xefffffff, RZ, 0xc0, !PT ;  /* 0xefffffff05057812 */ /* 0x000fc800078ec0ff */
[----:B------:R-:W-:Y:S02]  /*5e380*/  @P0 LOP3.LUT R5, R5, 0x10000000, RZ, 0xfc, !PT ;  /* 0x1000000005050812 */ /* 0x000fe400078efcff */
[----:B------:R-:W-:-:S04]  /*5e390*/  ISETP.GE.AND P0, PT, R29, UR25, PT ;  /* 0x000000191d007c0c */ /* 0x000fc8000bf06270 */
[----:B------:R-:W-:Y:S01]  /*5e3a0*/  ISETP.LT.AND P1, PT, R69, UR34, !P0 ;  /* 0x0000002245007c0c */ /* 0x000fe2000c721270 */
[----:B---3--:R-:W-:Y:S01]  /*5e3b0*/  VIADD R17, R17, UR36 ;  /* 0x0000002411117c36 */ /* 0x008fe20008000000 */
[----:B------:R-:W3:Y:S01]  /*5e3c0*/  LDCU.64 UR36, c[0x0][0x398] ;  /* 0x00007300ff2477ac */ /* 0x000ee20008000a00 */
[----:B----4-:R-:W-:Y:S02]  /*5e3d0*/  ISETP.LT.AND P0, PT, R68, UR65, !P0 ;  /* 0x0000004144007c0c */ /* 0x010fe4000c701270 */
[----:B------:R-:W-:Y:S01]  /*5e3e0*/  LOP3.LUT R5, R5, 0xf7ffffff, RZ, 0xc0, !PT ;  /* 0xf7ffffff05057812 */ /* 0x000fe200078ec0ff */
[----:B------:R-:W4:Y:S07]  /*5e3f0*/  LDCU UR65, c[0x0][0x398] ;  /* 0x00007300ff4177ac */ /* 0x000f2e0008000800 */
[----:B------:R-:W-:-:S04]  /*5e400*/  @P1 LOP3.LUT R5, R5, 0x8000000, RZ, 0xfc, !PT ;  /* 0x0800000005051812 */ /* 0x000fc800078efcff */
[----:B------:R-:W-:-:S04]  /*5e410*/  LOP3.LUT R5, R5, 0xfbffffff, RZ, 0xc0, !PT ;  /* 0xfbffffff05057812 */ /* 0x000fc800078ec0ff */
[----:B------:R-:W-:Y:S02]  /*5e420*/  @P0 LOP3.LUT R5, R5, 0x4000000, RZ, 0xfc, !PT ;  /* 0x0400000005050812 */ /* 0x000fe400078efcff */
[----:B------:R-:W-:-:S04]  /*5e430*/  ISETP.GE.AND P0, PT, R28, UR23, PT ;  /* 0x000000171c007c0c */ /* 0x000fc8000bf06270 */
[----:B---3--:R-:W-:Y:S01]  /*5e440*/  ISETP.LT.AND P1, PT, R69, UR36, !P0 ;  /* 0x0000002445007c0c */ /* 0x008fe2000c721270 */
[----:B------:R3:W-:Y:S01]  /*5e450*/  STL [R1+0x187c], R17 ;  /* 0x00187c1101007387 */ /* 0x0007e20000100800 */
[----:B----4-:R-:W-:Y:S01]  /*5e460*/  ISETP.LT.AND P0, PT, R68, UR65, !P0 ;  /* 0x0000004144007c0c */ /* 0x010fe2000c701270 */
[----:B------:R-:W4:Y:S01]  /*5e470*/  LDCU UR65, c[0x0][0x398] ;  /* 0x00007300ff4177ac */ /* 0x000f220008000800 */
[----:B------:R-:W-:Y:S01]  /*5e480*/  LOP3.LUT R5, R5, 0xfdffffff, RZ, 0xc0, !PT ;  /* 0xfdffffff05057812 */ /* 0x000fe200078ec0ff */
[----:B---3--:R-:W-:Y:S01]  /*5e490*/  VIADD R17, R17, UR38 ;  /* 0x0000002611117c36 */ /* 0x008fe20008000000 */
[----:B------:R-:W3:Y:S07]  /*5e4a0*/  LDCU.64 UR38, c[0x0][0x398] ;  /* 0x00007300ff2677ac */ /* 0x000eee0008000a00 */
[----:B------:R-:W-:Y:S01]  /*5e4b0*/  @P1 LOP3.LUT R5, R5, 0x2000000, RZ, 0xfc, !PT ;  /* 0x0200000005051812 */ /* 0x000fe200078efcff */
[----:B--2---:R2:W-:Y:S03]  /*5e4c0*/  STSM.16.M88.4 [R2+0x200], R8 ;  /* 0x0002000802007844 */ /* 0x0045e60000000200 */
[----:B------:R-:W-:-:S04]  /*5e4d0*/  LOP3.LUT R5, R5, 0xfeffffff, RZ, 0xc0, !PT ;  /* 0xfeffffff05057812 */ /* 0x000fc800078ec0ff */
[----:B------:R-:W-:Y:S01]  /*5e4e0*/  @P0 LOP3.LUT R5, R5, 0x1000000, RZ, 0xfc, !PT ;  /* 0x0100000005050812 */ /* 0x000fe200078efcff */
[----:B--2---:R-:W-:Y:S02]  /*5e4f0*/  IMAD.MOV.U32 R9, RZ, RZ, R27 ;  /* 0x000000ffff097224 */ /* 0x004fe400078e001b */
[----:B------:R-:W-:-:S05]  /*5e500*/  VIADD R27, R252, 0xe ;  /* 0x0000000efc1b7836 */ /* 0x000fca0000000000 */
[----:B------:R-:W-:-:S04]  /*5e510*/  ISETP.GE.AND P0, PT, R27, UR27, PT ;  /* 0x0000001b1b007c0c */ /* 0x000fc8000bf06270 */
[----:B---3--:R-:W-:Y:S01]  /*5e520*/  ISETP.LT.AND P1, PT, R69, UR38, !P0 ;  /* 0x0000002645007c0c */ /* 0x008fe2000c721270 */
[----:B------:R-:W-:Y:S01]  /*5e530*/  VIADD R16, R17, UR40 ;  /* 0x0000002811107c36 */ /* 0x000fe20008000000 */
[----:B------:R-:W2:Y:S01]  /*5e540*/  LDCU.64 UR40, c[0x0][0x398] ;  /* 0x00007300ff2877ac */ /* 0x000ea20008000a00 */
[----:B----4-:R-:W-:Y:S02]  /*5e550*/  ISETP.LT.AND P0, PT, R68, UR65, !P0 ;  /* 0x0000004144007c0c */ /* 0x010fe4000c701270 */
[----:B------:R-:W-:Y:S01]  /*5e560*/  LOP3.LUT R5, R5, 0xff7fffff, RZ, 0xc0, !PT ;  /* 0xff7fffff05057812 */ /* 0x000fe200078ec0ff */
[----:B------:R-:W3:Y:S07]  /*5e570*/  LDCU UR65, c[0x0][0x398] ;  /* 0x00007300ff4177ac */ /* 0x000eee0008000800 */
[----:B------:R-:W-:-:S04]  /*5e580*/  @P1 LOP3.LUT R5, R5, 0x800000, RZ, 0xfc, !PT ;  /* 0x0080000005051812 */ /* 0x000fc800078efcff */
[----:B------:R-:W-:-:S04]  /*5e590*/  LOP3.LUT R5, R5, 0xffbfffff, RZ, 0xc0, !PT ;  /* 0xffbfffff05057812 */ /* 0x000fc800078ec0ff */
[----:B------:R-:W-:Y:S02]  /*5e5a0*/  @P0 LOP3.LUT R5, R5, 0x400000, RZ, 0xfc, !PT ;  /* 0x0040000005050812 */ /* 0x000fe400078efcff */
[----:B------:R-:W-:-:S04]  /*5e5b0*/  ISETP.GE.AND P0, PT, R26, UR29, PT ;  /* 0x0000001d1a007c0c */ /* 0x000fc8000bf06270 */
[----:B--2---:R-:W-:Y:S01]  /*5e5c0*/  ISETP.LT.AND P1, PT, R69, UR40, !P0 ;  /* 0x0000002845007c0c */ /* 0x004fe2000c721270 */
[----:B------:R-:W-:Y:S01]  /*5e5d0*/  STL [R1+0x1870], R17 ;  /* 0x0018701101007387 */ /* 0x000fe20000100800 */
[----:B---3--:R-:W-:Y:S01]  /*5e5e0*/  ISETP.LT.AND P0, PT, R68, UR65, !P0 ;  /* 0x0000004144007c0c */ /* 0x008fe2000c701270 */
[----:B------:R-:W-:Y:S01]  /*5e5f0*/  IMAD.MOV.U32 R8, RZ, RZ, R25 ;  /* 0x000000ffff087224 */ /* 0x000fe200078e0019 */
[----:B------:R-:W-:Y:S01]  /*5e600*/  LOP3.LUT R5, R5, 0xffdfffff, RZ, 0xc0, !PT ;  /* 0xffdfffff05057812 */ /* 0x000fe200078ec0ff */
[----:B------:R2:W-:Y:S01]  /*5e610*/  STL [R1+0x186c], R16 ;  /* 0x00186c1001007387 */ /* 0x0005e20000100800 */
[----:B------:R-:W3:Y:S01]  /*5e620*/  LDCU UR65, c[0x0][0x398] ;  /* 0x00007300ff4177ac */ /* 0x000ee20008000800 */
[----:B--2---:R-:W-:Y:S01]  /*5e630*/  VIADD R16, R16, UR42 ;  /* 0x0000002a10107c36 */ /* 0x004fe20008000000 */
[----:B------:R-:W2:Y:S05]  /*5e640*/  LDCU.64 UR42, c[0x0][0x398] ;  /* 0x00007300ff2a77ac */ /* 0x000eaa0008000a00 */
[----:B------:R-:W-:Y:S01]  /*5e650*/  @P1 LOP3.LUT R5, R5, 0x200000, RZ, 0xfc, !PT ;  /* 0x0020000005051812 */ /* 0x000fe200078efcff */
[----:B------:R-:W-:-:S03]  /*5e660*/  VIADD R25, R252, 0xc ;  /* 0x0000000cfc197836 */ /* 0x000fc60000000000 */
[----:B------:R-:W-:-:S04]  /*5e670*/  LOP3.LUT R5, R5, 0xffefffff, RZ, 0xc0, !PT ;  /* 0xffefffff05057812 */ /* 0x000fc800078ec0ff */
[----:B------:R-:W-:Y:S02]  /*5e680*/  @P0 LOP3.LUT R5, R5, 0x100000, RZ, 0xfc, !PT ;  /* 0x0010000005050812 */ /* 0x000fe400078efcff */
[----:B------:R-:W-:Y:S01]  /*5e690*/  ISETP.GE.AND P0, PT, R25, UR31, PT ;  /* 0x0000001f19007c0c */ /* 0x000fe2000bf06270 */
[----:B------:R4:W-:Y:S03]  /*5e6a0*/  STL [R1+0x1860], R16 ;  /* 0x0018601001007387 */ /* 0x0009e60000100800 */
[----:B--2---:R-:W-:Y:S02]  /*5e6b0*/  ISETP.LT.AND P1, PT, R69, UR42, !P0 ;  /* 0x0000002a45007c0c */ /* 0x004fe4000c721270 */
[----:B---3--:R-:W-:Y:S01]  /*5e6c0*/  ISETP.LT.AND P0, PT, R68, UR65, !P0 ;  /* 0x0000004144007c0c */ /* 0x008fe2000c701270 */
[----:B------:R-:W2:Y:S01]  /*5e6d0*/  LDCU UR65, c[0x0][0x398] ;  /* 0x00007300ff4177ac */ /* 0x000ea20008000800 */
[----:B----4-:R-:W-:Y:S01]  /*5e6e0*/  VIADD R16, R16, UR50 ;  /* 0x0000003210107c36 */ /* 0x010fe20008000000 */
[----:B------:R-:W-:Y:S01]  /*5e6f0*/  LOP3.LUT R5, R5, 0xfff7ffff, RZ, 0xc0, !PT ;  /* 0xfff7ffff05057812 */ /* 0x000fe200078ec0ff */
[----:B------:R-:W3:Y:S07]  /*5e700*/  LDCU.64 UR50, c[0x0][0x398] ;  /* 0x00007300ff3277ac */ /* 0x000eee0008000a00 */
[----:B------:R-:W-:-:S04]  /*5e710*/  @P1 LOP3.LUT R5, R5, 0x80000, RZ, 0xfc, !PT ;  /* 0x0008000005051812 */ /* 0x000fc800078efcff */
[----:B------:R-:W-:-:S04]  /*5e720*/  LOP3.LUT R5, R5, 0xfffbffff, RZ, 0xc0, !PT ;  /* 0xfffbffff05057812 */ /* 0x000fc800078ec0ff */
[----:B------:R-:W-:Y:S02]  /*5e730*/  @P0 LOP3.LUT R5, R5, 0x40000, RZ, 0xfc, !PT ;  /* 0x0004000005050812 */ /* 0x000fe400078efcff */
[----:B------:R-:W-:-:S04]  /*5e740*/  ISETP.GE.AND P0, PT, R24, UR33, PT ;  /* 0x0000002118007c0c */ /* 0x000fc8000bf06270 */
[----:B---3--:R-:W-:Y:S01]  /*5e750*/  ISETP.LT.AND P1, PT, R69, UR50, !P0 ;  /* 0x0000003245007c0c */ /* 0x008fe2000c721270 */
[----:B------:R-:W-:Y:S01]  /*5e760*/  VIADD R7, R16, UR52 ;  /* 0x0000003410077c36 */ /* 0x000fe20008000000 */
[----:B------:R-:W3:Y:S01]  /*5e770*/  LDCU.64 UR52, c[0x0][0x398] ;  /* 0x00007300ff3477ac */ /* 0x000ee20008000a00 */
[----:B--2---:R-:W-:Y:S02]  /*5e780*/  ISETP.LT.AND P0, PT, R68, UR65, !P0 ;  /* 0x0000004144007c0c */ /* 0x004fe4000c701270 */
[----:B------:R-:W-:Y:S01]  /*5e790*/  LOP3.LUT R5, R5, 0xfffdffff, RZ, 0xc0, !PT ;  /* 0xfffdffff05057812 */ /* 0x000fe200078ec0ff */
[----:B------:R-:W2:Y:S07]  /*5e7a0*/  LDCU UR65, c[0x0][0x398] ;  /* 0x00007300ff4177ac */ /* 0x000eae0008000800 */
[----:B------:R-:W-:-:S04]  /*5e7b0*/  @P1 LOP3.LUT R5, R5, 0x20000, RZ, 0xfc, !PT ;  /* 0x0002000005051812 */ /* 0x000fc800078efcff */
[----:B------:R-:W-:-:S04]  /*5e7c0*/  LOP3.LUT R5, R5, 0xfffeffff, RZ, 0xc0, !PT ;  /* 0xfffeffff05057812 */ /* 0x000fc800078ec0ff */
[----:B------:R-:W-:Y:S02]  /*5e7d0*/  @P0 LOP3.LUT R5, R5, 0x10000, RZ, 0xfc, !PT ;  /* 0x0001000005050812 */ /* 0x000fe400078efcff */
[----:B------:R-:W-:-:S04]  /*5e7e0*/  ISETP.GE.AND P0, PT, R23, UR35, PT ;  /* 0x0000002317007c0c */ /* 0x000fc8000bf06270 */
[----:B---3--:R-:W-:Y:S02]  /*5e7f0*/  ISETP.LT.AND P1, PT, R69, UR52, !P0 ;  /* 0x0000003445007c0c */ /* 0x008fe4000c721270 */
[----:B--2---:R-:W-:Y:S01]  /*5e800*/  ISETP.LT.AND P0, PT, R68, UR65, !P0 ;  /* 0x0000004144007c0c */ /* 0x004fe2000c701270 */
[----:B------:R-:W2:Y:S01]  /*5e810*/  LDCU UR65, c[0x0][0x398] ;  /* 0x00007300ff4177ac */ /* 0x000ea20008000800 */
[----:B------:R-:W-:-:S09]  /*5e820*/  LOP3.LUT R5, R5, 0xffff7fff, RZ, 0xc0, !PT ;  /* 0xffff7fff05057812 */ /* 0x000fd200078ec0ff */
[----:B------:R-:W-:-:S04]  /*5e830*/  @P1 LOP3.LUT R5, R5, 0x8000, RZ, 0xfc, !PT ;  /* 0x0000800005051812 */ /* 0x000fc800078efcff */
[----:B------:R-:W-:-:S04]  /*5e840*/  LOP3.LUT R5, R5, 0xffffbfff, RZ, 0xc0, !PT ;  /* 0xffffbfff05057812 */ /* 0x000fc800078ec0ff */
[----:B------:R-:W-:Y:S02]  /*5e850*/  @P0 LOP3.LUT R5, R5, 0x4000, RZ, 0xfc, !PT ;  /* 0x0000400005050812 */ /* 0x000fe400078efcff */
[----:B------:R-:W-:-:S04]  /*5e860*/  ISETP.GE.AND P0, PT, R22, UR37, PT ;  /* 0x0000002516007c0c */ /* 0x000fc8000bf06270 */
[----:B------:R-:W-:Y:S02]  /*5e870*/  ISETP.LT.AND P1, PT, R69, UR54, !P0 ;  /* 0x0000003645007c0c */ /* 0x000fe4000c721270 */
[----:B--2---:R-:W-:Y:S01]  /*5e880*/  ISETP.LT.AND P0, PT, R68, UR65, !P0 ;  /* 0x0000004144007c0c */ /* 0x004fe2000c701270 */
[----:B------:R-:W2:Y:S01]  /*5e890*/  LDCU UR65, c[0x0][0x398] ;  /* 0x00007300ff4177ac */ /* 0x000ea20008000800 */
[----:B------:R-:W-:Y:S01]  /*5e8a0*/  LOP3.LUT R5, R5, 0xffffdfff, RZ, 0xc0, !PT ;  /* 0xffffdfff05057812 */ /* 0x000fe200078ec0ff */
[----:B------:R-:W-:Y:S08]  /*5e8b0*/  STL [R1+0x185c], R16 ;  /* 0x00185c1001007387 */ /* 0x000ff00000100800 */
[----:B------:R-:W-:Y:S01]  /*5e8c0*/  @P1 LOP3.LUT R5, R5, 0x2000, RZ, 0xfc, !PT ;  /* 0x0000200005051812 */ /* 0x000fe200078efcff */
[----:B------:R3:W-:Y:S03]  /*5e8d0*/  STL [R1+0x1854], R7 ;  /* 0x0018540701007387 */ /* 0x0007e60000100800 */
[----:B------:R-:W-:-:S04]  /*5e8e0*/  LOP3.LUT R5, R5, 0xffffefff, RZ, 0xc0, !PT ;  /* 0xffffefff05057812 */ /* 0x000fc800078ec0ff */
[----:B------:R-:W-:Y:S02]  /*5e8f0*/  @P0 LOP3.LUT R5, R5, 0x1000, RZ, 0xfc, !PT ;  /* 0x0000100005050812 */ /* 0x000fe400078efcff */
[----:B------:R-:W-:Y:S01]  /*5e900*/  ISETP.GE.AND P0, PT, R21, UR39, PT ;  /* 0x0000002715007c0c */ /* 0x000fe2000bf06270 */
[----:B---3--:R-:W-:-:S03]  /*5e910*/  VIADD R7, R7, UR49 ;  /* 0x0000003107077c36 */ /* 0x008fc60008000000 */
[----:B-1----:R-:W-:Y:S02]  /*5e920*/  ISETP.LT.AND P1, PT, R69, UR56, !P0 ;  /* 0x0000003845007c0c */ /* 0x002fe4000c721270 */
[----:B------:R1:W-:Y:S01]  /*5e930*/  STL [R1+0x1850], R7 ;  /* 0x0018500701007387 */ /* 0x0003e20000100800 */
[----:B--2---:R-:W-:Y:S01]  /*5e940*/  ISETP.LT.AND P0, PT, R68, UR65, !P0 ;  /* 0x0000004144007c0c */ /* 0x004fe2000c701270 */
[----:B------:R-:W2:Y:S01]  /*5e950*/  LDCU UR65, c[0x0][0x398] ;  /* 0x00007300ff4177ac */ /* 0x000ea20008000800 */
[----:B-1----:R-:W-:-:S04]  /*5e960*/  VIADD R7, R7, UR47 ;  /* 0x0000002f07077c36 */ /* 0x002fc80008000000 */
[----:B------:R-:W-:Y:S01]  /*5e970*/  VIADD R44, R7, UR24 ;  /* 0x00000018072c7c36 */ /* 0x000fe20008000000 */
[----:B------:R-:W-:Y:S01]  /*5e980*/  STL [R1+0x1840], R7 ;  /* 0x0018400701007387 */ /* 0x000fe20000100800 */
[----:B------:R-:W-:-:S03]  /*5e990*/  LOP3.LUT R5, R5, 0xfffff7ff, RZ, 0xc0, !PT ;  /* 0xfffff7ff05057812 */ /* 0x000fc600078ec0ff */
[----:B------:R1:W-:Y:S01]  /*5e9a0*/  STL [R1+0x183c], R44 ;  /* 0x00183c2c01007387 */ /* 0x0003e20000100800 */
[----:B------:R-:W-:Y:S01]  /*5e9b0*/  @P1 LOP3.LUT R5, R5, 0x800, RZ, 0xfc, !PT ;  /* 0x0000080005051812 */ /* 0x000fe200078efcff */
[----:B------:R-:W-:Y:S02]  /*5e9c0*/  VIADD R20, R252, 0x7 ;  /* 0x00000007fc147836 */ /* 0x000fe40000000000 */
[----:B-1----:R-:W-:Y:S01]  /*5e9d0*/  VIADD R44, R44, UR60 ;  /* 0x0000003c2c2c7c36 */ /* 0x002fe20008000000 */
[----:B------:R-:W-:Y:S01]  /*5e9e0*/  LOP3.LUT R5, R5, 0xfffffbff, RZ, 0xc0, !PT ;  /* 0xfffffbff05057812 */ /* 0x000fe200078ec0ff */
[----:B------:R-:W1:Y:S03]  /*5e9f0*/  LDCU.64 UR60, c[0x0][0x398] ;  /* 0x00007300ff3c77ac */ /* 0x000e660008000a00 */
[----:B------:R3:W-:Y:S01]  /*5ea00*/  STL [R1+0x1834], R44 ;  /* 0x0018342c01007387 */ /* 0x0007e20000100800 */
[----:B------:R-:W-:-:S02]  /*5ea10*/  @P0 LOP3.LUT R5, R5, 0x400, RZ, 0xfc, !PT ;  /* 0x0000040005050812 */ /* 0x000fc400078efcff */
[----:B------:R-:W-:Y:S01]  /*5ea20*/  ISETP.GE.AND P0, PT, R20, UR41, PT ;  /* 0x0000002914007c0c */ /* 0x000fe2000bf06270 */
[----:B---3--:R-:W-:-:S04]  /*5ea30*/  VIADD R44, R44, UR63 ;  /* 0x0000003f2c2c7c36 */ /* 0x008fc80008000000 */
[----:B------:R-:W-:Y:S01]  /*5ea40*/  VIADD R30, R44, UR4 ;  /* 0x000000042c1e7c36 */ /* 0x000fe20008000000 */
[----:B------:R-:W-:-:S03]  /*5ea50*/  ISETP.LT.AND P2, PT, R69, UR58, !P0 ;  /* 0x0000003a45007c0c */ /* 0x000fc6000c741270 */
[----:B------:R-:W-:-:S04]  /*5ea60*/  VIADD R29, R30, UR5 ;  /* 0x000000051e1d7c36 */ /* 0x000fc80008000000 */
[----:B------:R-:W-:Y:S01]  /*5ea70*/  VIADD R28, R29, UR6 ;  /* 0x000000061d1c7c36 */ /* 0x000fe20008000000 */
[----:B--2---:R-:W-:Y:S02]  /*5ea80*/  ISETP.LT.AND P1, PT, R68, UR65, !P0 ;  /* 0x0000004144007c0c */ /* 0x004fe4000c721270 */
[----:B------:R-:W-:Y:S01]  /*5ea90*/  LOP3.LUT R5, R5, 0xfffffdff, RZ, 0xc0, !PT ;  /* 0xfffffdff05057812 */ /* 0x000fe200078ec0ff */
[----:B------:R-:W-:Y:S02]  /*5eaa0*/  VIADD R27, R28, UR7 ;  /* 0x000000071c1b7c36 */ /* 0x000fe40008000000 */
[C---:B------:R-:W-:Y:S01]  /*5eab0*/  VIADD R19, R252.reuse, 0x6 ;  /* 0x00000006fc137836 */ /* 0x040fe20000000000 */
[----:B------:R-:W-:Y:S01]  /*5eac0*/  STL [R1+0x1830], R44 ;  /* 0x0018302c01007387 */ /* 0x000fe20000100800 */
[----:B------:R-:W-:Y:S01]  /*5ead0*/  VIADD R26, R27, UR8 ;  /* 0x000000081b1a7c36 */ /* 0x000fe20008000000 */
[----:B------:R-:W-:Y:S01]  /*5eae0*/  @P2 LOP3.LUT R5, R5, 0x200, RZ, 0xfc, !PT ;  /* 0x0000020005052812 */ /* 0x000fe200078efcff */
[----:B------:R-:W-:Y:S01]  /*5eaf0*/  VIADD R18, R252, 0x5 ;  /* 0x00000005fc127836 */ /* 0x000fe20000000000 */
[----:B------:R-:W2:Y:S01]  /*5eb00*/  LDCU UR65, c[0x0][0x398] ;  /* 0x00007300ff4177ac */ /* 0x000ea20008000800 */
[----:B------:R-:W-:Y:S01]  /*5eb10*/  VIADD R25, R26, UR9 ;  /* 0x000000091a197c36 */ /* 0x000fe20008000000 */
[----:B------:R-:W-:Y:S01]  /*5eb20*/  LOP3.LUT R5, R5, 0xfffffeff, RZ, 0xc0, !PT ;  /* 0xfffffeff05057812 */ /* 0x000fe200078ec0ff */
[----:B------:R-:W-:Y:S01]  /*5eb30*/  BAR.SYNC.DEFER_BLOCKING 0x0 ;  /* 0x0000000000007b1d */ /* 0x000fe20000010000 */
[----:B------:R-:W-:Y:S01]  /*5eb40*/  ISETP.GE.AND P0, PT, R19, UR43, PT ;  /* 0x0000002b13007c0c */ /* 0x000fe2000bf06270 */
[----:B------:R-:W-:Y:S01]  /*5eb50*/  VIADD R24, R25, UR10 ;  /* 0x0000000a19187c36 */ /* 0x000fe20008000000 */
[----:B------:R-:W-:-:S02]  /*5eb60*/  @P1 LOP3.LUT R5, R5, 0x100, RZ, 0xfc, !PT ;  /* 0x0000010005051812 */ /* 0x000fc400078efcff */
[----:B------:R-:W-:Y:S01]  /*5eb70*/  ISETP.LT.AND P1, PT, R68, UR48, !P0 ;  /* 0x0000003044007c0c */ /* 0x000fe2000c721270 */
[----:B------:R-:W-:Y:S01]  /*5eb80*/  VIADD R23, R24, UR11 ;  /* 0x0000000b18177c36 */ /* 0x000fe20008000000 */
[----:B------:R-:W-:Y:S03]  /*5eb90*/  STL [R1+0x1820], R30 ;  /* 0x0018201e01007387 */ /* 0x000fe60000100800 */
[----:B------:R-:W-:Y:S01]  /*5eba0*/  VIADD R22, R23, UR12 ;  /* 0x0000000c17167c36 */ /* 0x000fe20008000000 */
[----:B------:R-:W-:Y:S04]  /*5ebb0*/  STL [R1+0x181c], R29 ;  /* 0x00181c1d01007387 */ /* 0x000fe80000100800 */
[----:B------:R-:W-:Y:S01]  /*5ebc0*/  STL [R1+0x1810], R28 ;  /* 0x0018101c01007387 */ /* 0x000fe20000100800 */
[----:B-1----:R-:W-:-:S03]  /*5ebd0*/  ISETP.LT.AND P0, PT, R69, UR60, !P0 ;  /* 0x0000003c45007c0c */ /* 0x002fc6000c701270 */
[----:B------:R-:W-:Y:S01]  /*5ebe0*/  STL [R1+0x180c], R27 ;  /* 0x00180c1b01007387 */ /* 0x000fe20000100800 */
[----:B------:R-:W-:-:S03]  /*5ebf0*/  LOP3.LUT R5, R5, 0xffffffbf, RZ, 0xc0, !PT ;  /* 0xffffffbf05057812 */ /* 0x000fc600078ec0ff */
[----:B------:R-:W-:Y:S04]  /*5ec00*/  STL [R1+0x17fc], R26 ;  /* 0x0017fc1a01007387 */ /* 0x000fe80000100800 */
[----:B------:R-:W-:Y:S04]  /*5ec10*/  STL [R1+0x17f8], R25 ;  /* 0x0017f81901007387 */ /* 0x000fe80000100800 */
[----:B------:R-:W-:Y:S04]  /*5ec20*/  STL [R1+0x17f0], R24 ;  /* 0x0017f01801007387 */ /* 0x000fe80000100800 */
[----:B------:R-:W-:Y:S01]  /*5ec30*/  STL [R1+0x17ec], R23 ;  /* 0x0017ec1701007387 */ /* 0x000fe20000100800 */
[----:B------:R-:W-:-:S03]  /*5ec40*/  @P1 LOP3.LUT R5, R5, 0x40, RZ, 0xfc, !PT ;  /* 0x0000004005051812 */ /* 0x000fc600078efcff */
[----:B------:R1:W-:Y:S01]  /*5ec50*/  STL [R1+0x17d8], R22 ;  /* 0x0017d81601007387 */ /* 0x0003e20000100800 */
[----:B------:R-:W-:Y:S01]  /*5ec60*/  LOP3.LUT R5, R5, 0xffffff7f, RZ, 0xc0, !PT ;  /* 0xffffff7f05057812 */ /* 0x000fe200078ec0ff */
[----:B------:R-:W-:Y:S02]  /*5ec70*/  VIADD R17, R252, 0x4 ;  /* 0x00000004fc117836 */ /* 0x000fe40000000000 */
[----:B------:R-:W3:Y:S04]  /*5ec80*/  LDS.128 R44, [R0] ;  /* 0x00000000002c7984 */ /* 0x000ee80000000c00 */
[----:B------:R-:W4:Y:S01]  /*5ec90*/  LDS.128 R24, [R0+0x400] ;  /* 0x0004000000187984 */ /* 0x000f220000000c00 */
[----:B-1----:R-:W-:-:S05]  /*5eca0*/  VIADD R22, R22, UR13 ;  /* 0x0000000d16167c36 */ /* 0x002fca0008000000 */
[----:B------:R1:W-:Y:S01]  /*5ecb0*/  STL [R1+0x17d4], R22 ;  /* 0x0017d41601007387 */ /* 0x0003e20000100800 */
[----:B------:R-:W-:Y:S02]  /*5ecc0*/  @P0 LOP3.LUT R5, R5, 0x80, RZ, 0xfc, !PT ;  /* 0x0000008005050812 */ /* 0x000fe400078efcff */
[----:B------:R-:W-:Y:S01]  /*5ecd0*/  ISETP.GE.AND P0, PT, R18, UR51, PT ;  /* 0x0000003312007c0c */ /* 0x000fe2000bf06270 */
[----:B-1----:R-:W-:-:S05]  /*5ece0*/  VIADD R22, R22, UR14 ;  /* 0x0000000e16167c36 */ /* 0x002fca0008000000 */
[----:B------:R-:W-:Y:S04]  /*5ecf0*/  STL [R1+0x17cc], R22 ;  /* 0x0017cc1601007387 */ /* 0x000fe80000100800 */
[----:B------:R-:W4:Y:S01]  /*5ed00*/  LDL.LU R18, [R1+0x1fbc] ;  /* 0x001fbc0001127983 */ /* 0x000f220000300800 */
[----:B------:R-:W-:Y:S01]  /*5ed10*/  ISETP.LT.AND P1, PT, R69, UR77, !P0 ;  /* 0x0000004d45007c0c */ /* 0x000fe2000c721270 */
[----:B------:R-:W1:Y:S01]  /*5ed20*/  LDCU UR77, c[0x0][0x398] ;  /* 0x00007300ff4d77ac */ /* 0x000e620008000800 */
[----:B--2---:R-:W-:Y:S02]  /*5ed30*/  ISETP.LT.AND P0, PT, R68, UR65, !P0 ;  /* 0x0000004144007c0c */ /* 0x004fe4000c701270 */
[----:B------:R-:W-:Y:S01]  /*5ed40*/  LOP3.LUT R5, R5, 0xffffffdf, RZ, 0xc0, !PT ;  /* 0xffffffdf05057812 */ /* 0x000fe200078ec0ff */
[----:B------:R-:W2:Y:S08]  /*5ed50*/  LDCU UR65, c[0x0][0x398] ;  /* 0x00007300ff4177ac */ /* 0x000eb00008000800 */
[----:B------:R-:W-:-:S04]  /*5ed60*/  @P1 LOP3.LUT R5, R5, 0x20, RZ, 0xfc, !PT ;  /* 0x0000002005051812 */ /* 0x000fc800078efcff */
[----:B------:R-:W-:-:S04]  /*5ed70*/  LOP3.LUT R5, R5, 0xffffffef, RZ, 0xc0, !PT ;  /* 0xffffffef05057812 */ /* 0x000fc800078ec0ff */
[----:B------:R-:W-:Y:S02]  /*5ed80*/  @P0 LOP3.LUT R5, R5, 0x10, RZ, 0xfc, !PT ;  /* 0x0000001005050812 */ /* 0x000fe400078efcff */
[----:B------:R-:W-:-:S04]  /*5ed90*/  ISETP.GE.AND P0, PT, R17, UR53, PT ;  /* 0x0000003511007c0c */ /* 0x000fc8000bf06270 */
[----:B-1----:R-:W-:Y:S01]  /*5eda0*/  ISETP.LT.AND P1, PT, R69, UR77, !P0 ;  /* 0x0000004d45007c0c */ /* 0x002fe2000c721270 */
[----:B------:R-:W-:Y:S01]  /*5edb0*/  VIADD R19, R22, UR15 ;  /* 0x0000000f16137c36 */ /* 0x000fe20008000000 */
[----:B--2---:R-:W-:Y:S01]  /*5edc0*/  ISETP.LT.AND P0, PT, R68, UR65, !P0 ;  /* 0x0000004144007c0c */ /* 0x004fe2000c701270 */
[----:B------:R-:W-:Y:S01]  /*5edd0*/  VIADD R16, R252, 0x3 ;  /* 0x00000003fc107836 */ /* 0x000fe20000000000 */
[----:B------:R-:W-:Y:S01]  /*5ede0*/  LOP3.LUT R5, R5, 0xfffffff7, RZ, 0xc0, !PT ;  /* 0xfffffff705057812 */ /* 0x000fe200078ec0ff */
[----:B------:R-:W1:Y:S01]  /*5edf0*/  LDCU UR77, c[0x0][0x398] ;  /* 0x00007300ff4d77ac */ /* 0x000e620008000800 */
[----:B------:R2:W-:Y:S01]  /*5ee00*/  STL [R1+0x17c4], R19 ;  /* 0x0017c41301007387 */ /* 0x0005e20000100800 */
[----:B------:R-:W1:Y:S06]  /*5ee10*/  LDCU UR65, c[0x0][0x398] ;  /* 0x00007300ff4177ac */ /* 0x000e6c0008000800 */
[----:B------:R-:W-:Y:S01]  /*5ee20*/  @P1 LOP3.LUT R5, R5, 0x8, RZ, 0xfc, !PT ;  /* 0x0000000805051812 */ /* 0x000fe200078efcff */
[----:B--2---:R-:W-:-:S03]  /*5ee30*/  VIADD R19, R19, UR16 ;  /* 0x0000001013137c36 */ /* 0x004fc60008000000 */
[----:B------:R-:W-:Y:S01]  /*5ee40*/  LOP3.LUT R5, R5, 0xfffffffb, RZ, 0xc0, !PT ;  /* 0xfffffffb05057812 */ /* 0x000fe200078ec0ff */
[----:B------:R-:W-:-:S03]  /*5ee50*/  VIADD R17, R19, UR17 ;  /* 0x0000001113117c36 */ /* 0x000fc60008000000 */
[----:B------:R-:W-:Y:S02]  /*5ee60*/  @P0 LOP3.LUT R5, R5, 0x4, RZ, 0xfc, !PT ;  /* 0x0000000405050812 */ /* 0x000fe400078efcff */
[----:B------:R-:W-:Y:S01]  /*5ee70*/  ISETP.GE.AND P0, PT, R16, UR55, PT ;  /* 0x0000003710007c0c */ /* 0x000fe2000bf06270 */
[----:B------:R-:W-:Y:S01]  /*5ee80*/  VIADD R16, R17, UR18 ;  /* 0x0000001211107c36 */ /* 0x000fe20008000000 */
[----:B------:R-:W-:Y:S04]  /*5ee90*/  STL [R1+0x17b8], R19 ;  /* 0x0017b81301007387 */ /* 0x000fe80000100800 */
[----:B------:R-:W-:Y:S04]  /*5eea0*/  STL [R1+0x17b0], R17 ;  /* 0x0017b01101007387 */ /* 0x000fe80000100800 */
[----:B------:R2:W-:Y:S01]  /*5eeb0*/  STL [R1+0x17a8], R16 ;  /* 0x0017a81001007387 */ /* 0x0005e20000100800 */
[----:B-1----:R-:W-:Y:S01]  /*5eec0*/  ISETP.LT.AND P1, PT, R69, UR77, !P0 ;  /* 0x0000004d45007c0c */ /* 0x002fe2000c721270 */
[----:B------:R-:W-:-:S02]  /*5eed0*/  VIADD R31, R252, 0x105 ;  /* 0x00000105fc1f7836 */ /* 0x000fc40000000000 */
[----:B--2---:R-:W-:Y:S01]  /*5eee0*/  VIADD R16, R16, UR19 ;  /* 0x0000001310107c36 */ /* 0x004fe20008000000 */
[----:B------:R-:W-:Y:S01]  /*5eef0*/  ISETP.LT.AND P0, PT, R68, UR65, !P0 ;  /* 0x0000004144007c0c */ /* 0x000fe2000c701270 */
[----:B------:R-:W1:Y:S03]  /*5ef00*/  LDCU UR77, c[0x0][0x398] ;  /* 0x00007300ff4d77ac */ /* 0x000e660008000800 */
[----:B------:R2:W-:Y:S01]  /*5ef10*/  STL [R1+0x17a4], R16 ;  /* 0x0017a41001007387 */ /* 0x0005e20000100800 */
[----:B------:R-:W-:Y:S01]  /*5ef20*/  LOP3.LUT R4, R4, 0xffffffdf, RZ, 0xc0, !PT ;  /* 0xffffffdf04047812 */ /* 0x000fe200078ec0ff */
[----:B------:R-:W1:Y:S02]  /*5ef30*/  LDCU UR65, c[0x0][0x398] ;  /* 0x00007300ff4177ac */ /* 0x000e640008000800 */
[----:B---3--:R-:W-:Y:S01]  /*5ef40*/  STL.64 [R1+0x210], R44 ;  /* 0x0002102c01007387 */ /* 0x008fe20000100a00 */
[----:B--2---:R-:W-:-:S03]  /*5ef50*/  VIADD R16, R16, UR20 ;  /* 0x0000001410107c36 */ /* 0x004fc60008000000 */
[----:B------:R-:W-:Y:S04]  /*5ef60*/  STL.64 [R1+0x218], R46 ;  /* 0x0002182e01007387 */ /* 0x000fe80000100a00 */
[----:B------:R2:W-:Y:S04]  /*5ef70*/  STL [R1+0x1794], R16 ;  /* 0x0017941001007387 */ /* 0x0005e80000100800 */
[----:B----4-:R3:W-:Y:S01]  /*5ef80*/  STL.64 [R1+0x2e0], R24 ;  /* 0x0002e01801007387 */ /* 0x0107e20000100a00 */
[----:B--2---:R-:W-:-:S03]  /*5ef90*/  VIADD R16, R16, UR22 ;  /* 0x0000001610107c36 */ /* 0x004fc60008000000 */
[----:B------:R2:W-:Y:S04]  /*5efa0*/  STL.64 [R1+0x2e8], R26 ;  /* 0x0002e81a01007387 */ /* 0x0005e80000100a00 */
[----:B------:R-:W-:Y:S01]  /*5efb0*/  STL [R1+0x1a50], R16 ;  /* 0x001a501001007387 */ /* 0x000fe20000100800 */
[----:B------:R-:W-:Y:S02]  /*5efc0*/  @P0 LOP3.LUT R4, R4, 0x20, RZ, 0xfc, !PT ;  /* 0x0000002004040812 */ /* 0x000fe400078efcff */
[----:B------:R-:W-:Y:S01]  /*5efd0*/  LOP3.LUT R5, R5, 0xfffffffe, RZ, 0xc0, !PT ;  /* 0xfffffffe05057812 */ /* 0x000fe200078ec0ff */
[C---:B------:R-:W-:Y:S02]  /*5efe0*/  VIADD R7, R252.reuse, 0x2 ;  /* 0x00000002fc077836 */ /* 0x040fe40000000000 */
[----:B------:R-:W-:Y:S01]  /*5eff0*/  VIADD R6, R252, 0x1 ;  /* 0x00000001fc067836 */ /* 0x000fe20000000000 */
[----:B------:R-:W-:-:S02]  /*5f000*/  @P1 LOP3.LUT R5, R5, 0x1, RZ, 0xfc, !PT ;  /* 0x0000000105051812 */ /* 0x000fc400078efcff */
[----:B------:R-:W-:Y:S02]  /*5f010*/  ISETP.GE.AND P2, PT, R7, UR57, PT ;  /* 0x0000003907007c0c */ /* 0x000fe4000bf46270 */
[----:B------:R-:W-:Y:S02]  /*5f020*/  ISETP.GE.AND P4, PT, R6, UR59, PT ;  /* 0x0000003b06007c0c */ /* 0x000fe4000bf86270 */
[----:B------:R-:W-:Y:S02]  /*5f030*/  LOP3.LUT R5, R5, 0xfffffffd, RZ, 0xc0, !PT ;  /* 0xfffffffd05057812 */ /* 0x000fe400078ec0ff */
[----:B------:R-:W-:Y:S01]  /*5f040*/  ISETP.GE.AND P5, PT, R252, UR61, PT ;  /* 0x0000003dfc007c0c */ /* 0x000fe2000bfa6270 */
[----:B------:R-:W-:Y:S01]  /*5f050*/  IMAD.MOV.U32 R12, RZ, RZ, R169 ;  /* 0x000000ffff0c7224 */ /* 0x000fe200078e00a9 */
[C---:B-1----:R-:W-:Y:S01]  /*5f060*/  ISETP.LT.AND P1, PT, R69.reuse, UR77, !P2 ;  /* 0x0000004d45007c0c */ /* 0x042fe2000d721270 */
[----:B------:R-:W-:Y:S01]  /*5f070*/  IMAD.MOV.U32 R13, RZ, RZ, R171 ;  /* 0x000000ffff0d7224 */ /* 0x000fe200078e00ab */
[C---:B------:R-:W-:Y:S01]  /*5f080*/  ISETP.LT.AND P3, PT, R69.reuse, UR66, !P4 ;  /* 0x0000004245007c0c */ /* 0x040fe2000e761270 */
[----:B------:R-:W-:Y:S01]  /*5f090*/  IMAD.MOV.U32 R15, RZ, RZ, R147 ;  /* 0x000000ffff0f7224 */ /* 0x000fe200078e0093 */
[----:B------:R-:W-:Y:S01]  /*5f0a0*/  BAR.SYNC.DEFER_BLOCKING 0x0 ;  /* 0x0000000000007b1d */ /* 0x000fe20000010000 */
[----:B------:R-:W-:Y:S01]  /*5f0b0*/  IMAD.MOV.U32 R10, RZ, RZ, R185 ;  /* 0x000000ffff0a7224 */ /* 0x000fe200078e00b9 */
[C---:B------:R-:W-:Y:S01]  /*5f0c0*/  ISETP.LT.AND P2, PT, R68.reuse, UR65, !P2 ;  /* 0x0000004144007c0c */ /* 0x040fe2000d741270 */
[----:B------:R-:W-:Y:S01]  /*5f0d0*/  IMAD.MOV.U32 R11, RZ, RZ, R187 ;  /* 0x000000ffff0b7224 */ /* 0x000fe200078e00bb */
[----:B------:R-:W-:Y:S01]  /*5f0e0*/  ISETP.LT.AND P4, PT, R68, UR64, !P4 ;  /* 0x0000004044007c0c */ /* 0x000fe2000e781270 */
[----:B------:R-:W-:Y:S01]  /*5f0f0*/  IMAD.MOV.U32 R14, RZ, RZ, R145 ;  /* 0x000000ffff0e7224 */ /* 0x000fe200078e0091 */
[----:B------:R-:W-:-:S02]  /*5f100*/  ISETP.LT.AND P5, PT, R69, UR62, !P5 ;  /* 0x0000003e45007c0c */ /* 0x000fc4000efa1270 */
[----:B------:R-:W-:-:S04]  /*5f110*/  ISETP.GE.AND P6, PT, R31, R18, PT ;  /* 0x000000121f00720c */ /* 0x000fc80003fc6270 */
[----:B------:R-:W-:-:S13]  /*5f120*/  ISETP.LT.AND P0, PT, R68, UR46, !P6 ;  /* 0x0000002e44007c0c */ /* 0x000fda000f701270 */
[----:B------:R-:W-:Y:S02]  /*5f130*/  @P0 LOP3.LUT R5, R5, 0x2, RZ, 0xfc, !PT ;  /* 0x0000000205050812 */ /* 0x000fe400078efcff */
[C---:B------:R-:W-:Y:S01]  /*5f140*/  LOP3.LUT P0, RZ, R4.reuse, 0x20, RZ, 0xc0, !PT ;  /* 0x0000002004ff7812 */ /* 0x040fe2000780c0ff */
[----:B------:R-:W-:Y:S01]  /*5f150*/  STL [R1+0x2064], R33 ;  /* 0x0020642101007387 */ /* 0x000fe20000100800 */
[----:B------:R-:W-:Y:S01]  /*5f160*/  LOP3.LUT R4, R4, 0xf7ffffff, RZ, 0xc0, !PT ;  /* 0xf7ffffff04047812 */ /* 0x000fe200078ec0ff */
[----:B------:R-:W1:Y:S02]  /*5f170*/  LDCU UR5, c[0x0][0x39c] ;  /* 0x00007380ff0577ac */ /* 0x000e640008000800 */
[----:B------:R-:W-:Y:S08]  /*5f180*/  STL [R1+0x205c], R34 ;  /* 0x00205c2201007387 */ /* 0x000ff00000100800 */
[----:B------:R-:W-:Y:S01]  /*5f190*/  @P0 LOP3.LUT R4, R4, 0x8000000, RZ, 0xfc, !PT ;  /* 0x0800000004040812 */ /* 0x000fe200078efcff */
[----:B------:R-:W4:Y:S01]  /*5f1a0*/  LDCU UR4, c[0x0][0x39c] ;  /* 0x00007380ff0477ac */ /* 0x000f220008000800 */
[C---:B------:R-:W-:Y:S01]  /*5f1b0*/  LOP3.LUT P0, RZ, R3.reuse, 0x10, RZ, 0xc0, !PT ;  /* 0x0000001003ff7812 */ /* 0x040fe2000780c0ff */
[----:B------:R-:W-:Y:S01]  /*5f1c0*/  STL [R1+0x2054], R35 ;  /* 0x0020542301007387 */ /* 0x000fe20000100800 */
[----:B------:R-:W-:Y:S01]  /*5f1d0*/  LOP3.LUT R3, R3, 0xffffffdf, RZ, 0xc0, !PT ;  /* 0xffffffdf03037812 */ /* 0x000fe200078ec0ff */
[----:B------:R-:W1:Y:S02]  /*5f1e0*/  LDCU UR6, c[0x0][0x39c] ;  /* 0x00007380ff0677ac */ /* 0x000e640008000800 */
[----:B------:R-:W-:Y:S01]  /*5f1f0*/  STL [R1+0x204c], R6 ;  /* 0x00204c0601007387 */ /* 0x000fe20000100800 */
[----:B------:R-:W-:Y:S01]  /*5f200*/  @P6 LOP3.LUT R3, R3, 0x20, RZ, 0xfc, !PT ;  /* 0x0000002003036812 */ /* 0x000fe200078efcff */
[----:B------:R-:W1:Y:S01]  /*5f210*/  LDCU UR7, c[0x0][0x39c] ;  /* 0x00007380ff0777ac */ /* 0x000e620008000800 */
[----:B------:R-:W-:Y:S01]  /*5f220*/  LOP3.LUT P6, RZ, R5, 0x1, RZ, 0xc0, !PT ;  /* 0x0000000105ff7812 */ /* 0x000fe200078cc0ff */
        /* <DEDUP_REMOVED lines=16> */
[----:B---3--:R-:W3:Y:S04]  /*5f330*/  LDL.LU R24, [R1+0xa60] ;  /* 0x000a600001187983 */ /* 0x008ee80000300800 */
[----:B------:R-:W3:Y:S04]  /*5f340*/  LDL.LU R25, [R1+0xa68] ;  /* 0x000a680001197983 */ /* 0x000ee80000300800 */
[----:B------:R-:W-:Y:S04]  /*5f350*/  STSM.16.M88.4 [R2], R12 ;  /* 0x0000000c02007844 */ /* 0x000fe80000000200 */
[----:B--2---:R-:W3:Y:S04]  /*5f360*/  LDL.LU R26, [R1+0x6d0] ;  /* 0x0006d000011a7983 */ /* 0x004ee80000300800 */
[----:B------:R2:W-:Y:S04]  /*5f370*/  STSM.16.M88.4 [R2+0x200], R8 ;  /* 0x0002000802007844 */ /* 0x0005e80000000200 */
[----:B------:R-:W3:Y:S01]  /*5f380*/  LDL.LU R27, [R1+0x6d8] ;  /* 0x0006d800011b7983 */ /* 0x000ee20000300800 */
[----:B------:R-:W-:Y:S06]  /*5f390*/  BAR.SYNC.DEFER_BLOCKING 0x0 ;  /* 0x0000000000007b1d */ /* 0x000fec0000010000 */
[----:B--2---:R-:W2:Y:S04]  /*5f3a0*/  LDL.LU R8, [R1+0x5c0] ;  /* 0x0005c00001087983 */ /* 0x004ea80000300800 */
[----:B------:R-:W2:Y:S04]  /*5f3b0*/  LDL.LU R9, [R1+0x5c8] ;  /* 0x0005c80001097983 */ /* 0x000ea80000300800 */
[----:B------:R-:W2:Y:S04]  /*5f3c0*/  LDL.LU R10, [R1+0x380] ;  /* 0x00038000010a7983 */ /* 0x000ea80000300800 */
[----:B------:R-:W2:Y:S04]  /*5f3d0*/  LDL.LU R11, [R1+0x388] ;  /* 0x00038800010b7983 */ /* 0x000ea80000300800 */
[----:B------:R-:W1:Y:S04]  /*5f3e0*/  LDS.128 R12, [R0+0x400] ;  /* 0x00040000000c7984 */ /* 0x000e680000000c00 */
[----:B------:R-:W4:Y:S01]  /*5f3f0*/  LDS.128 R16, [R0] ;  /* 0x0000000000107984 */ /* 0x000f220000000c00 */
[----:B------:R-:W-:Y:S01]  /*5f400*/  BAR.SYNC.DEFER_BLOCKING 0x0 ;  /* 0x0000000000007b1d */ /* 0x000fe20000010000 */
[----:B-1----:R-:W-:-:S05]  /*5f410*/  IMAD.MOV.U32 R35, RZ, RZ, R13 ;  /* 0x000000ffff237224 */ /* 0x002fca00078e000d */
[----:B------:R1:W-:Y:S04]  /*5f420*/  STL [R1+0x300], R12 ;  /* 0x0003000c01007387 */ /* 0x0003e80000100800 */
[----:B----4-:R-:W-:Y:S04]  /*5f430*/  STL.64 [R1+0x260], R16 ;  /* 0x0002601001007387 */ /* 0x010fe80000100a00 */
[----:B------:R-:W-:Y:S04]  /*5f440*/  STL.64 [R1+0x268], R18 ;  /* 0x0002681201007387 */ /* 0x000fe80000100a00 */
[----:B------:R-:W-:Y:S04]  /*5f450*/  STL.64 [R1+0x308], R14 ;  /* 0x0003080e01007387 */ /* 0x000fe80000100a00 */
[----:B------:R-:W-:Y:S04]  /*5f460*/  STL [R1+0x2058], R35 ;  /* 0x0020582301007387 */ /* 0x000fe80000100800 */
[----:B-1----:R-:W4:Y:S04]  /*5f470*/  LDL.LU R12, [R1+0x2f0] ;  /* 0x0002f000010c7983 */ /* 0x002f280000300800 */
[----:B------:R-:W4:Y:S04]  /*5f480*/  LDL.LU R13, [R1+0x2f8] ;  /* 0x0002f800010d7983 */ /* 0x000f280000300800 */
[----:B---3--:R-:W-:Y:S04]  /*5f490*/  STSM.16.M88.4 [R2], R24 ;  /* 0x0000001802007844 */ /* 0x008fe80000000200 */
[----:B--2---:R-:W-:Y:S01]  /*5f4a0*/  STSM.16.M88.4 [R2+0x200], R8 ;  /* 0x0002000802007844 */ /* 0x004fe20000000200 */
[----:B------:R-:W-:Y:S06]  /*5f4b0*/  BAR.SYNC.DEFER_BLOCKING 0x0 ;  /* 0x0000000000007b1d */ /* 0x000fec0000010000 */
[----:B------:R-:W1:Y:S04]  /*5f4c0*/  LDS.128 R20, [R0] ;  /* 0x0000000000147984 */ /* 0x000e680000000c00 */
[----:B------:R-:W2:Y:S01]  /*5f4d0*/  LDS.128 R8, [R0+0x400] ;  /* 0x0004000000087984 */ /* 0x000ea20000000c00 */
[----:B-1----:R-:W-:-:S03]  /*5f4e0*/  IMAD.MOV.U32 R6, RZ, RZ, R23 ;  /* 0x000000ffff067224 */ /* 0x002fc600078e0017 */
[----:B------:R-:W-:Y:S04]  /*5f4f0*/  STL.64 [R1+0x390], R20 ;  /* 0x0003901401007387 */ /* 0x000fe80000100a00 */
[----:B------:R-:W-:Y:S04]  /*5f500*/  STL [R1+0x398], R22 ;  /* 0x0003981601007387 */ /* 0x000fe80000100800 */
[----:B------:R-:W-:Y:S04]  /*5f510*/  STL [R1+0x2050], R6 ;  /* 0x0020500601007387 */ /* 0x000fe80000100800 */
[----:B--2---:R1:W-:Y:S04]  /*5f520*/  STL.64 [R1+0x440], R8 ;  /* 0x0004400801007387 */ /* 0x0043e80000100a00 */
[----:B------:R2:W-:Y:S01]  /*5f530*/  STL.64 [R1+0x448], R10 ;  /* 0x0004480a01007387 */ /* 0x0005e20000100a00 */
[----:B------:R-:W-:Y:S06]  /*5f540*/  BAR.SYNC.DEFER_BLOCKING 0x0 ;  /* 0x0000000000007b1d */ /* 0x000fec0000010000 */
[----:B-1----:R-:W3:Y:S04]  /*5f550*/  LDL.LU R8, [R1+0xa64] ;  /* 0x000a640001087983 */ /* 0x002ee80000300800 */
[----:B------:R-:W3:Y:S04]  /*5f560*/  LDL.LU R9, [R1+0xa6c] ;  /* 0x000a6c0001097983 */ /* 0x000ee80000300800 */
[----:B--2---:R-:W3:Y:S04]  /*5f570*/  LDL.LU R10, [R1+0x6d4] ;  /* 0x0006d400010a7983 */ /* 0x004ee80000300800 */
[----:B------:R-:W3:Y:S01]  /*5f580*/  LDL.LU R11, [R1+0x6dc] ;  /* 0x0006dc00010b7983 */ /* 0x000ee20000300800 */
[----:B------:R-:W-:-:S02]  /*5f590*/  IMAD.MOV.U32 R14, RZ, RZ, R196 ;  /* 0x000000ffff0e7224 */ /* 0x000fc400078e00c4 */
[----:B------:R-:W-:Y:S02]  /*5f5a0*/  IMAD.MOV.U32 R15, RZ, RZ, R198 ;  /* 0x000000ffff0f7224 */ /* 0x000fe400078e00c6 */
[----:B------:R-:W-:Y:S02]  /*5f5b0*/  IMAD.MOV.U32 R16, RZ, RZ, R200 ;  /* 0x000000ffff107224 */ /* 0x000fe400078e00c8 */
[----:B------:R-:W-:Y:S02]  /*5f5c0*/  IMAD.MOV.U32 R17, RZ, RZ, R202 ;  /* 0x000000ffff117224 */ /* 0x000fe400078e00ca */
[----:B------:R-:W-:Y:S02]  /*5f5d0*/  IMAD.MOV.U32 R18, RZ, RZ, R152 ;  /* 0x000000ffff127224 */ /* 0x000fe400078e0098 */
[----:B------:R-:W-:Y:S01]  /*5f5e0*/  IMAD.MOV.U32 R19, RZ, RZ, R154 ;  /* 0x000000ffff137224 */ /* 0x000fe200078e009a */
[----:B----4-:R1:W-:Y:S04]  /*5f5f0*/  STSM.16.M88.4 [R2], R12 ;  /* 0x0000000c02007844 */ /* 0x0103e80000000200 */
[----:B------:R-:W-:Y:S01]  /*5f600*/  STSM.16.M88.4 [R2+0x200], R16 ;  /* 0x0002001002007844 */ /* 0x000fe20000000200 */
[----:B------:R-:W-:Y:S06]  /*5f610*/  BAR.SYNC.DEFER_BLOCKING 0x0 ;  /* 0x0000000000007b1d */ /* 0x000fec0000010000 */
[----:B-1----:R-:W2:Y:S04]  /*5f620*/  LDL.LU R12, [R1+0x5c4] ;  /* 0x0005c400010c7983 */ /* 0x002ea80000300800 */
[----:B------:R-:W2:Y:S04]  /*5f630*/  LDL.LU R13, [R1+0x5cc] ;  /* 0x0005cc00010d7983 */ /* 0x000ea80000300800 */
[----:B------:R-:W2:Y:S04]  /*5f640*/  LDL.LU R14, [R1+0x384] ;  /* 0x00038400010e7983 */ /* 0x000ea80000300800 */
[----:B------:R-:W2:Y:S04]  /*5f650*/  LDL.LU R15, [R1+0x38c] ;  /* 0x00038c00010f7983 */ /* 0x000ea80000300800 */
[----:B------:R-:W1:Y:S04]  /*5f660*/  LDS.128 R20, [R0] ;  /* 0x0000000000147984 */ /* 0x000e680000000c00 */
[----:B------:R-:W4:Y:S01]  /*5f670*/  LDS.128 R16, [R0+0x400] ;  /* 0x0004000000107984 */ /* 0x000f220000000c00 */
[----:B------:R-:W-:Y:S06]  /*5f680*/  BAR.SYNC.DEFER_BLOCKING 0x0 ;  /* 0x0000000000007b1d */ /* 0x000fec0000010000 */
[----:B-1----:R-:W-:Y:S04]  /*5f690*/  STL.64 [R1+0x330], R20 ;  /* 0x0003301401007387 */ /* 0x002fe80000100a00 */
[----:B------:R-:W-:Y:S04]  /*5f6a0*/  STL.64 [R1+0x338], R22 ;  /* 0x0003381601007387 */ /* 0x000fe80000100a00 */
[----:B----4-:R-:W-:Y:S04]  /*5f6b0*/  STL.64 [R1+0x420], R16 ;  /* 0x0004201001007387 */ /* 0x010fe80000100a00 */
[----:B------:R-:W-:Y:S04]  /*5f6c0*/  STL.64 [R1+0x428], R18 ;  /* 0x0004281201007387 */ /* 0x000fe80000100a00 */
[----:B---3--:R1:W-:Y:S04]  /*5f6d0*/  STSM.16.M88.4 [R2], R8 ;  /* 0x0000000802007844 */ /* 0x0083e80000000200 */
[----:B-1----:R-:W3:Y:S04]  /*5f6e0*/  LDL.LU R8, [R1+0x2f4] ;  /* 0x0002f40001087983 */ /* 0x002ee80000300800 */
[----:B------:R-:W3:Y:S04]  /*5f6f0*/  LDL.LU R9, [R1+0x2fc] ;  /* 0x0002fc0001097983 */ /* 0x000ee80000300800 */
[----:B--2---:R-:W-:Y:S01]  /*5f700*/  STSM.16.M88.4 [R2+0x200], R12 ;  /* 0x0002000c02007844 */ /* 0x004fe20000000200 */
[----:B------:R-:W-:Y:S06]  /*5f710*/  BAR.SYNC.DEFER_BLOCKING 0x0 ;  /* 0x0000000000007b1d */ /* 0x000fec0000010000 */
[----:B------:R-:W1:Y:S04]  /*5f720*/  LDS.128 R20, [R0] ;  /* 0x0000000000147984 */ /* 0x000e680000000c00 */
[----:B------:R-:W2:Y:S01]  /*5f730*/  LDS.128 R12, [R0+0x400] ;  /* 0x00040000000c7984 */ /* 0x000ea20000000c00 */
[----:B------:R-:W-:-:S02]  /*5f740*/  IMAD.MOV.U32 R10, RZ, RZ, R197 ;  /* 0x000000ffff0a7224 */ /* 0x000fc400078e00c5 */
[----:B------:R-:W-:Y:S01]  /*5f750*/  IMAD.MOV.U32 R11, RZ, RZ, R199 ;  /* 0x000000ffff0b7224 */ /* 0x000fe200078e00c7 */
[----:B------:R-:W-:Y:S06]  /*5f760*/  BAR.SYNC.DEFER_BLOCKING 0x0 ;  /* 0x0000000000007b1d */ /* 0x000fec0000010000 */
[----:B-1----:R-:W-:Y:S04]  /*5f770*/  STL.64 [R1+0x310], R20 ;  /* 0x0003101401007387 */ /* 0x002fe80000100a00 */
[----:B------:R-:W-:Y:S04]  /*5f780*/  STL.64 [R1+0x318], R22 ;  /* 0x0003181601007387 */ /* 0x000fe80000100a00 */
[----:B--2---:R-:W-:Y:S04]  /*5f790*/  STL.64 [R1+0x3f0], R12 ;  /* 0x0003f00c01007387 */ /* 0x004fe80000100a00 */
[----:B------:R-:W-:Y:S01]  /*5f7a0*/  STL.64 [R1+0x3f8], R14 ;  /* 0x0003f80e01007387 */ /* 0x000fe20000100a00 */
[----:B------:R-:W-:-:S02]  /*5f7b0*/  IMAD.MOV.U32 R16, RZ, RZ, R201 ;  /* 0x000000ffff107224 */ /* 0x000fc400078e00c9 */
[----:B------:R-:W-:Y:S02]  /*5f7c0*/  IMAD.MOV.U32 R17, RZ, RZ, R203 ;  /* 0x000000ffff117224 */ /* 0x000fe400078e00cb */
[----:B------:R-:W-:Y:S02]  /*5f7d0*/  IMAD.MOV.U32 R18, RZ, RZ, R153 ;  /* 0x000000ffff127224 */ /* 0x000fe400078e0099 */
[----:B------:R-:W-:Y:S01]  /*5f7e0*/  IMAD.MOV.U32 R19, RZ, RZ, R155 ;  /* 0x000000ffff137224 */ /* 0x000fe200078e009b */
[----:B---3--:R1:W-:Y:S04]  /*5f7f0*/  STSM.16.M88.4 [R2], R8 ;  /* 0x0000000802007844 */ /* 0x0083e80000000200 */
[----:B-1----:R-:W2:Y:S04]  /*5f800*/  LDL.LU R8, [R1+0xb50] ;  /* 0x000b500001087983 */ /* 0x002ea80000300800 */
[----:B------:R-:W2:Y:S04]  /*5f810*/  LDL.LU R9, [R1+0xb58] ;  /* 0x000b580001097983 */ /* 0x000ea80000300800 */
[----:B------:R-:W2:Y:S04]  /*5f820*/  LDL.LU R10, [R1+0x790] ;  /* 0x00079000010a7983 */ /* 0x000ea80000300800 */
[----:B------:R-:W2:Y:S04]  /*5f830*/  LDL.LU R11, [R1+0x798] ;  /* 0x00079800010b7983 */ /* 0x000ea80000300800 */
[----:B------:R-:W-:Y:S01]  /*5f840*/  STSM.16.M88.4 [R2+0x200], R16 ;  /* 0x0002001002007844 */ /* 0x000fe20000000200 */
[----:B------:R-:W-:Y:S06]  /*5f850*/  BAR.SYNC.DEFER_BLOCKING 0x0 ;  /* 0x0000000000007b1d */ /* 0x000fec0000010000 */
[----:B------:R-:W3:Y:S04]  /*5f860*/  LDL.LU R12, [R1+0x620] ;  /* 0x00062000010c7983 */ /* 0x000ee80000300800 */
[----:B------:R-:W3:Y:S04]  /*5f870*/  LDL.LU R13, [R1+0x628] ;  /* 0x00062800010d7983 */ /* 0x000ee80000300800 */
[----:B------:R-:W3:Y:S04]  /*5f880*/  LDL.LU R14, [R1+0x480] ;  /* 0x00048000010e7983 */ /* 0x000ee80000300800 */
[----:B------:R-:W3:Y:S04]  /*5f890*/  LDL.LU R15, [R1+0x488] ;  /* 0x00048800010f7983 */ /* 0x000ee80000300800 */
[----:B------:R-:W1:Y:S04]  /*5f8a0*/  LDS.128 R16, [R0] ;  /* 0x0000000000107984 */ /* 0x000e680000000c00 */
[----:B-1----:R-:W-:Y:S01]  /*5f8b0*/  STL [R1+0x2f0], R16 ;  /* 0x0002f01001007387 */ /* 0x002fe20000100800 */
[----:B------:R-:W-:-:S03]  /*5f8c0*/  IMAD.MOV.U32 R6, RZ, RZ, R17 ;  /* 0x000000ffff067224 */ /* 0x000fc600078e0011 */
[----:B------:R-:W-:Y:S04]  /*5f8d0*/  STL.64 [R1+0x2f8], R18 ;  /* 0x0002f81201007387 */ /* 0x000fe80000100a00 */
[----:B------:R-:W1:Y:S01]  /*5f8e0*/  LDS.128 R16, [R0+0x400] ;  /* 0x0004000000107984 */ /* 0x000e620000000c00 */
[----:B------:R-:W-:Y:S06]  /*5f8f0*/  BAR.SYNC.DEFER_BLOCKING 0x0 ;  /* 0x0000000000007b1d */ /* 0x000fec0000010000 */
[----:B------:R-:W-:Y:S01]  /*5f900*/  STL [R1+0x2060], R6 ;  /* 0x0020600601007387 */ /* 0x000fe20000100800 */
[----:B-1----:R-:W-:-:S03]  /*5f910*/  IMAD.MOV.U32 R36, RZ, RZ, R19 ;  /* 0x000000ffff247224 */ /* 0x002fc600078e0013 */
[----:B------:R-:W-:Y:S04]  /*5f920*/  STL.64 [R1+0x380], R16 ;  /* 0x0003801001007387 */ /* 0x000fe80000100a00 */
[----:B------:R-:W-:Y:S04]  /*5f930*/  STL [R1+0x388], R18 ;  /* 0x0003881201007387 */ /* 0x000fe80000100800 */
[----:B------:R-:W-:Y:S04]  /*5f940*/  STL [R1+0x2044], R36 ;  /* 0x0020442401007387 */ /* 0x000fe80000100800 */
[----:B--2---:R1:W-:Y:S04]  /*5f950*/  STSM.16.M88.4 [R2], R8 ;  /* 0x0000000802007844 */ /* 0x0043e80000000200 */
[----:B-1----:R-:W2:Y:S04]  /*5f960*/  LDL.LU R8, [R1+0x370] ;  /* 0x0003700001087983 */ /* 0x002ea80000300800 */
[----:B------:R-:W2:Y:S04]  /*5f970*/  LDL.LU R9, [R1+0x378] ;  /* 0x0003780001097983 */ /* 0x000ea80000300800 */
[----:B------:R-:W2:Y:S04]  /*5f980*/  LDL.LU R10, [R1+0x10] ;  /* 0x00001000010a7983 */ /* 0x000ea80000300800 */
[----:B------:R-:W2:Y:S04]  /*5f990*/  LDL.LU R11, [R1+0x18] ;  /* 0x00001800010b7983 */ /* 0x000ea80000300800 */
[----:B---3--:R-:W-:Y:S01]  /*5f9a0*/  STSM.16.M88.4 [R2+0x200], R12 ;  /* 0x0002000c02007844 */ /* 0x008fe20000000200 */
[----:B------:R-:W-:Y:S06]  /*5f9b0*/  BAR.SYNC.DEFER_BLOCKING 0x0 ;  /* 0x0000000000007b1d */ /* 0x000fec0000010000 */
[----:B------:R-:W1:Y:S04]  /*5f9c0*/  LDS.128 R20, [R0] ;  /* 0x0000000000147984 */ /* 0x000e680000000c00 */
[----:B------:R-:W3:Y:S01]  /*5f9d0*/  LDS.128 R12, [R0+0x400] ;  /* 0x00040000000c7984 */ /* 0x000ee20000000c00 */
[----:B------:R-:W-:Y:S06]  /*5f9e0*/  BAR.SYNC.DEFER_BLOCKING 0x0 ;  /* 0x0000000000007b1d */ /* 0x000fec0000010000 */
[----:B-1----:R-:W-:Y:S04]  /*5f9f0*/  STL.64 [R1+0x430], R20 ;  /* 0x0004301401007387 */ /* 0x002fe80000100a00 */
[----:B------:R-:W-:Y:S04]  /*5fa00*/  STL.64 [R1+0x438], R22 ;  /* 0x0004381601007387 */ /* 0x000fe80000100a00 */
[----:B---3--:R-:W-:Y:S04]  /*5fa10*/  STL.64 [R1+0x4d0], R12 ;  /* 0x0004d00c01007387 */ /* 0x008fe80000100a00 */
[----:B------:R-:W-:Y:S04]  /*5fa20*/  STL.64 [R1+0x4d8], R14 ;  /* 0x0004d80e01007387 */ /* 0x000fe80000100a00 */
[----:B--2---:R1:W-:Y:S04]  /*5fa30*/  STSM.16.M88.4 [R2], R8 ;  /* 0x0000000802007844 */ /* 0x0043e80000000200 */
[----:B-1----:R-:W2:Y:S04]  /*5fa40*/  LDL.LU R8, [R1+0xb54] ;  /* 0x000b540001087983 */ /* 0x002ea80000300800 */
[----:B------:R-:W2:Y:S04]  /*5fa50*/  LDL.LU R9, [R1+0xb5c] ;  /* 0x000b5c0001097983 */ /* 0x000ea80000300800 */
[----:B------:R-:W2:Y:S04]  /*5fa60*/  LDL.LU R10, [R1+0x794] ;  /* 0x00079400010a7983 */ /* 0x000ea80000300800 */
[----:B------:R-:W2:Y:S01]  /*5fa70*/  LDL.LU R11, [R1+0x79c] ;  /* 0x00079c00010b7983 */ /* 0x000ea20000300800 */
[----:B------:R-:W-:-:S02]  /*5fa80*/  IMAD.MOV.U32 R16, RZ, RZ, R204 ;  /* 0x000000ffff107224 */ /* 0x000fc400078e00cc */
[----:B------:R-:W-:Y:S01]  /*5fa90*/  IMAD.MOV.U32 R17, RZ, RZ, R206 ;  /* 0x000000ffff117224 */ /* 0x000fe200078e00ce */
[----:B------:R-:W3:Y:S01]  /*5faa0*/  LDL.LU R12, [R1+0x624] ;  /* 0x00062400010c7983 */ /* 0x000ee20000300800 */
[----:B------:R-:W-:Y:S02]  /*5fab0*/  IMAD.MOV.U32 R18, RZ, RZ, R128 ;  /* 0x000000ffff127224 */ /* 0x000fe400078e0080 */
[----:B------:R-:W-:Y:S01]  /*5fac0*/  IMAD.MOV.U32 R19, RZ, RZ, R130 ;  /* 0x000000ffff137224 */ /* 0x000fe200078e0082 */
[----:B------:R-:W3:Y:S04]  /*5fad0*/  LDL.LU R13, [R1+0x62c] ;  /* 0x00062c00010d7983 */ /* 0x000ee80000300800 */
[----:B------:R-:W-:Y:S01]  /*5fae0*/  STSM.16.M88.4 [R2+0x200], R16 ;  /* 0x0002001002007844 */ /* 0x000fe20000000200 */
[----:B------:R-:W-:Y:S06]  /*5faf0*/  BAR.SYNC.DEFER_BLOCKING 0x0 ;  /* 0x0000000000007b1d */ /* 0x000fec0000010000 */
[----:B------:R-:W3:Y:S04]  /*5fb00*/  LDL.LU R14, [R1+0x484] ;  /* 0x00048400010e7983 */ /* 0x000ee80000300800 */
[----:B------:R-:W3:Y:S04]  /*5fb10*/  LDL.LU R15, [R1+0x48c] ;  /* 0x00048c00010f7983 */ /* 0x000ee80000300800 */
[----:B------:R-:W1:Y:S04]  /*5fb20*/  LDS.128 R20, [R0] ;  /* 0x0000000000147984 */ /* 0x000e680000000c00 */
[----:B------:R-:W4:Y:S01]  /*5fb30*/  LDS.128 R16, [R0+0x400] ;  /* 0x0004000000107984 */ /* 0x000f220000000c00 */
[----:B------:R-:W-:Y:S06]  /*5fb40*/  BAR.SYNC.DEFER_BLOCKING 0x0 ;  /* 0x0000000000007b1d */ /* 0x000fec0000010000 */
[----:B-1----:R-:W-:Y:S04]  /*5fb50*/  STL.64 [R1+0x410], R20 ;  /* 0x0004101401007387 */ /* 0x002fe80000100a00 */
[----:B------:R-:W-:Y:S04]  /*5fb60*/  STL.64 [R1+0x418], R22 ;  /* 0x0004181601007387 */ /* 0x000fe80000100a00 */
[----:B----4-:R-:W-:Y:S04]  /*5fb70*/  STL.64 [R1+0x4b0], R16 ;  /* 0x0004b01001007387 */ /* 0x010fe80000100a00 */
[----:B------:R-:W-:Y:S04]  /*5fb80*/  STL.64 [R1+0x4b8], R18 ;  /* 0x0004b81201007387 */ /* 0x000fe80000100a00 */
        /* <DEDUP_REMOVED lines=26> */
[----:B------:R-:W-:-:S05]  /*5fd30*/  IMAD.MOV.U32 R19, RZ, RZ, R131 ;  /* 0x000000ffff137224 */ /* 0x000fca00078e0083 */
[----:B------:R-:W-:Y:S01]  /*5fd40*/  STSM.16.M88.4 [R2+0x200], R16 ;  /* 0x0002001002007844 */ /* 0x000fe20000000200 */
[----:B------:R-:W-:Y:S06]  /*5fd50*/  BAR.SYNC.DEFER_BLOCKING 0x0 ;  /* 0x0000000000007b1d */ /* 0x000fec0000010000 */
[----:B------:R-:W1:Y:S04]  /*5fd60*/  LDS.128 R16, [R0+0x400] ;  /* 0x0004000000107984 */ /* 0x000e680000000c00 */
[----:B------:R-:W4:Y:S01]  /*5fd70*/  LDS.128 R20, [R0] ;  /* 0x0000000000147984 */ /* 0x000f220000000c00 */
[----:B------:R-:W-:Y:S01]  /*5fd80*/  BAR.SYNC.DEFER_BLOCKING 0x0 ;  /* 0x0000000000007b1d */ /* 0x000fe20000010000 */
[----:B-1----:R-:W-:-:S05]  /*5fd90*/  IMAD.MOV.U32 R37, RZ, RZ, R19 ;  /* 0x000000ffff257224 */ /* 0x002fca00078e0013 */
[----:B------:R-:W-:Y:S04]  /*5fda0*/  STL.64 [R1+0x450], R16 ;  /* 0x0004501001007387 */ /* 0x000fe80000100a00 */
[----:B----4-:R-:W-:Y:S04]  /*5fdb0*/  STL.64 [R1+0x370], R20 ;  /* 0x0003701401007387 */ /* 0x010fe80000100a00 */
        /* <DEDUP_REMOVED lines=8> */
[----:B---3--:R1:W-:Y:S01]  /*5fe40*/  STSM.16.M88.4 [R2+0x200], R12 ;  /* 0x0002000c02007844 */ /* 0x0083e20000000200 */
[----:B------:R-:W-:Y:S06]  /*5fe50*/  BAR.SYNC.DEFER_BLOCKING 0x0 ;  /* 0x0000000000007b1d */ /* 0x000fec0000010000 */
[----:B-1----:R-:W3:Y:S04]  /*5fe60*/  LDL.LU R12, [R1+0x280] ;  /* 0x00028000010c7983 */ /* 0x002ee80000300800 */
[----:B------:R-:W3:Y:S04]  /*5fe70*/  LDL.LU R13, [R1+0x288] ;  /* 0x00028800010d7983 */ /* 0x000ee80000300800 */
[----:B------:R-:W3:Y:S04]  /*5fe80*/  LDL.LU R14, [R1+0x160] ;  /* 0x00016000010e7983 */ /* 0x000ee80000300800 */
[----:B------:R-:W3:Y:S04]  /*5fe90*/  LDL.LU R15, [R1+0x168] ;  /* 0x00016800010f7983 */ /* 0x000ee80000300800 */
        /* <DEDUP_REMOVED lines=59> */
[----:B-1----:R-:W-:-:S02]  /*60250*/  IMAD.MOV.U32 R7, RZ, RZ, R17 ;  /* 0x000000ffff077224 */ /* 0x002fc400078e0011 */
[----:B------:R-:W-:-:S03]  /*60260*/  IMAD.MOV.U32 R42, RZ, RZ, R16 ;  /* 0x000000ffff2a7224 */ /* 0x000fc600078e0010 */
[----:B----4-:R-:W-:Y:S04]  /*60270*/  STL.64 [R1+0x160], R20 ;  /* 0x0001601401007387 */ /* 0x010fe80000100a00 */
[----:B------:R-:W-:Y:S04]  /*60280*/  STL.64 [R1+0x168], R22 ;  /* 0x0001681601007387 */ /* 0x000fe80000100a00 */
        /* <DEDUP_REMOVED lines=74> */
[----:B------:R-:W-:Y:S04]  /*60730*/  STL [R1+0x3e0], R16 ;  /* 0x0003e01001007387 */ /* 0x000fe80000100800 */
[----:B----4-:R-:W-:Y:S04]  /*60740*/  STL.64 [R1+0x2d0], R20 ;  /* 0x0002d01401007387 */ /* 0x010fe80000100a00 */
[----:B------:R-:W-:Y:S04]  /*60750*/  STL.64 [R1+0x2d8], R22 ;  /* 0x0002d81601007387 */ /* 0x000fe80000100a00 */
[----:B------:R-:W-:Y:S04]  /*60760*/  STL.64 [R1+0x3e8], R18 ;  /* 0x0003e81201007387 */ /* 0x000fe80000100a00 */
        /* <DEDUP_REMOVED lines=126> */
[----:B------:R-:W-:Y:S04]  /*60f50*/  STL [R1+0x2014], R48 ;  /* 0x0020143001007387 */ /* 0x000fe80000100800 */
[----:B-1----:R-:W-:Y:S04]  /*60f60*/  STL.64 [R1+0x600], R16 ;  /* 0x0006001001007387 */ /* 0x002fe80000100a00 */
        /* <DEDUP_REMOVED lines=20> */
[----:B------:R-:W-:Y:S04]  /*610b0*/  STL [R1+0x460], R16 ;  /* 0x0004601001007387 */ /* 0x000fe80000100800 */
        /* <DEDUP_REMOVED lines=71> */
[----:B------:R-:W-:Y:S06]  /*61530*/  BAR.SYNC.DEFER_BLOCKING 0x0 ;  /* 0x0000000000007b1d */ /* 0x000fec0000010000 */
[----:B-1----:R-:W-:Y:S04]  /*61540*/  STL [R1+0x590], R16 ;  /* 0x0005901001007387 */ /* 0x002fe80000100800 */
[----:B----4-:R-:W-:Y:S04]  /*61550*/  STL.64 [R1+0x1b0], R20 ;  /* 0x0001b01401007387 */ /* 0x010fe80000100a00 */
[----:B------:R-:W-:Y:S04]  /*61560*/  STL.64 [R1+0x1b8], R22 ;  /* 0x0001b81601007387 */ /* 0x000fe80000100a00 */
        /* <DEDUP_REMOVED lines=11> */
[----:B------:R-:W3:Y:S01]  /*61620*/  LDL.LU R15, [R1+0x148] ;  /* 0x00014800010f7983 */ /* 0x000ee20000300800 */
[----:B------:R-:W-:-:S03]  /*61630*/  IMAD.MOV.U32 R50, RZ, RZ, R17 ;  /* 0x000000ffff327224 */ /* 0x000fc600078e0011 */
        /* <DEDUP_REMOVED lines=55> */
[----:B-1----:R-:W-:Y:S01]  /*619b0*/  STL.64 [R1+0x4a0], R16 ;  /* 0x0004a01001007387 */ /* 0x002fe20000100a00 */
[----:B------:R-:W-:-:S03]  /*619c0*/  IMAD.MOV.U32 R21, RZ, RZ, R19 ;  /* 0x000000ffff157224 */ /* 0x000fc600078e0013 */
[----:B------:R-:W-:Y:S04]  /*619d0*/  STL [R1+0x4a8], R18 ;  /* 0x0004a81201007387 */ /* 0x000fe80000100800 */
[----:B------:R-:W1:Y:S01]  /*619e0*/  LDS.128 R16, [R0+0x400] ;  /* 0x0004000000107984 */ /* 0x000e620000000c00 */
[----:B------:R-:W-:Y:S06]  /*619f0*/  BAR.SYNC.DEFER_BLOCKING 0x0 ;  /* 0x0000000000007b1d */ /* 0x000fec0000010000 */
        /* <DEDUP_REMOVED lines=54> */
[----:B------:R-:W-:Y:S01]  /*61d60*/  BAR.SYNC.DEFER_BLOCKING 0x0 ;  /* 0x0000000000007b1d */ /* 0x000fe20000010000 */
[----:B-1----:R-:W-:-:S05]  /*61d70*/  IMAD.MOV.U32 R52, RZ, RZ, R17 ;  /* 0x000000ffff347224 */ /* 0x002fca00078e0011 */
        /* <DEDUP_REMOVED lines=94> */
[----:B----4-:R-:W-:Y:S04]  /*62360*/  STL [R1+0x6a0], R16 ;  /* 0x0006a01001007387 */ /* 0x010fe80000100800 */
        /* <DEDUP_REMOVED lines=12> */
[----:B------:R-:W-:-:S02]  /*62430*/  IMAD.MOV.U32 R3, RZ, RZ, R17 ;  /* 0x000000ffff037224 */ /* 0x000fc400078e0011 */
[----:B------:R-:W-:Y:S01]  /*62440*/  IMAD.MOV.U32 R53, RZ, RZ, R18 ;  /* 0x000000ffff357224 */ /* 0x000fe200078e0012 */
        /* <DEDUP_REMOVED lines=70> */
[----:B------:R-:W1:Y:S04]  /*628b0*/  LDS.128 R16, [R0] ;  /* 0x0000000000107984 */ /* 0x000e680000000c00 */
[----:B-1----:R-:W-:Y:S01]  /*628c0*/  STL [R1+0xa54], R17 ;  /* 0x000a541101007387 */ /* 0x002fe20000100800 */
[----:B------:R-:W-:-:S03]  /*628d0*/  IMAD.MOV.U32 R54, RZ, RZ, R16 ;  /* 0x000000ffff367224 */ /* 0x000fc600078e0010 */
[----:B------:R-:W-:Y:S04]  /*628e0*/  STL.64 [R1+0xa58], R18 ;  /* 0x000a581201007387 */ /* 0x000fe80000100a00 */
        /* <DEDUP_REMOVED lines=8> */
[----:B------:R-:W2:Y:S01]  /*62970*/  LDL.LU R11, [R1+0xddc] ;  /* 0x000ddc00010b7983 */ /* 0x000ea20000300800 */
[----:B------:R-:W-:-:S02]  /*62980*/  IMAD.MOV.U32 R14, RZ, RZ, R212 ;  /* 0x000000ffff0e7224 */ /* 0x000fc400078e00d4 */
[----:B------:R-:W-:-:S05]  /*62990*/  IMAD.MOV.U32 R15, RZ, RZ, R214 ;  /* 0x000000ffff0f7224 */ /* 0x000fca00078e00d6 */
        /* <DEDUP_REMOVED lines=23> */
[----:B------:R-:W4:Y:S01]  /*62b10*/  LDS.128 R16, [R0+0x400] ;  /* 0x0004000000107984 */ /* 0x000f220000000c00 */
[----:B------:R-:W-:Y:S06]  /*62b20*/  BAR.SYNC.DEFER_BLOCKING 0x0 ;  /* 0x0000000000007b1d */ /* 0x000fec0000010000 */
[----:B-1----:R-:W-:Y:S04]  /*62b30*/  STL.64 [R1+0x6f0], R24 ;  /* 0x0006f01801007387 */ /* 0x002fe80000100a00 */
[----:B------:R-:W-:Y:S04]  /*62b40*/  STL.64 [R1+0x6f8], R26 ;  /* 0x0006f81a01007387 */ /* 0x000fe80000100a00 */
[----:B----4-:R-:W-:Y:S04]  /*62b50*/  STL.64 [R1+0x990], R16 ;  /* 0x0009901001007387 */ /* 0x010fe80000100a00 */
[----:B------:R-:W-:Y:S01]  /*62b60*/  STL.64 [R1+0x998], R18 ;  /* 0x0009981201007387 */ /* 0x000fe20000100a00 */
[----:B------:R-:W-:-:S02]  /*62b70*/  IMAD.MOV.U32 R14, RZ, RZ, R213 ;  /* 0x000000ffff0e7224 */ /* 0x000fc400078e00d5 */
[----:B------:R-:W-:Y:S01]  /*62b80*/  IMAD.MOV.U32 R15, RZ, RZ, R215 ;  /* 0x000000ffff0f7224 */ /* 0x000fe200078e00d7 */
        /* <DEDUP_REMOVED lines=82> */
[----:B------:R-:W1:Y:S04]  /*630b0*/  LDS.128 R16, [R0] ;  /* 0x0000000000107984 */ /* 0x000e680000000c00 */
[----:B------:R-:W3:Y:S04]  /*630c0*/  LDL.LU R15, [R1+0xa18] ;  /* 0x000a1800010f7983 */ /* 0x000ee80000300800 */
        /* <DEDUP_REMOVED lines=595> */
[----:B------:R-:W-:Y:S01]  /*65600*/  LDS.128 R248, [R0+0x400] ;  /* 0x0004000000f87984 */ /* 0x000fe20000000c00 */
[----:B------:R-:W-:Y:S06]  /*65610*/  BAR.SYNC.DEFER_BLOCKING 0x0 ;  /* 0x0000000000007b1d */ /* 0x000fec0000010000 */
[----:B-1----:R-:W-:Y:S04]  /*65620*/  STL.64 [R1], R16 ;  /* 0x0000001001007387 */ /* 0x002fe80000100a00 */
        /* <DEDUP_REMOVED lines=15> */
[----:B--2---:R2:W-:Y:S04]  /*65720*/  STSM.16.M88.4 [R2], R8 ;  /* 0x0000000802007844 */ /* 0x0045e80000000200 */
[----:B--2---:R-:W2:Y:S04]  /*65730*/  LDL.LU R8, [R1+0xc64] ;  /* 0x000c640001087983 */ /* 0x004ea80000300800 */
[----:B------:R-:W2:Y:S04]  /*65740*/  LDL.LU R9, [R1+0xc6c] ;  /* 0x000c6c0001097983 */ /* 0x000ea80000300800 */
[----:B------:R-:W2:Y:S04]  /*65750*/  LDL.LU R10, [R1+0xb24] ;  /* 0x000b2400010a7983 */ /* 0x000ea80000300800 */
[----:B------:R-:W2:Y:S04]  /*65760*/  LDL.LU R11, [R1+0xb2c] ;  /* 0x000b2c00010b7983 */ /* 0x000ea80000300800 */
[----:B---3--:R3:W-:Y:S01]  /*65770*/  STSM.16.M88.4 [R2+0x200], R12 ;  /* 0x0002000c02007844 */ /* 0x0087e20000000200 */
[----:B------:R-:W-:Y:S06]  /*65780*/  BAR.SYNC.DEFER_BLOCKING 0x0 ;  /* 0x0000000000007b1d */ /* 0x000fec0000010000 */
[----:B---3--:R-:W3:Y:S04]  /*65790*/  LDL.LU R12, [R1+0xa94] ;  /* 0x000a9400010c7983 */ /* 0x008ee80000300800 */
[----:B------:R-:W3:Y:S04]  /*657a0*/  LDL.LU R13, [R1+0xa9c] ;  /* 0x000a9c00010d7983 */ /* 0x000ee80000300800 */
[----:B------:R-:W3:Y:S04]  /*657b0*/  LDL.LU R14, [R1+0x874] ;  /* 0x00087400010e7983 */ /* 0x000ee80000300800 */
[----:B------:R-:W3:Y:S04]  /*657c0*/  LDL.LU R15, [R1+0x87c] ;  /* 0x00087c00010f7983 */ /* 0x000ee80000300800 */
[----:B------:R-:W4:Y:S04]  /*657d0*/  LDS.128 R236, [R0] ;  /* 0x0000000000ec7984 */ /* 0x000f280000000c00 */
        /* <DEDUP_REMOVED lines=13> */
[----:B------:R-:W1:Y:S04]  /*658b0*/  LDS.128 R228, [R0] ;  /* 0x0000000000e47984 */ /* 0x000e680000000c00 */
[----:B------:R-:W1:Y:S01]  /*658c0*/  LDS.128 R224, [R0+0x400] ;  /* 0x0004000000e07984 */ /* 0x000e620000000c00 */
        /* <DEDUP_REMOVED lines=62> */
[----:B------:R-:W4:Y:S04]  /*65cb0*/  LDL.LU R16, [R1+0xda0] ;  /* 0x000da00001107983 */ /* 0x000f280000300800 */
[----:B------:R-:W4:Y:S04]  /*65cc0*/  LDL.LU R17, [R1+0xda8] ;  /* 0x000da80001117983 */ /* 0x000f280000300800 */
[----:B------:R-:W4:Y:S04]  /*65cd0*/  LDL.LU R18, [R1+0x8e0] ;  /* 0x0008e00001127983 */ /* 0x000f280000300800 */
[----:B------:R-:W4:Y:S04]  /*65ce0*/  LDL.LU R19, [R1+0x8e8] ;  /* 0x0008e80001137983 */ /* 0x000f280000300800 */
        /* <DEDUP_REMOVED lines=14> */
[----:B----4-:R-:W-:Y:S01]  /*65dd0*/  STSM.16.M88.4 [R2+0x200], R16 ;  /* 0x0002001002007844 */ /* 0x010fe20000000200 */
[----:B------:R-:W-:Y:S06]  /*65de0*/  BAR.SYNC.DEFER_BLOCKING 0x0 ;  /* 0x0000000000007b1d */ /* 0x000fec0000010000 */
[----:B------:R-:W4:Y:S04]  /*65df0*/  LDS.128 R180, [R0] ;  /* 0x0000000000b47984 */ /* 0x000f280000000c00 */
[----:B------:R-:W-:Y:S01]  /*65e00*/  LDS.128 R176, [R0+0x400] ;  /* 0x0004000000b07984 */ /* 0x000fe20000000c00 */
[----:B------:R-:W-:Y:S06]  /*65e10*/  BAR.SYNC.DEFER_BLOCKING 0x0 ;  /* 0x0000000000007b1d */ /* 0x000fec0000010000 */
[----:B---3--:R3:W-:Y:S04]  /*65e20*/  STSM.16.M88.4 [R2], R12 ;  /* 0x0000000c02007844 */ /* 0x0087e80000000200 */
[----:B---3--:R-:W3:Y:S04]  /*65e30*/  LDL.LU R12, [R1+0x1184] ;  /* 0x00118400010c7983 */ /* 0x008ee80000300800 */
[----:B------:R-:W3:Y:S04]  /*65e40*/  LDL.LU R13, [R1+0x118c] ;  /* 0x00118c00010d7983 */ /* 0x000ee80000300800 */
[----:B------:R-:W3:Y:S04]  /*65e50*/  LDL.LU R14, [R1+0x1044] ;  /* 0x00104400010e7983 */ /* 0x000ee80000300800 */
[----:B------:R-:W3:Y:S04]  /*65e60*/  LDL.LU R15, [R1+0x104c] ;  /* 0x00104c00010f7983 */ /* 0x000ee80000300800 */
[----:B--2---:R2:W-:Y:S01]  /*65e70*/  STSM.16.M88.4 [R2+0x200], R8 ;  /* 0x0002000802007844 */ /* 0x0045e20000000200 */
[----:B------:R-:W-:Y:S06]  /*65e80*/  BAR.SYNC.DEFER_BLOCKING 0x0 ;  /* 0x0000000000007b1d */ /* 0x000fec0000010000 */
[----:B--2---:R-:W2:Y:S04]  /*65e90*/  LDL.LU R8, [R1+0xda4] ;  /* 0x000da40001087983 */ /* 0x004ea80000300800 */
[----:B------:R-:W2:Y:S04]  /*65ea0*/  LDL.LU R9, [R1+0xdac] ;  /* 0x000dac0001097983 */ /* 0x000ea80000300800 */
[----:B------:R-:W2:Y:S04]  /*65eb0*/  LDL.LU R10, [R1+0x8e4] ;  /* 0x0008e400010a7983 */ /* 0x000ea80000300800 */
[----:B------:R-:W2:Y:S04]  /*65ec0*/  LDL.LU R11, [R1+0x8ec] ;  /* 0x0008ec00010b7983 */ /* 0x000ea80000300800 */
[----:B------:R-:W1:Y:S04]  /*65ed0*/  LDS.128 R172, [R0] ;  /* 0x0000000000ac7984 */ /* 0x000e680000000c00 */
        /* <DEDUP_REMOVED lines=14> */
[----:B------:R-:W1:Y:S01]  /*65fc0*/  LDS.128 R160, [R0+0x400] ;  /* 0x0004000000a07984 */ /* 0x000e620000000c00 */
        /* <DEDUP_REMOVED lines=52> */
[----:B------:R-:W1:Y:S04]  /*66310*/  LDS.128 R44, [R0] ;  /* 0x00000000002c7984 */ /* 0x000e680000000c00 */
[----:B------:R-:W-:Y:S01]  /*66320*/  LDS.128 R24, [R0+0x400] ;  /* 0x0004000000187984 */ /* 0x000fe20000000c00 */
[----:B------:R-:W-:Y:S06]  /*66330*/  BAR.SYNC.DEFER_BLOCKING 0x0 ;  /* 0x0000000000007b1d */ /* 0x000fec0000010000 */
[----:B------:R-:W4:Y:S04]  /*66340*/  LDL.LU R56, [R1+0x10c0] ;  /* 0x0010c00001387983 */ /* 0x000f280000300800 */
[----:B------:R-:W4:Y:S04]  /*66350*/  LDL.LU R57, [R1+0x10c8] ;  /* 0x0010c80001397983 */ /* 0x000f280000300800 */
[----:B------:R-:W4:Y:S04]  /*66360*/  LDL.LU R58, [R1+0xc10] ;  /* 0x000c1000013a7983 */ /* 0x000f280000300800 */
[----:B------:R-:W4:Y:S04]  /*66370*/  LDL.LU R59, [R1+0xc18] ;  /* 0x000c1800013b7983 */ /* 0x000f280000300800 */
[----:B---3--:R-:W-:Y:S04]  /*66380*/  STSM.16.M88.4 [R2], R12 ;  /* 0x0000000c02007844 */ /* 0x008fe80000000200 */
[----:B------:R-:W-:Y:S01]  /*66390*/  STSM.16.M88.4 [R2+0x200], R16 ;  /* 0x0002001002007844 */ /* 0x000fe20000000200 */
[----:B------:R-:W-:Y:S06]  /*663a0*/  BAR.SYNC.DEFER_BLOCKING 0x0 ;  /* 0x0000000000007b1d */ /* 0x000fec0000010000 */
[----:B------:R-:W3:Y:S04]  /*663b0*/  LDS.128 R28, [R0] ;  /* 0x00000000001c7984 */ /* 0x000ee80000000c00 */
[----:B------:R-:W1:Y:S01]  /*663c0*/  LDS.128 R16, [R0+0x400] ;  /* 0x0004000000107984 */ /* 0x000e620000000c00 */
[----:B------:R-:W-:Y:S06]  /*663d0*/  BAR.SYNC.DEFER_BLOCKING 0x0 ;  /* 0x0000000000007b1d */ /* 0x000fec0000010000 */
[----:B--2---:R-:W-:Y:S04]  /*663e0*/  STSM.16.M88.4 [R2], R8 ;  /* 0x0000000802007844 */ /* 0x004fe80000000200 */
[----:B----4-:R-:W-:Y:S01]  /*663f0*/  STSM.16.M88.4 [R2+0x200], R64 ;  /* 0x0002004002007844 */ /* 0x010fe20000000200 */
[----:B------:R-:W-:Y:S06]  /*66400*/  BAR.SYNC.DEFER_BLOCKING 0x0 ;  /* 0x0000000000007b1d */ /* 0x000fec0000010000 */
[----:B------:R-:W2:Y:S04]  /*66410*/  LDS.128 R12, [R0] ;  /* 0x00000000000c7984 */ /* 0x000ea80000000c00 */
[----:B------:R-:W-:Y:S01]  /*66420*/  LDS.128 R8, [R0+0x400] ;  /* 0x0004000000087984 */ /* 0x000fe20000000c00 */
[----:B------:R-:W-:Y:S06]  /*66430*/  BAR.SYNC.DEFER_BLOCKING 0x0 ;  /* 0x0000000000007b1d */ /* 0x000fec0000010000 */
[----:B------:R4:W-:Y:S04]  /*66440*/  STSM.16.M88.4 [R2], R60 ;  /* 0x0000003c02007844 */ /* 0x0009e80000000200 */
[----:B----4-:R-:W4:Y:S04]  /*66450*/  LDL.LU R60, [R1+0x1574] ;  /* 0x00157400013c7983 */ /* 0x010f280000300800 */
[----:B------:R-:W4:Y:S04]  /*66460*/  LDL.LU R61, [R1+0x157c] ;  /* 0x00157c00013d7983 */ /* 0x000f280000300800 */
[----:B------:R-:W4:Y:S04]  /*66470*/  LDL.LU R62, [R1+0x1524] ;  /* 0x00152400013e7983 */ /* 0x000f280000300800 */
[----:B------:R-:W4:Y:S04]  /*66480*/  LDL.LU R63, [R1+0x152c] ;  /* 0x00152c00013f7983 */ /* 0x000f280000300800 */
[----:B------:R-:W-:Y:S04]  /*66490*/  STSM.16.M88.4 [R2+0x200], R56 ;  /* 0x0002003802007844 */ /* 0x000fe80000000200 */
[----:B------:R-:W2:Y:S01]  /*664a0*/  LDL.LU R68, [R1+0x1494] ;  /* 0x0014940001447983 */ /* 0x000ea20000300800 */
[----:B------:R-:W-:Y:S06]  /*664b0*/  BAR.SYNC.DEFER_BLOCKING 0x0 ;  /* 0x0000000000007b1d */ /* 0x000fec0000010000 */
[----:B------:R-:W2:Y:S04]  /*664c0*/  LDL.LU R69, [R1+0x149c] ;  /* 0x00149c0001457983 */ /* 0x000ea80000300800 */
[----:B------:R-:W2:Y:S04]  /*664d0*/  LDL.LU R70, [R1+0x13b4] ;  /* 0x0013b40001467983 */ /* 0x000ea80000300800 */
[----:B------:R-:W2:Y:S04]  /*664e0*/  LDL.LU R71, [R1+0x13bc] ;  /* 0x0013bc0001477983 */ /* 0x000ea80000300800 */
[----:B------:R-:W1:Y:S04]  /*664f0*/  LDS.128 R64, [R0] ;  /* 0x0000000000407984 */ /* 0x000e680000000c00 */
[----:B------:R-:W-:Y:S01]  /*66500*/  LDS.128 R56, [R0+0x400] ;  /* 0x0004000000387984 */ /* 0x000fe20000000c00 */
[----:B------:R-:W-:Y:S06]  /*66510*/  BAR.SYNC.DEFER_BLOCKING 0x0 ;  /* 0x0000000000007b1d */ /* 0x000fec0000010000 */
[----:B----4-:R4:W-:Y:S04]  /*66520*/  STSM.16.M88.4 [R2], R60 ;  /* 0x0000003c02007844 */ /* 0x0109e80000000200 */
[----:B----4-:R-:W4:Y:S04]  /*66530*/  LDL.LU R60, [R1+0x1294] ;  /* 0x00129400013c7983 */ /* 0x010f280000300800 */
[----:B------:R-:W4:Y:S04]  /*66540*/  LDL.LU R61, [R1+0x129c] ;  /* 0x00129c00013d7983 */ /* 0x000f280000300800 */
[----:B------:R-:W4:Y:S04]  /*66550*/  LDL.LU R62, [R1+0x11d4] ;  /* 0x0011d400013e7983 */ /* 0x000f280000300800 */
[----:B------:R-:W4:Y:S04]  /*66560*/  LDL.LU R63, [R1+0x11dc] ;  /* 0x0011dc00013f7983 */ /* 0x000f280000300800 */
        /* <DEDUP_REMOVED lines=22> */
[----:B--2---:R-:W-:Y:S01]  /*666d0*/  STSM.16.M88.4 [R2+0x200], R68 ;  /* 0x0002004402007844 */ /* 0x004fe20000000200 */
[----:B------:R-:W-:Y:S06]  /*666e0*/  BAR.SYNC.DEFER_BLOCKING 0x0 ;  /* 0x0000000000007b1d */ /* 0x000fec0000010000 */
[----:B------:R-:W2:Y:S04]  /*666f0*/  LDL.LU R88, [R1+0x1170] ;  /* 0x0011700001587983 */ /* 0x000ea80000300800 */
[----:B------:R-:W2:Y:S04]  /*66700*/  LDL.LU R89, [R1+0x1178] ;  /* 0x0011780001597983 */ /* 0x000ea80000300800 */
[----:B------:R-:W2:Y:S04]  /*66710*/  LDL.LU R90, [R1+0xdc0] ;  /* 0x000dc000015a7983 */ /* 0x000ea80000300800 */
[----:B------:R-:W2:Y:S04]  /*66720*/  LDL.LU R91, [R1+0xdc8] ;  /* 0x000dc800015b7983 */ /* 0x000ea80000300800 */
[----:B------:R-:W1:Y:S04]  /*66730*/  LDS.128 R80, [R0] ;  /* 0x0000000000507984 */ /* 0x000e680000000c00 */
[----:B------:R-:W1:Y:S01]  /*66740*/  LDS.128 R72, [R0+0x400] ;  /* 0x0004000000487984 */ /* 0x000e620000000c00 */
[----:B------:R-:W-:Y:S06]  /*66750*/  BAR.SYNC.DEFER_BLOCKING 0x0 ;  /* 0x0000000000007b1d */ /* 0x000fec0000010000 */
[----:B----4-:R-:W-:Y:S04]  /*66760*/  STSM.16.M88.4 [R2], R60 ;  /* 0x0000003c02007844 */ /* 0x010fe80000000200 */
[----:B---3--:R-:W-:Y:S01]  /*66770*/  STSM.16.M88.4 [R2+0x200], R96 ;  /* 0x0002006002007844 */ /* 0x008fe20000000200 */
[----:B------:R-:W-:Y:S06]  /*66780*/  BAR.SYNC.DEFER_BLOCKING 0x0 ;  /* 0x0000000000007b1d */ /* 0x000fec0000010000 */
[----:B------:R-:W3:Y:S04]  /*66790*/  LDS.128 R68, [R0] ;  /* 0x0000000000447984 */ /* 0x000ee80000000c00 */
[----:B------:R-:W-:Y:S01]  /*667a0*/  LDS.128 R60, [R0+0x400] ;  /* 0x00040000003c7984 */ /* 0x000fe20000000c00 */
[----:B------:R-:W-:Y:S06]  /*667b0*/  BAR.SYNC.DEFER_BLOCKING 0x0 ;  /* 0x0000000000007b1d */ /* 0x000fec0000010000 */
[----:B------:R4:W-:Y:S04]  /*667c0*/  STSM.16.M88.4 [R2], R92 ;  /* 0x0000005c02007844 */ /* 0x0009e80000000200 */
        /* <DEDUP_REMOVED lines=26> */
[----:B------:R-:W2:Y:S04]  /*66970*/  LDS.128 R96, [R0] ;  /* 0x0000000000607984 */ /* 0x000ea80000000c00 */
[----:B------:R-:W-:Y:S01]  /*66980*/  LDS.128 R88, [R0+0x400] ;  /* 0x0004000000587984 */ /* 0x000fe20000000c00 */
[----:B------:R-:W-:Y:S06]  /*66990*/  BAR.SYNC.DEFER_BLOCKING 0x0 ;  /* 0x0000000000007b1d */ /* 0x000fec0000010000 */
[----:B----4-:R-:W-:Y:S04]  /*669a0*/  STSM.16.M88.4 [R2], R92 ;  /* 0x0000005c02007844 */ /* 0x010fe80000000200 */
[----:B---3--:R-:W-:Y:S01]  /*669b0*/  STSM.16.M88.4 [R2+0x200], R100 ;  /* 0x0002006402007844 */ /* 0x008fe20000000200 */
[----:B------:R-:W-:Y:S06]  /*669c0*/  BAR.SYNC.DEFER_BLOCKING 0x0 ;  /* 0x0000000000007b1d */ /* 0x000fec0000010000 */
[----:B------:R-:W3:Y:S04]  /*669d0*/  LDS.128 R92, [R0] ;  /* 0x00000000005c7984 */ /* 0x000ee80000000c00 */
[----:B------:R-:W-:Y:S01]  /*669e0*/  LDS.128 R100, [R0+0x400] ;  /* 0x0004000000647984 */ /* 0x000fe20000000c00 */
[----:B------:R-:W-:Y:S06]  /*669f0*/  BAR.SYNC.DEFER_BLOCKING 0x0 ;  /* 0x0000000000007b1d */ /* 0x000fec0000010000 */
[----:B------:R-:W-:Y:S04]  /*66a00*/  STSM.16.M88.4 [R2], R104 ;  /* 0x0000006802007844 */ /* 0x000fe80000000200 */
[----:B------:R-:W-:Y:S01]  /*66a10*/  STSM.16.M88.4 [R2+0x200], R108 ;  /* 0x0002006c02007844 */ /* 0x000fe20000000200 */
[----:B------:R-:W-:Y:S06]  /*66a20*/  BAR.SYNC.DEFER_BLOCKING 0x0 ;  /* 0x0000000000007b1d */ /* 0x000fec0000010000 */
[----:B------:R-:W4:Y:S04]  /*66a30*/  LDS.128 R104, [R0] ;  /* 0x0000000000687984 */ /* 0x000f280000000c00 */
[----:B------:R-:W1:Y:S01]  /*66a40*/  LDS.128 R108, [R0+0x400] ;  /* 0x00040000006c7984 */ /* 0x000e620000000c00 */
[----:B------:R-:W-:Y:S06]  /*66a50*/  BAR.SYNC.DEFER_BLOCKING 0x0 ;  /* 0x0000000000007b1d */ /* 0x000fec0000010000 */
[----:B------:R2:W-:Y:S04]  /*66a60*/  STSM.16.M88.4 [R2], R112 ;  /* 0x0000007002007844 */ /* 0x0005e80000000200 */
[----:B------:R1:W-:Y:S01]  /*66a70*/  STSM.16.M88.4 [R2+0x200], R116 ;  /* 0x0002007402007844 */ /* 0x0003e20000000200 */
[----:B------:R-:W-:Y:S06]  /*66a80*/  BAR.SYNC.DEFER_BLOCKING 0x0 ;  /* 0x0000000000007b1d */ /* 0x000fec0000010000 */
[----:B--2---:R-:W2:Y:S04]  /*66a90*/  LDL.LU R112, [R1+0x1330] ;  /* 0x0013300001707983 */ /* 0x004ea80000300800 */
[----:B------:R-:W2:Y:S04]  /*66aa0*/  LDL.LU R113, [R1+0x1338] ;  /* 0x0013380001717983 */ /* 0x000ea80000300800 */
[----:B------:R-:W2:Y:S04]  /*66ab0*/  LDL.LU R114, [R1+0x1270] ;  /* 0x0012700001727983 */ /* 0x000ea80000300800 */
[----:B------:R-:W2:Y:S04]  /*66ac0*/  LDL.LU R115, [R1+0x1278] ;  /* 0x0012780001737983 */ /* 0x000ea80000300800 */
        /* <DEDUP_REMOVED lines=22> */
[----:B------:R-:W4:Y:S04]  /*66c30*/  LDL.LU R20, [R1+0x70] ;  /* 0x0000700001147983 */ /* 0x000f280000300800 */
[----:B------:R-:W4:Y:S04]  /*66c40*/  LDL.LU R43, [R1+0x60] ;  /* 0x00006000012b7983 */ /* 0x000f280000300800 */
[----:B------:R-:W4:Y:S04]  /*66c50*/  LDL.LU R42, [R1+0x50] ;  /* 0x00005000012a7983 */ /* 0x000f280000300800 */
[----:B------:R-:W4:Y:S04]  /*66c60*/  LDL.LU R7, [R1+0x14cc] ;  /* 0x0014cc0001077983 */ /* 0x000f280000300800 */
[----:B------:R-:W4:Y:S04]  /*66c70*/  LDL.LU R36, [R1+0x20] ;  /* 0x0000200001247983 */ /* 0x000f280000300800 */
[----:B------:R-:W4:Y:S04]  /*66c80*/  LDL.LU R35, [R1+0x74] ;  /* 0x0000740001237983 */ /* 0x000f280000300800 */
[----:B------:R-:W4:Y:S04]  /*66c90*/  LDL.LU R34, [R1+0xff4] ;  /* 0x000ff40001227983 */ /* 0x000f280000300800 */
[----:B--2---:R2:W-:Y:S04]  /*66ca0*/  STSM.16.M88.4 [R2], R112 ;  /* 0x0000007002007844 */ /* 0x0045e80000000200 */
[----:B--2---:R-:W2:Y:S04]  /*66cb0*/  LDL.LU R112, [R1+0x1334] ;  /* 0x0013340001707983 */ /* 0x004ea80000300800 */
[----:B------:R-:W2:Y:S04]  /*66cc0*/  LDL.LU R113, [R1+0x133c] ;  /* 0x00133c0001717983 */ /* 0x000ea80000300800 */
[----:B------:R-:W2:Y:S04]  /*66cd0*/  LDL.LU R37, [R1+0x64] ;  /* 0x0000640001257983 */ /* 0x000ea80000300800 */
[----:B------:R-:W2:Y:S04]  /*66ce0*/  LDL.LU R114, [R1+0x1274] ;  /* 0x0012740001727983 */ /* 0x000ea80000300800 */
[----:B------:R-:W2:Y:S04]  /*66cf0*/  LDL.LU R115, [R1+0x127c] ;  /* 0x00127c0001737983 */ /* 0x000ea80000300800 */
[----:B------:R-:W4:Y:S04]  /*66d00*/  LDL.LU R6, [R1+0x54] ;  /* 0x0000540001067983 */ /* 0x000f280000300800 */
[----:B---3--:R3:W-:Y:S04]  /*66d10*/  STSM.16.M88.4 [R2+0x200], R116 ;  /* 0x0002007402007844 */ /* 0x0087e80000000200 */
[----:B------:R-:W4:Y:S01]  /*66d20*/  LDL.LU R33, [R1+0x24] ;  /* 0x0000240001217983 */ /* 0x000f220000300800 */
[----:B------:R-:W-:Y:S06]  /*66d30*/  BAR.SYNC.DEFER_BLOCKING 0x0 ;  /* 0x0000000000007b1d */ /* 0x000fec0000010000 */
[----:B---3--:R-:W3:Y:S04]  /*66d40*/  LDL.LU R116, [R1+0x11e4] ;  /* 0x0011e40001747983 */ /* 0x008ee80000300800 */
[----:B------:R-:W3:Y:S04]  /*66d50*/  LDL.LU R117, [R1+0x11ec] ;  /* 0x0011ec0001757983 */ /* 0x000ee80000300800 */
[----:B------:R-:W3:Y:S04]  /*66d60*/  LDL.LU R118, [R1+0xfd4] ;  /* 0x000fd40001767983 */ /* 0x000ee80000300800 */
[----:B------:R-:W3:Y:S04]  /*66d70*/  LDL.LU R119, [R1+0xfdc] ;  /* 0x000fdc0001777983 */ /* 0x000ee80000300800 */
[----:B------:R-:W1:Y:S04]  /*66d80*/  LDS.128 R152, [R0] ;  /* 0x0000000000987984 */ /* 0x000e680000000c00 */
[----:B------:R-:W-:Y:S01]  /*66d90*/  LDS.128 R156, [R0+0x400] ;  /* 0x00040000009c7984 */ /* 0x000fe20000000c00 */
[----:B------:R-:W-:Y:S01]  /*66da0*/  BAR.SYNC.DEFER_BLOCKING 0x0 ;  /* 0x0000000000007b1d */ /* 0x000fe20000010000 */
[----:B------:R-:W-:-:S05]  /*66db0*/  IMAD.WIDE R22, R48, 0x4, R40 ;  /* 0x0000000430167825 */ /* 0x000fca00078e0228 */
[----:B--2---:R-:W-:Y:S04]  /*66dc0*/  STSM.16.M88.4 [R2], R112 ;  /* 0x0000007002007844 */ /* 0x004fe80000000200 */
[----:B---3--:R-:W-:Y:S01]  /*66dd0*/  STSM.16.M88.4 [R2+0x200], R116 ;  /* 0x0002007402007844 */ /* 0x008fe20000000200 */
[----:B------:R-:W-:Y:S06]  /*66de0*/  BAR.SYNC.DEFER_BLOCKING 0x0 ;  /* 0x0000000000007b1d */ /* 0x000fec0000010000 */
[----:B----4-:R2:W-:Y:S02]  /*66df0*/  @P0 STG.E desc[UR44][R22.64], R20 ;  /* 0x0000001416000986 */ /* 0x0105e4000c10192c */
[----:B--2---:R-:W-:-:S05]  /*66e00*/  IMAD.WIDE R22, R48, 0x4, R38 ;  /* 0x0000000430167825 */ /* 0x004fca00078e0226 */
[----:B------:R2:W-:Y:S02]  /*66e10*/  @P5 STG.E desc[UR44][R22.64], R43 ;  /* 0x0000002b16005986 */ /* 0x0005e4000c10192c */
[----:B--2---:R-:W-:-:S05]  /*66e20*/  IMAD.WIDE R22, R7, 0x4, R40 ;  /* 0x0000000407167825 */ /* 0x004fca00078e0228 */
[----:B------:R2:W-:Y:S01]  /*66e30*/  @P4 STG.E desc[UR44][R22.64], R42 ;  /* 0x0000002a16004986 */ /* 0x0005e2000c10192c */
[----:B------:R-:W-:Y:S01]  /*66e40*/  LOP3.LUT P0, RZ, R4, 0x8000000, RZ, 0xc0, !PT ;  /* 0x0800000004ff7812 */ /* 0x000fe2000780c0ff */
[----:B--2---:R-:W-:-:S05]  /*66e50*/  IMAD.WIDE R22, R7, 0x4, R38 ;  /* 0x0000000407167825 */ /* 0x004fca00078e0226 */
[----:B------:R2:W-:Y:S02]  /*66e60*/  @P3 STG.E desc[UR44][R22.64], R36 ;  /* 0x0000002416003986 */ /* 0x0005e4000c10192c */
[C---:B--2---:R-:W-:Y:S02]  /*66e70*/  IMAD.WIDE R22, R34.reuse, 0x4, R40 ;  /* 0x0000000422167825 */ /* 0x044fe400078e0228 */
[----:B------:R-:W2:Y:S04]  /*66e80*/  LDL.LU R36, [R1+0x7c] ;  /* 0x00007c0001247983 */ /* 0x000ea80000300800 */
[----:B------:R3:W-:Y:S02]  /*66e90*/  @P2 STG.E desc[UR44][R22.64], R35 ;  /* 0x0000002316002986 */ /* 0x0007e4000c10192c */
[----:B---3--:R-:W-:-:S02]  /*66ea0*/  IMAD.WIDE R22, R34, 0x4, R38 ;  /* 0x0000000422167825 */ /* 0x008fc400078e0226 */
[----:B------:R-:W3:Y:S04]  /*66eb0*/  LDL.LU R35, [R1+0xd80] ;  /* 0x000d800001237983 */ /* 0x000ee80000300800 */
[----:B------:R4:W-:Y:S04]  /*66ec0*/  @P1 STG.E desc[UR44][R22.64], R37 ;  /* 0x0000002516001986 */ /* 0x0009e8000c10192c */
[----:B------:R-:W2:Y:S01]  /*66ed0*/  LDL.LU R34, [R1+0x6c] ;  /* 0x00006c0001227983 */ /* 0x000ea20000300800 */
[----:B----4-:R-:W-:-:S05]  /*66ee0*/  IMAD.WIDE R22, R55, 0x4, R40 ;  /* 0x0000000437167825 */ /* 0x010fca00078e0228 */
[----:B------:R4:W-:Y:S02]  /*66ef0*/  @P0 STG.E desc[UR44][R22.64], R6 ;  /* 0x0000000616000986 */ /* 0x0009e4000c10192c */
[----:B----4-:R-:W-:Y:S02]  /*66f00*/  IMAD.WIDE R22, R55, 0x4, R38 ;  /* 0x0000000437167825 */ /* 0x010fe400078e0226 */
[----:B------:R-:W4:Y:S04]  /*66f10*/  LDL.LU R6, [R1+0x78] ;  /* 0x0000780001067983 */ /* 0x000f280000300800 */
[----:B------:R1:W-:Y:S04]  /*66f20*/  @P6 STG.E desc[UR44][R22.64], R33 ;  /* 0x0000002116006986 */ /* 0x0003e8000c10192c */
[----:B-1----:R-:W2:Y:S04]  /*66f30*/  LDL.LU R33, [R1+0xa80] ;  /* 0x000a800001217983 */ /* 0x002ea80000300800 */
[----:B------:R-:W3:Y:S04]  /*66f40*/  LDL.LU R43, [R1+0x68] ;  /* 0x00006800012b7983 */ /* 0x000ee80000300800 */
[----:B------:R-:W3:Y:S04]  /*66f50*/  LDL.LU R42, [R1+0x58] ;  /* 0x00005800012a7983 */ /* 0x000ee80000300800 */
[----:B------:R-:W3:Y:S04]  /*66f60*/  LDL.LU R7, [R1+0xa88] ;  /* 0x000a880001077983 */ /* 0x000ee80000300800 */
[----:B------:R-:W3:Y:S01]  /*66f70*/  LDL.LU R37, [R1+0x28] ;  /* 0x0000280001257983 */ /* 0x000ee20000300800 */
[----:B------:R-:W-:-:S02]  /*66f80*/  LOP3.LUT P3, RZ, R5, 0x4, RZ, 0xc0, !PT ;  /* 0x0000000405ff7812 */ /* 0x000fc4000786c0ff */
[----:B------:R-:W-:Y:S02]  /*66f90*/  LOP3.LUT P0, RZ, R5, 0x4000, RZ, 0xc0, !PT ;  /* 0x0000400005ff7812 */ /* 0x000fe4000780c0ff */
[----:B------:R-:W-:-:S11]  /*66fa0*/  LOP3.LUT R4, R4, 0xfff7ffff, RZ, 0xc0, !PT ;  /* 0xfff7ffff04047812 */ /* 0x000fd600078ec0ff */
[----:B------:R-:W-:Y:S02]  /*66fb0*/  @P0 LOP3.LUT R4, R4, 0x80000, RZ, 0xfc, !PT ;  /* 0x0008000004040812 */ /* 0x000fe400078efcff */
        /* <DEDUP_REMOVED lines=10> */
[----:B------:R-:W-:Y:S01]  /*67060*/  LOP3.LUT R4, R4, 0xff7fffff, RZ, 0xc0, !PT ;  /* 0xff7fffff04047812 */ /* 0x000fe200078ec0ff */
[----:B--2---:R-:W-:-:S05]  /*67070*/  IMAD.WIDE R22, R33, 0x4, R40 ;  /* 0x0000000421167825 */ /* 0x004fca00078e0228 */
[----:B----4-:R1:W-:Y:S02]  /*67080*/  @P3 STG.E desc[UR44][R22.64], R6 ;  /* 0x0000000616003986 */ /* 0x0103e4000c10192c */
[----:B-1----:R-:W-:Y:S02]  /*67090*/  IMAD.WIDE R22, R33, 0x4, R38 ;  /* 0x0000000421167825 */ /* 0x002fe400078e0226 */
[----:B------:R-:W2:Y:S04]  /*670a0*/  LDL.LU R33, [R1+0x5c] ;  /* 0x00005c0001217983 */ /* 0x000ea80000300800 */
[----:B------:R-:W4:Y:S04]  /*670b0*/  LDL.LU R6, [R1+0xd84] ;  /* 0x000d840001067983 */ /* 0x000f280000300800 */
[----:B------:R-:W2:Y:S04]  /*670c0*/  LDL.LU R118, [R1+0x2c] ;  /* 0x00002c0001767983 */ /* 0x000ea80000300800 */
[----:B------:R-:W2:Y:S04]  /*670d0*/  LDL.LU R112, [R1+0xd88] ;  /* 0x000d880001707983 */ /* 0x000ea80000300800 */
[----:B------:R-:W2:Y:S01]  /*670e0*/  LDL.LU R119, [R1+0xf0] ;  /* 0x0000f00001777983 */ /* 0x000ea20000300800 */
[----:B------:R-:W-:-:S02]  /*670f0*/  @P0 LOP3.LUT R4, R4, 0x800000, RZ, 0xfc, !PT ;  /* 0x0080000004040812 */ /* 0x000fc400078efcff */
[----:B------:R-:W-:Y:S01]  /*67100*/  LOP3.LUT P0, RZ, R5, 0x200, RZ, 0xc0, !PT ;  /* 0x0000020005ff7812 */ /* 0x000fe2000780c0ff */
[----:B------:R-:W2:Y:S01]  /*67110*/  LDL.LU R113, [R1+0xd0] ;  /* 0x0000d00001717983 */ /* 0x000ea20000300800 */
[----:B------:R-:W-:-:S03]  /*67120*/  LOP3.LUT R4, R4, 0xfeffffff, RZ, 0xc0, !PT ;  /* 0xfeffffff04047812 */ /* 0x000fc600078ec0ff */
[----:B------:R-:W2:Y:S04]  /*67130*/  LDL.LU R114, [R1+0xb0] ;  /* 0x0000b00001727983 */ /* 0x000ea80000300800 */
[----:B------:R-:W2:Y:S04]  /*67140*/  LDL.LU R115, [R1+0xd8c] ;  /* 0x000d8c0001737983 */ /* 0x000ea80000300800 */
[----:B------:R-:W-:Y:S01]  /*67150*/  @P0 LOP3.LUT R4, R4, 0x1000000, RZ, 0xfc, !PT ;  /* 0x0100000004040812 */ /* 0x000fe200078efcff */
[----:B------:R-:W2:Y:S01]  /*67160*/  LDL.LU R49, [R1+0x90] ;  /* 0x0000900001317983 */ /* 0x000ea20000300800 */
[----:B------:R-:W-:-:S02]  /*67170*/  LOP3.LUT P0, RZ, R5, 0x100, RZ, 0xc0, !PT ;  /* 0x0000010005ff7812 */ /* 0x000fc4000780c0ff */
[----:B------:R-:W-:Y:S01]  /*67180*/  LOP3.LUT R4, R4, 0xfdffffff, RZ, 0xc0, !PT ;  /* 0xfdffffff04047812 */ /* 0x000fe200078ec0ff */
[----:B------:R-:W2:Y:S01]  /*67190*/  LDL.LU R48, [R1+0xd90] ;  /* 0x000d900001307983 */ /* 0x000ea20000300800 */
[C---:B------:R-:W-:Y:S02]  /*671a0*/  LOP3.LUT P4, RZ, R5.reuse, 0x8, RZ, 0xc0, !PT ;  /* 0x0000000805ff7812 */ /* 0x040fe4000788c0ff */
[----:B------:R-:W-:Y:S01]  /*671b0*/  LOP3.LUT P5, RZ, R5, 0x10, RZ, 0xc0, !PT ;  /* 0x0000001005ff7812 */ /* 0x000fe200078ac0ff */
[----:B------:R-:W2:Y:S06]  /*671c0*/  LDL.LU R20, [R1+0xf4] ;  /* 0x0000f40001147983 */ /* 0x000eac0000300800 */
[----:B------:R-:W-:-:S02]  /*671d0*/  @P0 LOP3.LUT R4, R4, 0x2000000, RZ, 0xfc, !PT ;  /* 0x0200000004040812 */ /* 0x000fc400078efcff */
[C---:B------:R-:W-:Y:S02]  /*671e0*/  LOP3.LUT P0, RZ, R5.reuse, 0x80, RZ, 0xc0, !PT ;  /* 0x0000008005ff7812 */ /* 0x040fe4000780c0ff */
[----:B------:R-:W-:Y:S01]  /*671f0*/  LOP3.LUT P6, RZ, R5, 0x20, RZ, 0xc0, !PT ;  /* 0x0000002005ff7812 */ /* 0x000fe200078cc0ff */
[----:B---3--:R1:W-:Y:S01]  /*67200*/  @P4 STG.E desc[UR44][R22.64], R43 ;  /* 0x0000002b16004986 */ /* 0x0083e2000c10192c */
[----:B------:R-:W-:Y:S01]  /*67210*/  LOP3.LUT R4, R4, 0xfbffffff, RZ, 0xc0, !PT ;  /* 0xfbffffff04047812 */ /* 0x000fe200078ec0ff */
[----:B-1----:R-:W-:-:S08]  /*67220*/  IMAD.WIDE R22, R7, 0x4, R40 ;  /* 0x0000000407167825 */ /* 0x002fd000078e0228 */
[----:B------:R-:W-:Y:S01]  /*67230*/  @P0 LOP3.LUT R4, R4, 0x4000000, RZ, 0xfc, !PT ;  /* 0x0400000004040812 */ /* 0x000fe200078efcff */
[----:B------:R-:W3:Y:S01]  /*67240*/  LDL.LU R43, [R1+0xd4] ;  /* 0x0000d400012b7983 */ /* 0x000ee20000300800 */
[----:B------:R-:W-:-:S03]  /*67250*/  LOP3.LUT P0, RZ, R5, 0x40, RZ, 0xc0, !PT ;  /* 0x0000004005ff7812 */ /* 0x000fc6000780c0ff */
[----:B------:R1:W-:Y:S02]  /*67260*/  @P5 STG.E desc[UR44][R22.64], R42 ;  /* 0x0000002a16005986 */ /* 0x0003e4000c10192c */
[----:B-1----:R-:W-:Y:S02]  /*67270*/  IMAD.WIDE R22, R7, 0x4, R38 ;  /* 0x0000000407167825 */ /* 0x002fe400078e0226 */
[----:B------:R-:W3:Y:S04]  /*67280*/  LDL.LU R7, [R1+0xd94] ;  /* 0x000d940001077983 */ /* 0x000ee80000300800 */
[----:B------:R1:W-:Y:S04]  /*67290*/  @P6 STG.E desc[UR44][R22.64], R37 ;  /* 0x0000002516006986 */ /* 0x0003e8000c10192c */
[----:B------:R-:W3:Y:S01]  /*672a0*/  LDL.LU R42, [R1+0xb4] ;  /* 0x0000b400012a7983 */ /* 0x000ee20000300800 */
[----:B-1----:R-:W-:-:S03]  /*672b0*/  IMAD.WIDE R22, R35, 0x4, R40 ;  /* 0x0000000423167825 */ /* 0x002fc600078e0228 */
[----:B------:R-:W3:Y:S04]  /*672c0*/  LDL.LU R37, [R1+0x94] ;  /* 0x0000940001257983 */ /* 0x000ee80000300800 */
[----:B------:R1:W-:Y:S01]  /*672d0*/  @P0 STG.E desc[UR44][R22.64], R36 ;  /* 0x0000002416000986 */ /* 0x0003e2000c10192c */
[C---:B------:R-:W-:Y:S01]  /*672e0*/  LOP3.LUT P0, RZ, R4.reuse, 0x4000000, RZ, 0xc0, !PT ;  /* 0x0400000004ff7812 */ /* 0x040fe2000780c0ff */
[----:B-1----:R-:W-:Y:S02]  /*672f0*/  IMAD.WIDE R22, R35, 0x4, R38 ;  /* 0x0000000423167825 */ /* 0x002fe400078e0226 */
[----:B------:R-:W3:Y:S10]  /*67300*/  LDL.LU R35, [R1+0xf8] ;  /* 0x0000f80001237983 */ /* 0x000ef40000300800 */
[----:B------:R1:W-:Y:S01]  /*67310*/  @P0 STG.E desc[UR44][R22.64], R34 ;  /* 0x0000002216000986 */ /* 0x0003e2000c10192c */
[----:B------:R-:W-:-:S03]  /*67320*/  LOP3.LUT P0, RZ, R4, 0x2000000, RZ, 0xc0, !PT ;  /* 0x0200000004ff7812 */ /* 0x000fc6000780c0ff */
[----:B-1----:R-:W3:Y:S04]  /*67330*/  LDL.LU R34, [R1+0xd98] ;  /* 0x000d980001227983 */ /* 0x002ee80000300800 */
[----:B------:R-:W3:Y:S01]  /*67340*/  LDL.LU R36, [R1+0xd8] ;  /* 0x0000d80001247983 */ /* 0x000ee20000300800 */
[----:B----4-:R-:W-:-:S05]  /*67350*/  IMAD.WIDE R22, R6, 0x4, R40 ;  /* 0x0000000406167825 */ /* 0x010fca00078e0228 */
[----:B--2---:R1:W-:Y:S04]  /*67360*/  @P0 STG.E desc[UR44][R22.64], R33 ;  /* 0x0000002116000986 */ /* 0x0043e8000c10192c */
[----:B-1----:R-:W2:Y:S01]  /*67370*/  LDL.LU R33, [R1+0xd9c] ;  /* 0x000d9c0001217983 */ /* 0x002ea20000300800 */
[----:B------:R-:W-:-:S03]  /*67380*/  IMAD.WIDE R22, R6, 0x4, R38 ;  /* 0x0000000406167825 */ /* 0x000fc600078e0226 */
[----:B------:R-:W4:Y:S01]  /*67390*/  LDL.LU R6, [R1+0xb8] ;  /* 0x0000b80001067983 */ /* 0x000f220000300800 */
[----:B------:R-:W-:-:S13]  /*673a0*/  LOP3.LUT P0, RZ, R4, 0x1000000, RZ, 0xc0, !PT ;  /* 0x0100000004ff7812 */ /* 0x000fda000780c0ff */
[----:B------:R1:W-:Y:S01]  /*673b0*/  @P0 STG.E desc[UR44][R22.64], R118 ;  /* 0x0000007616000986 */ /* 0x0003e2000c10192c */
[----:B------:R-:W-:Y:S01]  /*673c0*/  LOP3.LUT P0, RZ, R4, 0x800000, RZ, 0xc0, !PT ;  /* 0x0080000004ff7812 */ /* 0x000fe2000780c0ff */
[----:B-1----:R-:W-:-:S12]  /*673d0*/  IMAD.WIDE R22, R112, 0x4, R40 ;  /* 0x0000000470167825 */ /* 0x002fd800078e0228 */
        /* <DEDUP_REMOVED lines=10> */
[----:B------:R-:W-:Y:S02]  /*67480*/  LOP3.LUT P0, RZ, R4, 0x80000, RZ, 0xc0, !PT ;  /* 0x0008000004ff7812 */ /* 0x000fe4000780c0ff */
[C---:B------:R-:W-:Y:S02]  /*67490*/  LOP3.LUT P1, RZ, R5.reuse, 0x8000, RZ, 0xc0, !PT ;  /* 0x0000800005ff7812 */ /* 0x040fe4000782c0ff */
[----:B------:R-:W-:Y:S01]  /*674a0*/  LOP3.LUT P2, RZ, R5, 0x10000, RZ, 0xc0, !PT ;  /* 0x0001000005ff7812 */ /* 0x000fe2000784c0ff */
[----:B-1----:R-:W-:-:S08]  /*674b0*/  IMAD.WIDE R22, R48, 0x4, R40 ;  /* 0x0000000430167825 */ /* 0x002fd000078e0228 */
[----:B------:R1:W-:Y:S01]  /*674c0*/  @P0 STG.E desc[UR44][R22.64], R20 ;  /* 0x0000001416000986 */ /* 0x0003e2000c10192c */
[----:B------:R-:W-:Y:S01]  /*674d0*/  LOP3.LUT P3, RZ, R5, 0x20000, RZ, 0xc0, !PT ;  /* 0x0002000005ff7812 */ /* 0x000fe2000786c0ff */
[----:B-1----:R-:W-:-:S05]  /*674e0*/  IMAD.WIDE R22, R48, 0x4, R38 ;  /* 0x0000000430167825 */ /* 0x002fca00078e0226 */
[----:B---3--:R1:W-:Y:S01]  /*674f0*/  @P1 STG.E desc[UR44][R22.64], R43 ;  /* 0x0000002b16001986 */ /* 0x0083e2000c10192c */
[----:B------:R-:W-:Y:S01]  /*67500*/  LOP3.LUT P4, RZ, R5, 0x40000, RZ, 0xc0, !PT ;  /* 0x0004000005ff7812 */ /* 0x000fe2000788c0ff */
[----:B-1----:R-:W-:-:S05]  /*67510*/  IMAD.WIDE R22, R7, 0x4, R40 ;  /* 0x0000000407167825 */ /* 0x002fca00078e0228 */
[----:B------:R1:W-:Y:S02]  /*67520*/  @P2 STG.E desc[UR44][R22.64], R42 ;  /* 0x0000002a16002986 */ /* 0x0003e4000c10192c */
[----:B-1----:R-:W-:-:S05]  /*67530*/  IMAD.WIDE R22, R7, 0x4, R38 ;  /* 0x0000000407167825 */ /* 0x002fca00078e0226 */
[----:B------:R1:W-:Y:S01]  /*67540*/  @P3 STG.E desc[UR44][R22.64], R37 ;  /* 0x0000002516003986 */ /* 0x0003e2000c10192c */
[----:B------:R-:W-:Y:S01]  /*67550*/  LOP3.LUT P5, RZ, R5, 0x80000, RZ, 0xc0, !PT ;  /* 0x0008000005ff7812 */ /* 0x000fe200078ac0ff */
[----:B-1----:R-:W-:-:S05]  /*67560*/  IMAD.WIDE R22, R34, 0x4, R40 ;  /* 0x0000000422167825 */ /* 0x002fca00078e0228 */
[----:B------:R1:W-:Y:S01]  /*67570*/  @P4 STG.E desc[UR44][R22.64], R35 ;  /* 0x0000002316004986 */ /* 0x0003e2000c10192c */
[----:B------:R-:W-:Y:S01]  /*67580*/  LOP3.LUT P6, RZ, R5, 0x100000, RZ, 0xc0, !PT ;  /* 0x0010000005ff7812 */ /* 0x000fe200078cc0ff */
[----:B-1----:R-:W-:Y:S02]  /*67590*/  IMAD.WIDE R22, R34, 0x4, R38 ;  /* 0x0000000422167825 */ /* 0x002fe400078e0226 */
[----:B------:R-:W3:Y:S04]  /*675a0*/  LDL.LU R35, [R1+0xdb4] ;  /* 0x000db40001237983 */ /* 0x000ee80000300800 */
[----:B------:R-:W3:Y:S04]  /*675b0*/  LDL.LU R34, [R1+0x9c] ;  /* 0x00009c0001227983 */ /* 0x000ee80000300800 */
[----:B------:R-:W3:Y:S04]  /*675c0*/  LDL.LU R42, [R1+0x98] ;  /* 0x00009800012a7983 */ /* 0x000ee80000300800 */
[----:B------:R-:W3:Y:S04]  /*675d0*/  LDL.LU R7, [R1+0xfc] ;  /* 0x0000fc0001077983 */ /* 0x000ee80000300800 */
[----:B------:R-:W3:Y:S04]  /*675e0*/  LDL.LU R37, [R1+0xdb0] ;  /* 0x000db00001257983 */ /* 0x000ee80000300800 */
[----:B------:R1:W-:Y:S04]  /*675f0*/  @P5 STG.E desc[UR44][R22.64], R36 ;  /* 0x0000002416005986 */ /* 0x0003e8000c10192c */
[----:B-1----:R-:W3:Y:S01]  /*67600*/  LDL.LU R36, [R1+0xdc] ;  /* 0x0000dc0001247983 */ /* 0x002ee20000300800 */
[----:B--2---:R-:W-:-:S05]  /*67610*/  IMAD.WIDE R22, R33, 0x4, R40 ;  /* 0x0000000421167825 */ /* 0x004fca00078e0228 */
[----:B----4-:R1:W-:Y:S04]  /*67620*/  @P6 STG.E desc[UR44][R22.64], R6 ;  /* 0x0000000616006986 */ /* 0x0103e8000c10192c */
[----:B-1----:R-:W2:Y:S01]  /*67630*/  LDL.LU R6, [R1+0xbc] ;  /* 0x0000bc0001067983 */ /* 0x002ea20000300800 */
[----:B------:R-:W-:-:S03]  /*67640*/  IMAD.WIDE R22, R33, 0x4, R38 ;  /* 0x0000000421167825 */ /* 0x000fc600078e0226 */
[----:B------:R-:W4:Y:S04]  /*67650*/  LDL.LU R33, [R1+0xdb8] ;  /* 0x000db80001217983 */ /* 0x000f280000300800 */
[----:B------:R-:W4:Y:S01]  /*67660*/  LDL.LU R116, [R1+0xe0] ;  /* 0x0000e00001747983 */ /* 0x000f220000300800 */
[----:B------:R-:W-:Y:S02]  /*67670*/  LOP3.LUT P0, RZ, R32, 0x2, RZ, 0xc0, !PT ;  /* 0x0000000220ff7812 */ /* 0x000fe4000780c0ff */
[----:B------:R-:W-:Y:S01]  /*67680*/  LOP3.LUT R4, R4, 0xfffff7ff, RZ, 0xc0, !PT ;  /* 0xfffff7ff04047812 */ /* 0x000fe200078ec0ff */
[----:B------:R-:W4:Y:S04]  /*67690*/  LDL.LU R117, [R1+0xc0] ;  /* 0x0000c00001757983 */ /* 0x000f280000300800 */
[----:B------:R-:W4:Y:S04]  /*676a0*/  LDL.LU R119, [R1+0xdbc] ;  /* 0x000dbc0001777983 */ /* 0x000f280000300800 */
[----:B------:R-:W4:Y:S02]  /*676b0*/  LDL.LU R118, [R1+0xa0] ;  /* 0x0000a00001767983 */ /* 0x000f240000300800 */
[----:B------:R-:W-:-:S02]  /*676c0*/  @P0 LOP3.LUT R4, R4, 0x800, RZ, 0xfc, !PT ;  /* 0x0000080004040812 */ /* 0x000fc400078efcff */
[----:B------:R-:W-:Y:S01]  /*676d0*/  LOP3.LUT P0, RZ, R32, 0x1, RZ, 0xc0, !PT ;  /* 0x0000000120ff7812 */ /* 0x000fe2000780c0ff */
[----:B------:R-:W4:Y:S01]  /*676e0*/  LDL.LU R112, [R1+0x80] ;  /* 0x0000800001707983 */ /* 0x000f220000300800 */
[----:B------:R-:W-:-:S03]  /*676f0*/  LOP3.LUT R4, R4, 0xffffefff, RZ, 0xc0, !PT ;  /* 0xffffefff04047812 */ /* 0x000fc600078ec0ff */
[----:B------:R-:W4:Y:S04]  /*67700*/  LDL.LU R114, [R1+0xde0] ;  /* 0x000de00001727983 */ /* 0x000f280000300800 */
[----:B------:R-:W4:Y:S04]  /*67710*/  LDL.LU R113, [R1+0xe4] ;  /* 0x0000e40001717983 */ /* 0x000f280000300800 */
[----:B------:R-:W-:Y:S01]  /*67720*/  @P0 LOP3.LUT R4, R4, 0x1000, RZ, 0xfc, !PT ;  /* 0x0000100004040812 */ /* 0x000fe200078efcff */
[----:B------:R-:W4:Y:S01]  /*67730*/  LDL.LU R115, [R1+0xc4] ;  /* 0x0000c40001737983 */ /* 0x000f220000300800 */
[----:B------:R-:W-:-:S02]  /*67740*/  LOP3.LUT P0, RZ, R5, 0x80000000, RZ, 0xc0, !PT ;  /* 0x8000000005ff7812 */ /* 0x000fc4000780c0ff */
[----:B------:R-:W-:Y:S01]  /*67750*/  LOP3.LUT R4, R4, 0xffffdfff, RZ, 0xc0, !PT ;  /* 0xffffdfff04047812 */ /* 0x000fe200078ec0ff */
[----:B------:R-:W4:Y:S01]  /*67760*/  LDL.LU R20, [R1+0xde4] ;  /* 0x000de40001147983 */ /* 0x000f220000300800 */
[----:B------:R-:W-:-:S03]  /*67770*/  LOP3.LUT P3, RZ, R5, 0x200000, RZ, 0xc0, !PT ;  /* 0x0020000005ff7812 */ /* 0x000fc6000786c0ff */
[----:B------:R-:W4:Y:S01]  /*67780*/  LDL.LU R49, [R1+0xa4] ;  /* 0x0000a40001317983 */ /* 0x000f220000300800 */
[C---:B------:R-:W-:Y:S02]  /*67790*/  LOP3.LUT P4, RZ, R5.reuse, 0x400000, RZ, 0xc0, !PT ;  /* 0x0040000005ff7812 */ /* 0x040fe4000788c0ff */
[C---:B------:R-:W-:Y:S01]  /*677a0*/  LOP3.LUT P5, RZ, R5.reuse, 0x800000, RZ, 0xc0, !PT ;  /* 0x0080000005ff7812 */ /* 0x040fe200078ac0ff */
[----:B------:R-:W4:Y:S02]  /*677b0*/  LDL.LU R48, [R1+0x84] ;  /* 0x0000840001307983 */ /* 0x000f240000300800 */
[----:B------:R-:W-:Y:S02]  /*677c0*/  @P0 LOP3.LUT R4, R4, 0x2000, RZ, 0xfc, !PT ;  /* 0x0000200004040812 */ /* 0x000fe400078efcff */
[----:B------:R-:W-:Y:S01]  /*677d0*/  LOP3.LUT P0, RZ, R5, 0x40000000, RZ, 0xc0, !PT ;  /* 0x4000000005ff7812 */ /* 0x000fe2000780c0ff */
[----:B------:R-:W4:Y:S01]  /*677e0*/  LDL.LU R43, [R1+0xe8] ;  /* 0x0000e800012b7983 */ /* 0x000f220000300800 */
        /* <DEDUP_REMOVED lines=8> */
[C---:B------:R-:W-:Y:S02]  /*67870*/  LOP3.LUT P0, RZ, R5.reuse, 0x8000000, RZ, 0xc0, !PT ;  /* 0x0800000005ff7812 */ /* 0x040fe4000780c0ff */
[----:B------:R-:W-:Y:S02]  /*67880*/  LOP3.LUT R4, R4, 0xfffdffff, RZ, 0xc0, !PT ;  /* 0xfffdffff04047812 */ /* 0x000fe400078ec0ff */
[----:B------:R-:W-:-:S09]  /*67890*/  LOP3.LUT P6, RZ, R5, 0x1000000, RZ, 0xc0, !PT ;  /* 0x0100000005ff7812 */ /* 0x000fd200078cc0ff */
[----:B------:R-:W-:Y:S02]  /*678a0*/  @P0 LOP3.LUT R4, R4, 0x20000, RZ, 0xfc, !PT ;  /* 0x0002000004040812 */ /* 0x000fe400078efcff */
[----:B------:R-:W-:Y:S02]  /*678b0*/  LOP3.LUT P0, RZ, R5, 0x4000000, RZ, 0xc0, !PT ;  /* 0x0400000005ff7812 */ /* 0x000fe4000780c0ff */
[----:B------:R-:W-:-:S11]  /*678c0*/  LOP3.LUT R4, R4, 0xfffbffff, RZ, 0xc0, !PT ;  /* 0xfffbffff04047812 */ /* 0x000fd600078ec0ff */
[----:B------:R-:W-:Y:S02]  /*678d0*/  @P0 LOP3.LUT R4, R4, 0x40000, RZ, 0xfc, !PT ;  /* 0x0004000004040812 */ /* 0x000fe400078efcff */
[----:B------:R-:W-:Y:S01]  /*678e0*/  LOP3.LUT P0, RZ, R5, 0x2000000, RZ, 0xc0, !PT ;  /* 0x0200000005ff7812 */ /* 0x000fe2000780c0ff */
[----:B---3--:R1:W-:Y:S02]  /*678f0*/  @P3 STG.E desc[UR44][R22.64], R42 ;  /* 0x0000002a16003986 */ /* 0x0083e4000c10192c */
[C---:B-1----:R-:W-:Y:S02]  /*67900*/  IMAD.WIDE R22, R37.reuse, 0x4, R40 ;  /* 0x0000000425167825 */ /* 0x042fe400078e0228 */
[----:B------:R-:W3:Y:S04]  /*67910*/  LDL.LU R42, [R1+0xde8] ;  /* 0x000de800012a7983 */ /* 0x000ee80000300800 */
[----:B------:R1:W-:Y:S02]  /*67920*/  @P4 STG.E desc[UR44][R22.64], R7 ;  /* 0x0000000716004986 */ /* 0x0003e4000c10192c */
[----:B-1----:R-:W-:-:S02]  /*67930*/  IMAD.WIDE R22, R37, 0x4, R38 ;  /* 0x0000000425167825 */ /* 0x002fc400078e0226 */
[----:B------:R-:W3:Y:S04]  /*67940*/  LDL.LU R7, [R1+0xc8] ;  /* 0x0000c80001077983 */ /* 0x000ee80000300800 */
[----:B------:R1:W-:Y:S04]  /*67950*/  @P5 STG.E desc[UR44][R22.64], R36 ;  /* 0x0000002416005986 */ /* 0x0003e8000c10192c */
[----:B------:R-:W3:Y:S01]  /*67960*/  LDL.LU R37, [R1+0xa8] ;  /* 0x0000a80001257983 */ /* 0x000ee20000300800 */
[----:B-1----:R-:W-:-:S03]  /*67970*/  IMAD.WIDE R22, R35, 0x4, R40 ;  /* 0x0000000423167825 */ /* 0x002fc600078e0228 */
[----:B------:R-:W3:Y:S04]  /*67980*/  LDL.LU R36, [R1+0xdec] ;  /* 0x000dec0001247983 */ /* 0x000ee80000300800 */
[----:B--2---:R1:W-:Y:S02]  /*67990*/  @P6 STG.E desc[UR44][R22.64], R6 ;  /* 0x0000000616006986 */ /* 0x0043e4000c10192c */
[----:B-1----:R-:W-:Y:S02]  /*679a0*/  IMAD.WIDE R22, R35, 0x4, R38 ;  /* 0x0000000423167825 */ /* 0x002fe400078e0226 */
[----:B------:R-:W2:Y:S04]  /*679b0*/  LDL.LU R6, [R1+0x88] ;  /* 0x0000880001067983 */ /* 0x000ea80000300800 */
[----:B------:R1:W-:Y:S01]  /*679c0*/  @P0 STG.E desc[UR44][R22.64], R34 ;  /* 0x0000002216000986 */ /* 0x0003e2000c10192c */
[----:B------:R-:W-:-:S03]  /*679d0*/  LOP3.LUT P0, RZ, R4, 0x40000, RZ, 0xc0, !PT ;  /* 0x0004000004ff7812 */ /* 0x000fc6000780c0ff */
[----:B------:R-:W2:Y:S04]  /*679e0*/  LDL.LU R35, [R1+0xec] ;  /* 0x0000ec0001237983 */ /* 0x000ea80000300800 */
[----:B-1----:R-:W2:Y:S01]  /*679f0*/  LDL.LU R34, [R1+0xe10] ;  /* 0x000e100001227983 */ /* 0x002ea20000300800 */
[----:B----4-:R-:W-:-:S05]  /*67a00*/  IMAD.WIDE R22, R33, 0x4, R40 ;  /* 0x0000000421167825 */ /* 0x010fca00078e0228 */
[----:B------:R1:W-:Y:S02]  /*67a10*/  @P0 STG.E desc[UR44][R22.64], R116 ;  /* 0x0000007416000986 */ /* 0x0003e4000c10192c */
[----:B-1----:R-:W-:Y:S02]  /*67a20*/  IMAD.WIDE R22, R33, 0x4, R38 ;  /* 0x0000000421167825 */ /* 0x002fe400078e0226 */
        /* <DEDUP_REMOVED lines=23> */
[C---:B------:R-:W-:Y:S02]  /*67ba0*/  LOP3.LUT P3, RZ, R32.reuse, 0x10, RZ, 0xc0, !PT ;  /* 0x0000001020ff7812 */ /* 0x040fe4000786c0ff */
[C---:B------:R-:W-:Y:S02]  /*67bb0*/  LOP3.LUT P4, RZ, R32.reuse, 0x20, RZ, 0xc0, !PT ;  /* 0x0000002020ff7812 */ /* 0x040fe4000788c0ff */
[----:B------:R-:W-:Y:S01]  /*67bc0*/  LOP3.LUT P5, RZ, R32, 0x40, RZ, 0xc0, !PT ;  /* 0x0000004020ff7812 */ /* 0x000fe200078ac0ff */
[----:B---3--:R-:W-:-:S05]  /*67bd0*/  IMAD.WIDE R22, R42, 0x4, R40 ;  /* 0x000000042a167825 */ /* 0x008fca00078e0228 */
[----:B------:R1:W-:Y:S02]  /*67be0*/  @P1 STG.E desc[UR44][R22.64], R43 ;  /* 0x0000002b16001986 */ /* 0x0003e4000c10192c */
[----:B-1----:R-:W-:Y:S01]  /*67bf0*/  IMAD.WIDE R22, R42, 0x4, R38 ;  /* 0x000000042a167825 */ /* 0x002fe200078e0226 */
[----:B------:R-:W-:Y:S01]  /*67c00*/  LOP3.LUT P6, RZ, R32, 0x80, RZ, 0xc0, !PT ;  /* 0x0000008020ff7812 */ /* 0x000fe200078cc0ff */
[----:B------:R-:W3:Y:S04]  /*67c10*/  LDL.LU R42, [R1+0xac] ;  /* 0x0000ac00012a7983 */ /* 0x000ee80000300800 */
[----:B------:R1:W-:Y:S02]  /*67c20*/  @P2 STG.E desc[UR44][R22.64], R7 ;  /* 0x0000000716002986 */ /* 0x0003e4000c10192c */
[----:B-1----:R-:W-:-:S02]  /*67c30*/  IMAD.WIDE R22, R36, 0x4, R40 ;  /* 0x0000000424167825 */ /* 0x002fc400078e0228 */
[----:B------:R-:W3:Y:S04]  /*67c40*/  LDL.LU R7, [R1+0xe14] ;  /* 0x000e140001077983 */ /* 0x000ee80000300800 */
[----:B------:R1:W-:Y:S02]  /*67c50*/  @P3 STG.E desc[UR44][R22.64], R37 ;  /* 0x0000002516003986 */ /* 0x0003e4000c10192c */
[----:B-1----:R-:W-:-:S05]  /*67c60*/  IMAD.WIDE R22, R36, 0x4, R38 ;  /* 0x0000000424167825 */ /* 0x002fca00078e0226 */
[----:B--2---:R1:W-:Y:S02]  /*67c70*/  @P4 STG.E desc[UR44][R22.64], R6 ;  /* 0x0000000616004986 */ /* 0x0043e4000c10192c */
[----:B-1----:R-:W-:-:S05]  /*67c80*/  IMAD.WIDE R22, R34, 0x4, R40 ;  /* 0x0000000422167825 */ /* 0x002fca00078e0228 */
[----:B------:R1:W-:Y:S02]  /*67c90*/  @P5 STG.E desc[UR44][R22.64], R35 ;  /* 0x0000002316005986 */ /* 0x0003e4000c10192c */
[----:B-1----:R-:W-:-:S05]  /*67ca0*/  IMAD.WIDE R22, R34, 0x4, R38 ;  /* 0x0000000422167825 */ /* 0x002fca00078e0226 */
[----:B----4-:R1:W-:Y:S04]  /*67cb0*/  @P6 STG.E desc[UR44][R22.64], R33 ;  /* 0x0000002116006986 */ /* 0x0103e8000c10192c */
[----:B-1----:R-:W2:Y:S04]  /*67cc0*/  LDL.LU R33, [R1+0x8c] ;  /* 0x00008c0001217983 */ /* 0x002ea80000300800 */
[----:B------:R-:W4:Y:S04]  /*67cd0*/  LDL.LU R37, [R1+0x1a0] ;  /* 0x0001a00001257983 */ /* 0x000f280000300800 */
[----:B------:R-:W4:Y:S04]  /*67ce0*/  LDL.LU R36, [R1+0xe18] ;  /* 0x000e180001247983 */ /* 0x000f280000300800 */
[----:B------:R-:W4:Y:S04]  /*67cf0*/  LDL.LU R6, [R1+0x130] ;  /* 0x0001300001067983 */ /* 0x000f280000300800 */
[----:B------:R-:W4:Y:S04]  /*67d00*/  LDL.LU R35, [R1+0x110] ;  /* 0x0001100001237983 */ /* 0x000f280000300800 */
[----:B------:R-:W4:Y:S01]  /*67d10*/  LDL.LU R34, [R1+0xe1c] ;  /* 0x000e1c0001227983 */ /* 0x000f220000300800 */
[----:B------:R-:W-:-:S02]  /*67d20*/  LOP3.LUT P3, RZ, R32, 0x100, RZ, 0xc0, !PT ;  /* 0x0000010020ff7812 */ /* 0x000fc4000786c0ff */
[C---:B------:R-:W-:Y:S02]  /*67d30*/  LOP3.LUT P4, RZ, R32.reuse, 0x200, RZ, 0xc0, !PT ;  /* 0x0000020020ff7812 */ /* 0x040fe4000788c0ff */
        /* <DEDUP_REMOVED lines=12> */
[----:B------:R-:W-:Y:S01]  /*67e00*/  LOP3.LUT P0, RZ, R32, 0x10000, RZ, 0xc0, !PT ;  /* 0x0001000020ff7812 */ /* 0x000fe2000780c0ff */
[----:B---3--:R-:W-:-:S05]  /*67e10*/  IMAD.WIDE R22, R7, 0x4, R40 ;  /* 0x0000000407167825 */ /* 0x008fca00078e0228 */
[----:B------:R1:W-:Y:S02]  /*67e20*/  @P3 STG.E desc[UR44][R22.64], R42 ;  /* 0x0000002a16003986 */ /* 0x0003e4000c10192c */
[----:B-1----:R-:W-:Y:S01]  /*67e30*/  IMAD.WIDE R22, R7, 0x4, R38 ;  /* 0x0000000407167825 */ /* 0x002fe200078e0226 */
[----:B------:R-:W-:-:S04]  /*67e40*/  LOP3.LUT R4, R4, 0xffffff7f, RZ, 0xc0, !PT ;  /* 0xffffff7f04047812 */ /* 0x000fc800078ec0ff */
[----:B------:R-:W-:Y:S02]  /*67e50*/  @P0 LOP3.LUT R4, R4, 0x80, RZ, 0xfc, !PT ;  /* 0x0000008004040812 */ /* 0x000fe400078efcff */
[----:B------:R-:W-:Y:S02]  /*67e60*/  LOP3.LUT P0, RZ, R32, 0x8000, RZ, 0xc0, !PT ;  /* 0x0000800020ff7812 */ /* 0x000fe4000780c0ff */
[----:B------:R-:W-:-:S11]  /*67e70*/  LOP3.LUT R4, R4, 0xfffffeff, RZ, 0xc0, !PT ;  /* 0xfffffeff04047812 */ /* 0x000fd600078ec0ff */
[----:B------:R-:W-:Y:S02]  /*67e80*/  @P0 LOP3.LUT R4, R4, 0x100, RZ, 0xfc, !PT ;  /* 0x0000010004040812 */ /* 0x000fe400078efcff */
[----:B------:R-:W-:Y:S02]  /*67e90*/  LOP3.LUT P0, RZ, R32, 0x4000, RZ, 0xc0, !PT ;  /* 0x0000400020ff7812 */ /* 0x000fe4000780c0ff */
[----:B------:R-:W-:Y:S01]  /*67ea0*/  LOP3.LUT R4, R4, 0xfffffdff, RZ, 0xc0, !PT ;  /* 0xfffffdff04047812 */ /* 0x000fe200078ec0ff */
[----:B--2---:R1:W-:Y:S04]  /*67eb0*/  @P4 STG.E desc[UR44][R22.64], R33 ;  /* 0x0000002116004986 */ /* 0x0043e8000c10192c */
[----:B-1----:R-:W2:Y:S04]  /*67ec0*/  LDL.LU R33, [R1+0x100] ;  /* 0x0001000001217983 */ /* 0x002ea80000300800 */
        /* <DEDUP_REMOVED lines=10> */
[----:B------:R-:W-:-:S03]  /*67f70*/  @P0 LOP3.LUT R4, R4, 0x200, RZ, 0xfc, !PT ;  /* 0x0000020004040812 */ /* 0x000fc600078efcff */
[----:B------:R-:W3:Y:S01]  /*67f80*/  LDL.LU R49, [R1+0x118] ;  /* 0x0001180001317983 */ /* 0x000ee20000300800 */
[C---:B------:R-:W-:Y:S02]  /*67f90*/  LOP3.LUT P0, RZ, R32.reuse, 0x2000, RZ, 0xc0, !PT ;  /* 0x0000200020ff7812 */ /* 0x040fe4000780c0ff */
[C---:B------:R-:W-:Y:S01]  /*67fa0*/  LOP3.LUT P5, RZ, R32.reuse, 0x400, RZ, 0xc0, !PT ;  /* 0x0000040020ff7812 */ /* 0x040fe200078ac0ff */
[----:B------:R-:W3:Y:S04]  /*67fb0*/  LDL.LU R48, [R1+0x108] ;  /* 0x0001080001307983 */ /* 0x000ee80000300800 */
[----:B------:R-:W3:Y:S04]  /*67fc0*/  LDL.LU R43, [R1+0x1ac] ;  /* 0x0001ac00012b7983 */ /* 0x000ee80000300800 */
[----:B------:R-:W3:Y:S01]  /*67fd0*/  LDL.LU R42, [R1+0xe30] ;  /* 0x000e3000012a7983 */ /* 0x000ee20000300800 */
[----:B------:R-:W-:Y:S01]  /*67fe0*/  LOP3.LUT P6, RZ, R32, 0x800, RZ, 0xc0, !PT ;  /* 0x0000080020ff7812 */ /* 0x000fe200078cc0ff */
[----:B----4-:R-:W-:Y:S01]  /*67ff0*/  IMAD.WIDE R22, R36, 0x4, R40 ;  /* 0x0000000424167825 */ /* 0x010fe200078e0228 */
[----:B------:R-:W-:Y:S01]  /*68000*/  LOP3.LUT R4, R4, 0xfffffbff, RZ, 0xc0, !PT ;  /* 0xfffffbff04047812 */ /* 0x000fe200078ec0ff */
[----:B------:R-:W4:Y:S03]  /*68010*/  LDL.LU R7, [R1+0x13c] ;  /* 0x00013c0001077983 */ /* 0x000f260000300800 */
[----:B------:R-:W-:Y:S01]  /*68020*/  @P0 LOP3.LUT R4, R4, 0x400, RZ, 0xfc, !PT ;  /* 0x0000040004040812 */ /* 0x000fe200078efcff */
[----:B------:R1:W-:Y:S01]  /*68030*/  @P5 STG.E desc[UR44][R22.64], R37 ;  /* 0x0000002516005986 */ /* 0x0003e2000c10192c */
[----:B------:R-:W-:Y:S01]  /*68040*/  LOP3.LUT P0, RZ, R32, 0x1000, RZ, 0xc0, !PT ;  /* 0x0000100020ff7812 */ /* 0x000fe2000780c0ff */
[----:B-1----:R-:W-:-:S02]  /*68050*/  IMAD.WIDE R22, R36, 0x4, R38 ;  /* 0x0000000424167825 */ /* 0x002fc400078e0226 */
[----:B------:R-:W4:Y:S04]  /*68060*/  LDL.LU R37, [R1+0x11c] ;  /* 0x00011c0001257983 */ /* 0x000f280000300800 */
[----:B------:R-:W4:Y:S04]  /*68070*/  LDL.LU R36, [R1+0xe34] ;  /* 0x000e340001247983 */ /* 0x000f280000300800 */
[----:B------:R1:W-:Y:S02]  /*68080*/  @P6 STG.E desc[UR44][R22.64], R6 ;  /* 0x0000000616006986 */ /* 0x0003e4000c10192c */
[----:B-1----:R-:W-:-:S02]  /*68090*/  IMAD.WIDE R22, R34, 0x4, R40 ;  /* 0x0000000422167825 */ /* 0x002fc400078e0228 */
[----:B------:R-:W4:Y:S04]  /*680a0*/  LDL.LU R6, [R1+0x10c] ;  /* 0x00010c0001067983 */ /* 0x000f280000300800 */
[----:B------:R1:W-:Y:S02]  /*680b0*/  @P0 STG.E desc[UR44][R22.64], R35 ;  /* 0x0000002316000986 */ /* 0x0003e4000c10192c */
[----:B-1----:R-:W-:Y:S02]  /*680c0*/  IMAD.WIDE R22, R34, 0x4, R38 ;  /* 0x0000000422167825 */ /* 0x002fe400078e0226 */
[----:B------:R-:W4:Y:S04]  /*680d0*/  LDL.LU R34, [R1+0x1d0] ;  /* 0x0001d00001227983 */ /* 0x000f280000300800 */
[----:B------:R-:W4:Y:S01]  /*680e0*/  LDL.LU R35, [R1+0xe38] ;  /* 0x000e380001237983 */ /* 0x000f220000300800 */
[----:B------:R-:W-:-:S02]  /*680f0*/  LOP3.LUT P0, RZ, R4, 0x400, RZ, 0xc0, !PT ;  /* 0x0000040004ff7812 */ /* 0x000fc4000780c0ff */
[C---:B------:R-:W-:Y:S02]  /*68100*/  LOP3.LUT P1, RZ, R32.reuse, 0x200000, RZ, 0xc0, !PT ;  /* 0x0020000020ff7812 */ /* 0x040fe4000782c0ff */
[C---:B------:R-:W-:Y:S02]  /*68110*/  LOP3.LUT P2, RZ, R32.reuse, 0x400000, RZ, 0xc0, !PT ;  /* 0x0040000020ff7812 */ /* 0x040fe4000784c0ff */
[C---:B------:R-:W-:Y:S02]  /*68120*/  LOP3.LUT P3, RZ, R32.reuse, 0x800000, RZ, 0xc0, !PT ;  /* 0x0080000020ff7812 */ /* 0x040fe4000786c0ff */
[C---:B------:R-:W-:Y:S02]  /*68130*/  LOP3.LUT P4, RZ, R32.reuse, 0x1000000, RZ, 0xc0, !PT ;  /* 0x0100000020ff7812 */ /* 0x040fe4000788c0ff */
[C---:B------:R-:W-:Y:S02]  /*68140*/  LOP3.LUT P5, RZ, R32.reuse, 0x2000000, RZ, 0xc0, !PT ;  /* 0x0200000020ff7812 */ /* 0x040fe400078ac0ff */
[----:B------:R-:W-:Y:S01]  /*68150*/  LOP3.LUT P6, RZ, R32, 0x4000000, RZ, 0xc0, !PT ;  /* 0x0400000020ff7812 */ /* 0x000fe200078cc0ff */
[----:B--2---:R3:W-:Y:S01]  /*68160*/  @P0 STG.E desc[UR44][R22.64], R33 ;  /* 0x0000002116000986 */ /* 0x0047e2000c10192c */
[----:B------:R-:W-:Y:S01]  /*68170*/  LOP3.LUT P0, RZ, R4, 0x200, RZ, 0xc0, !PT ;  /* 0x0000020004ff7812 */ /* 0x000fe2000780c0ff */
[----:B---3--:R-:W-:-:S02]  /*68180*/  IMAD.WIDE R22, R116, 0x4, R40 ;  /* 0x0000000474167825 */ /* 0x008fc400078e0228 */
[----:B------:R-:W2:Y:S10]  /*68190*/  LDL.LU R33, [R1+0x2064] ;  /* 0x0020640001217983 */ /* 0x000eb40000300800 */
        /* <DEDUP_REMOVED lines=18> */
[----:B------:R1:W-:Y:S02]  /*682c0*/  @P0 STG.E desc[UR44][R22.64], R49 ;  /* 0x0000003116000986 */ /* 0x0003e4000c10192c */
[----:B-1----:R-:W-:-:S05]  /*682d0*/  IMAD.WIDE R22, R20, 0x4, R38 ;  /* 0x0000000414167825 */ /* 0x002fca00078e0226 */
[----:B------:R1:W-:Y:S02]  /*682e0*/  @P1 STG.E desc[UR44][R22.64], R48 ;  /* 0x0000003016001986 */ /* 0x0003e4000c10192c */
[----:B-1----:R-:W-:-:S05]  /*682f0*/  IMAD.WIDE R22, R42, 0x4, R40 ;  /* 0x000000042a167825 */ /* 0x002fca00078e0228 */
[----:B------:R1:W-:Y:S02]  /*68300*/  @P2 STG.E desc[UR44][R22.64], R43 ;  /* 0x0000002b16002986 */ /* 0x0003e4000c10192c */
[----:B-1----:R-:W-:-:S05]  /*68310*/  IMAD.WIDE R22, R42, 0x4, R38 ;  /* 0x000000042a167825 */ /* 0x002fca00078e0226 */
[----:B----4-:R1:W-:Y:S02]  /*68320*/  @P3 STG.E desc[UR44][R22.64], R7 ;  /* 0x0000000716003986 */ /* 0x0103e4000c10192c */
[----:B-1----:R-:W-:-:S05]  /*68330*/  IMAD.WIDE R22, R36, 0x4, R40 ;  /* 0x0000000424167825 */ /* 0x002fca00078e0228 */
[----:B------:R1:W-:Y:S02]  /*68340*/  @P4 STG.E desc[UR44][R22.64], R37 ;  /* 0x0000002516004986 */ /* 0x0003e4000c10192c */
[----:B-1----:R-:W-:Y:S02]  /*68350*/  IMAD.WIDE R22, R36, 0x4, R38 ;  /* 0x0000000424167825 */ /* 0x002fe400078e0226 */
[----:B------:R-:W3:Y:S04]  /*68360*/  LDL.LU R36, [R1+0xe40] ;  /* 0x000e400001247983 */ /* 0x000ee80000300800 */
[----:B------:R1:W-:Y:S04]  /*68370*/  @P5 STG.E desc[UR44][R22.64], R6 ;  /* 0x0000000616005986 */ /* 0x0003e8000c10192c */
[----:B-1----:R-:W4:Y:S01]  /*68380*/  LDL.LU R6, [R1+0x170] ;  /* 0x0001700001067983 */ /* 0x002f220000300800 */
[----:B------:R-:W-:-:S05]  /*68390*/  IMAD.WIDE R22, R35, 0x4, R40 ;  /* 0x0000000423167825 */ /* 0x000fca00078e0228 */
[----:B------:R1:W-:Y:S04]  /*683a0*/  @P6 STG.E desc[UR44][R22.64], R34 ;  /* 0x0000002216006986 */ /* 0x0003e8000c10192c */
[----:B-1----:R-:W3:Y:S04]  /*683b0*/  LDL.LU R34, [R1+0x120] ;  /* 0x0001200001227983 */ /* 0x002ee80000300800 */
[----:B------:R-:W3:Y:S01]  /*683c0*/  LDL.LU R42, [R1+0xe3c] ;  /* 0x000e3c00012a7983 */ /* 0x000ee20000300800 */
[----:B------:R-:W-:-:S03]  /*683d0*/  LOP3.LUT P3, RZ, R32, 0x8000000, RZ, 0xc0, !PT ;  /* 0x0800000020ff7812 */ /* 0x000fc6000786c0ff */
[----:B------:R-:W3:Y:S01]  /*683e0*/  LDL.LU R7, [R1+0x40] ;  /* 0x0000400001077983 */ /* 0x000ee20000300800 */
[----:B------:R-:W-:-:S03]  /*683f0*/  IMAD.WIDE R22, R35, 0x4, R38 ;  /* 0x0000000423167825 */ /* 0x000fc600078e0226 */
[----:B------:R-:W3:Y:S01]  /*68400*/  LDL.LU R37, [R1+0x1d4] ;  /* 0x0001d40001257983 */ /* 0x000ee20000300800 */
[----:B------:R-:W-:-:S03]  /*68410*/  LOP3.LUT P4, RZ, R32, 0x10000000, RZ, 0xc0, !PT ;  /* 0x1000000020ff7812 */ /* 0x000fc6000788c0ff */
[----:B------:R-:W3:Y:S01]  /*68420*/  LDL.LU R35, [R1+0xe44] ;  /* 0x000e440001237983 */ /* 0x000ee20000300800 */
[----:B------:R-:W-:Y:S02]  /*68430*/  LOP3.LUT R2, R2, 0xf7ffffff, RZ, 0xc0, !PT ;  /* 0xf7ffffff02027812 */ /* 0x000fe400078ec0ff */
[----:B--2---:R-:W-:-:S13]  /*68440*/  LOP3.LUT P0, RZ, R33, 0x80, RZ, 0xc0, !PT ;  /* 0x0000008021ff7812 */ /* 0x004fda000780c0ff */
        /* <DEDUP_REMOVED lines=11> */
[----:B----4-:R1:W-:Y:S04]  /*68500*/  @P3 STG.E desc[UR44][R22.64], R6 ;  /* 0x0000000616003986 */ /* 0x0103e8000c10192c */
[----:B-1----:R-:W2:Y:S01]  /*68510*/  LDL.LU R6, [R1+0x174] ;  /* 0x0001740001067983 */ /* 0x002ea20000300800 */
[----:B---3--:R-:W-:-:S05]  /*68520*/  IMAD.WIDE R22, R42, 0x4, R40 ;  /* 0x000000042a167825 */ /* 0x008fca00078e0228 */
[----:B------:R1:W-:Y:S04]  /*68530*/  @P4 STG.E desc[UR44][R22.64], R34 ;  /* 0x0000002216004986 */ /* 0x0003e8000c10192c */
[----:B-1----:R-:W3:Y:S01]  /*68540*/  LDL.LU R34, [R1+0x124] ;  /* 0x0001240001227983 */ /* 0x002ee20000300800 */
[----:B------:R-:W-:-:S04]  /*68550*/  LOP3.LUT R2, R2, 0x7fffffff, RZ, 0xc0, !PT ;  /* 0x7fffffff02027812 */ /* 0x000fc800078ec0ff */
        /* <DEDUP_REMOVED lines=8> */
[----:B------:R-:W-:Y:S02]  /*685e0*/  LOP3.LUT R4, R4, 0xfffffffb, RZ, 0xc0, !PT ;  /* 0xfffffffb04047812 */ /* 0x000fe400078ec0ff */
[C---:B------:R-:W-:Y:S02]  /*685f0*/  LOP3.LUT P5, RZ, R32.reuse, 0x20000000, RZ, 0xc0, !PT ;  /* 0x2000000020ff7812 */ /* 0x040fe400078ac0ff */
[----:B------:R-:W-:-:S07]  /*68600*/  LOP3.LUT P6, RZ, R32, 0x40000000, RZ, 0xc0, !PT ;  /* 0x4000000020ff7812 */ /* 0x000fce00078cc0ff */
[----:B------:R-:W-:Y:S02]  /*68610*/  @P0 LOP3.LUT R4, R4, 0x4, RZ, 0xfc, !PT ;  /* 0x0000000404040812 */ /* 0x000fe400078efcff */
[----:B------:R-:W-:Y:S02]  /*68620*/  LOP3.LUT P0, RZ, R32, 0x80000000, RZ, 0xc0, !PT ;  /* 0x8000000020ff7812 */ /* 0x000fe4000780c0ff */
        /* <DEDUP_REMOVED lines=10> */
[----:B------:R-:W-:-:S03]  /*686d0*/  IMAD.WIDE R22, R42, 0x4, R38 ;  /* 0x000000042a167825 */ /* 0x000fc600078e0226 */
[----:B------:R-:W4:Y:S04]  /*686e0*/  LDL.LU R49, [R1+0x12c] ;  /* 0x00012c0001317983 */ /* 0x000f280000300800 */
[----:B------:R-:W4:Y:S04]  /*686f0*/  LDL.LU R20, [R1+0xe84] ;  /* 0x000e840001147983 */ /* 0x000f280000300800 */
[----:B------:R1:W-:Y:S04]  /*68700*/  @P5 STG.E desc[UR44][R22.64], R7 ;  /* 0x0000000716005986 */ /* 0x0003e8000c10192c */
[----:B------:R-:W4:Y:S04]  /*68710*/  LDL.LU R48, [R1+0x4c] ;  /* 0x00004c0001307983 */ /* 0x000f280000300800 */
[----:B------:R-:W4:Y:S01]  /*68720*/  LDL.LU R43, [R1+0x2c0] ;  /* 0x0002c000012b7983 */ /* 0x000f220000300800 */
[----:B-1----:R-:W-:-:S03]  /*68730*/  IMAD.WIDE R22, R36, 0x4, R40 ;  /* 0x0000000424167825 */ /* 0x002fc600078e0228 */
[----:B------:R-:W4:Y:S04]  /*68740*/  LDL.LU R42, [R1+0xe88] ;  /* 0x000e8800012a7983 */ /* 0x000f280000300800 */
[----:B------:R1:W-:Y:S04]  /*68750*/  @P6 STG.E desc[UR44][R22.64], R37 ;  /* 0x0000002516006986 */ /* 0x0003e8000c10192c */
[----:B------:R-:W4:Y:S01]  /*68760*/  LDL.LU R7, [R1+0x2a0] ;  /* 0x0002a00001077983 */ /* 0x000f220000300800 */
[----:B-1----:R-:W-:-:S03]  /*68770*/  IMAD.WIDE R22, R36, 0x4, R38 ;  /* 0x0000000424167825 */ /* 0x002fc600078e0226 */
[----:B------:R-:W4:Y:S04]  /*68780*/  LDL.LU R37, [R1+0x240] ;  /* 0x0002400001257983 */ /* 0x000f280000300800 */
[----:B------:R-:W4:Y:S04]  /*68790*/  LDL.LU R36, [R1+0xe8c] ;  /* 0x000e8c0001247983 */ /* 0x000f280000300800 */
[----:B--2---:R1:W-:Y:S01]  /*687a0*/  @P0 STG.E desc[UR44][R22.64], R6 ;  /* 0x0000000616000986 */ /* 0x0043e2000c10192c */
[----:B------:R-:W-:Y:S01]  /*687b0*/  LOP3.LUT P0, RZ, R4, 0x4, RZ, 0xc0, !PT ;  /* 0x0000000404ff7812 */ /* 0x000fe2000780c0ff */
[----:B-1----:R-:W-:-:S02]  /*687c0*/  IMAD.WIDE R22, R35, 0x4, R40 ;  /* 0x0000000423167825 */ /* 0x002fc400078e0228 */
[----:B------:R-:W2:Y:S10]  /*687d0*/  LDL.LU R6, [R1+0x2060] ;  /* 0x0020600001067983 */ /* 0x000eb40000300800 */
[----:B---3--:R1:W-:Y:S04]  /*687e0*/  @P0 STG.E desc[UR44][R22.64], R34 ;  /* 0x0000002216000986 */ /* 0x0083e8000c10192c */
[----:B-1----:R-:W3:Y:S01]  /*687f0*/  LDL.LU R34, [R1+0x205c] ;  /* 0x00205c0001227983 */ /* 0x002ee20000300800 */
[----:B------:R-:W-:-:S03]  /*68800*/  IMAD.WIDE R22, R35, 0x4, R38 ;  /* 0x0000000423167825 */ /* 0x000fc600078e0226 */
[----:B------:R-:W2:Y:S01]  /*68810*/  LDL.LU R35, [R1+0x1f0] ;  /* 0x0001f00001237983 */ /* 0x000ea20000300800 */
[----:B------:R-:W-:-:S13]  /*68820*/  LOP3.LUT P0, RZ, R4, 0x2, RZ, 0xc0, !PT ;  /* 0x0000000204ff7812 */ /* 0x000fda000780c0ff */
[----:B----4-:R1:W-:Y:S01]  /*68830*/  @P0 STG.E desc[UR44][R22.64], R32 ;  /* 0x0000002016000986 */ /* 0x0103e2000c10192c */
        /* <DEDUP_REMOVED lines=31> */
[----:B------:R1:W-:Y:S02]  /*68a30*/  @P4 STG.E desc[UR44][R22.64], R7 ;  /* 0x0000000716004986 */ /* 0x0003e4000c10192c */
[----:B-1----:R-:W-:-:S05]  /*68a40*/  IMAD.WIDE R22, R36, 0x4, R40 ;  /* 0x0000000424167825 */ /* 0x002fca00078e0228 */
[----:B------:R1:W-:Y:S02]  /*68a50*/  @P5 STG.E desc[UR44][R22.64], R37 ;  /* 0x0000002516005986 */ /* 0x0003e4000c10192c */
[----:B-1----:R-:W-:Y:S02]  /*68a60*/  IMAD.WIDE R22, R36, 0x4, R38 ;  /* 0x0000000424167825 */ /* 0x002fe400078e0226 */
[----:B------:R-:W4:Y:S04]  /*68a70*/  LDL.LU R37, [R1+0x2c8] ;  /* 0x0002c80001257983 */ /* 0x000f280000300800 */
[----:B------:R-:W3:Y:S04]  /*68a80*/  LDL.LU R36, [R1+0xe98] ;  /* 0x000e980001247983 */ /* 0x000ee80000300800 */
[----:B------:R-:W3:Y:S04]  /*68a90*/  LDL.LU R20, [R1+0x2c4] ;  /* 0x0002c40001147983 */ /* 0x000ee80000300800 */
[----:B--2---:R1:W-:Y:S04]  /*68aa0*/  @P6 STG.E desc[UR44][R22.64], R35 ;  /* 0x0000002316006986 */ /* 0x0043e8000c10192c */
[----:B-1----:R-:W2:Y:S04]  /*68ab0*/  LDL.LU R35, [R1+0xe90] ;  /* 0x000e900001237983 */ /* 0x002ea80000300800 */
[----:B------:R-:W3:Y:S04]  /*68ac0*/  LDL.LU R48, [R1+0x2a4] ;  /* 0x0002a40001307983 */ /* 0x000ee80000300800 */
[----:B------:R-:W4:Y:S04]  /*68ad0*/  LDL.LU R43, [R1+0x244] ;  /* 0x00024400012b7983 */ /* 0x000f280000300800 */
[----:B------:R-:W4:Y:S04]  /*68ae0*/  LDL.LU R42, [R1+0xe94] ;  /* 0x000e9400012a7983 */ /* 0x000f280000300800 */
[----:B------:R-:W4:Y:S01]  /*68af0*/  LDL.LU R7, [R1+0x1f4] ;  /* 0x0001f40001077983 */ /* 0x000f220000300800 */
[----:B------:R-:W-:-:S02]  /*68b00*/  LOP3.LUT P0, RZ, R33, 0x4000000, RZ, 0xc0, !PT ;  /* 0x0400000021ff7812 */ /* 0x000fc4000780c0ff */
        /* <DEDUP_REMOVED lines=18> */
[C---:B------:R-:W-:Y:S02]  /*68c30*/  LOP3.LUT P0, RZ, R33.reuse, 0x100000, RZ, 0xc0, !PT ;  /* 0x0010000021ff7812 */ /* 0x040fe4000780c0ff */
[C---:B------:R-:W-:Y:S02]  /*68c40*/  LOP3.LUT P4, RZ, R33.reuse, 0x8000, RZ, 0xc0, !PT ;  /* 0x0000800021ff7812 */ /* 0x040fe4000788c0ff */
[----:B------:R-:W-:Y:S02]  /*68c50*/  LOP3.LUT R2, R2, 0xfdffffff, RZ, 0xc0, !PT ;  /* 0xfdffffff02027812 */ /* 0x000fe400078ec0ff */
[----:B------:R-:W-:-:S07]  /*68c60*/  LOP3.LUT P5, RZ, R33, 0x10000, RZ, 0xc0, !PT ;  /* 0x0001000021ff7812 */ /* 0x000fce00078ac0ff */
[----:B------:R-:W-:Y:S02]  /*68c70*/  @P0 LOP3.LUT R2, R2, 0x2000000, RZ, 0xfc, !PT ;  /* 0x0200000002020812 */ /* 0x000fe400078efcff */
[C---:B------:R-:W-:Y:S02]  /*68c80*/  LOP3.LUT P0, RZ, R33.reuse, 0x80000, RZ, 0xc0, !PT ;  /* 0x0008000021ff7812 */ /* 0x040fe4000780c0ff */
[----:B------:R-:W-:Y:S02]  /*68c90*/  LOP3.LUT R2, R2, 0xfbffffff, RZ, 0xc0, !PT ;  /* 0xfbffffff02027812 */ /* 0x000fe400078ec0ff */
[C---:B------:R-:W-:Y:S02]  /*68ca0*/  LOP3.LUT P6, RZ, R33.reuse, 0x20000, RZ, 0xc0, !PT ;  /* 0x0002000021ff7812 */ /* 0x040fe400078cc0ff */
[C---:B------:R-:W-:Y:S02]  /*68cb0*/  LOP3.LUT P1, RZ, R33.reuse, 0x8000000, RZ, 0xc0, !PT ;  /* 0x0800000021ff7812 */ /* 0x040fe4000782c0ff */
[----:B------:R-:W-:-:S05]  /*68cc0*/  LOP3.LUT P2, RZ, R33, 0x10000000, RZ, 0xc0, !PT ;  /* 0x1000000021ff7812 */ /* 0x000fca000784c0ff */
[----:B------:R-:W-:Y:S02]  /*68cd0*/  @P0 LOP3.LUT R2, R2, 0x4000000, RZ, 0xfc, !PT ;  /* 0x0400000002020812 */ /* 0x000fe400078efcff */
[----:B------:R-:W-:Y:S01]  /*68ce0*/  LOP3.LUT P0, RZ, R33, 0x40000, RZ, 0xc0, !PT ;  /* 0x0004000021ff7812 */ /* 0x000fe2000780c0ff */
[----:B--2---:R-:W-:-:S05]  /*68cf0*/  IMAD.WIDE R22, R35, 0x4, R40 ;  /* 0x0000000423167825 */ /* 0x004fca00078e0228 */
[----:B---3--:R1:W-:Y:S02]  /*68d00*/  @P3 STG.E desc[UR44][R22.64], R20 ;  /* 0x0000001416003986 */ /* 0x0083e4000c10192c */
[----:B-1----:R-:W-:Y:S02]  /*68d10*/  IMAD.WIDE R22, R35, 0x4, R38 ;  /* 0x0000000423167825 */ /* 0x002fe400078e0226 */
[----:B------:R-:W2:Y:S04]  /*68d20*/  LDL.LU R35, [R1+0x2a8] ;  /* 0x0002a80001237983 */ /* 0x000ea80000300800 */
[----:B------:R4:W-:Y:S04]  /*68d30*/  @P4 STG.E desc[UR44][R22.64], R48 ;  /* 0x0000003016004986 */ /* 0x0009e8000c10192c */
[----:B------:R-:W3:Y:S01]  /*68d40*/  LDL.LU R4, [R1+0xe9c] ;  /* 0x000e9c0001047983 */ /* 0x000ee20000300800 */
[----:B------:R-:W-:Y:S01]  /*68d50*/  LOP3.LUT P3, RZ, R33, 0x20000000, RZ, 0xc0, !PT ;  /* 0x2000000021ff7812 */ /* 0x000fe2000786c0ff */
[----:B----4-:R-:W-:-:S02]  /*68d60*/  IMAD.WIDE R22, R42, 0x4, R40 ;  /* 0x000000042a167825 */ /* 0x010fc400078e0228 */
[----:B------:R-:W4:Y:S01]  /*68d70*/  LDL.LU R32, [R1+0x1f8] ;  /* 0x0001f80001207983 */ /* 0x000f220000300800 */
[----:B------:R-:W-:-:S03]  /*68d80*/  LOP3.LUT P4, RZ, R33, 0x40000000, RZ, 0xc0, !PT ;  /* 0x4000000021ff7812 */ /* 0x000fc6000788c0ff */
[----:B------:R1:W-:Y:S01]  /*68d90*/  @P5 STG.E desc[UR44][R22.64], R43 ;  /* 0x0000002b16005986 */ /* 0x0003e2000c10192c */
[----:B------:R-:W-:-:S03]  /*68da0*/  LOP3.LUT P5, RZ, R33, 0x80000000, RZ, 0xc0, !PT ;  /* 0x8000000021ff7812 */ /* 0x000fc600078ac0ff */
        /* <DEDUP_REMOVED lines=12> */
[----:B-1----:R-:W-:-:S03]  /*68e70*/  IMAD.WIDE R22, R42, 0x4, R38 ;  /* 0x000000042a167825 */ /* 0x002fc600078e0226 */
[----:B------:R-:W4:Y:S04]  /*68e80*/  LDL.LU R48, [R1+0x260] ;  /* 0x0002600001307983 */ /* 0x000f280000300800 */
[----:B------:R1:W-:Y:S04]  /*68e90*/  @P6 STG.E desc[UR44][R22.64], R7 ;  /* 0x0000000716006986 */ /* 0x0003e8000c10192c */
[----:B------:R-:W4:Y:S04]  /*68ea0*/  LDL.LU R43, [R1+0x2b4] ;  /* 0x0002b400012b7983 */ /* 0x000f280000300800 */
[----:B-1----:R-:W4:Y:S01]  /*68eb0*/  LDL.LU R7, [R1+0xeb0] ;  /* 0x000eb00001077983 */ /* 0x002f220000300800 */
[----:B------:R-:W-:-:S03]  /*68ec0*/  IMAD.WIDE R22, R36, 0x4, R40 ;  /* 0x0000000424167825 */ /* 0x000fc600078e0228 */
[----:B------:R-:W4:Y:S04]  /*68ed0*/  LDL.LU R42, [R1+0x274] ;  /* 0x00027400012a7983 */ /* 0x000f280000300800 */
[----:B------:R1:W-:Y:S02]  /*68ee0*/  @P0 STG.E desc[UR44][R22.64], R37 ;  /* 0x0000002516000986 */ /* 0x0003e4000c10192c */
[----:B-1----:R-:W-:Y:S02]  /*68ef0*/  IMAD.WIDE R22, R36, 0x4, R38 ;  /* 0x0000000424167825 */ /* 0x002fe400078e0226 */
[----:B------:R-:W4:Y:S04]  /*68f00*/  LDL.LU R37, [R1+0x214] ;  /* 0x0002140001257983 */ /* 0x000f280000300800 */
[----:B------:R-:W4:Y:S01]  /*68f10*/  LDL.LU R36, [R1+0xeb4] ;  /* 0x000eb40001247983 */ /* 0x000f220000300800 */
[----:B------:R-:W-:-:S02]  /*68f20*/  LOP3.LUT P0, RZ, R2, 0x4000000, RZ, 0xc0, !PT ;  /* 0x0400000002ff7812 */ /* 0x000fc4000780c0ff */
[----:B------:R-:W-:-:S11]  /*68f30*/  LOP3.LUT P6, RZ, R34, 0x1, RZ, 0xc0, !PT ;  /* 0x0000000122ff7812 */ /* 0x000fd600078cc0ff */
[----:B--2---:R3:W-:Y:S01]  /*68f40*/  @P0 STG.E desc[UR44][R22.64], R35 ;  /* 0x0000002316000986 */ /* 0x0047e2000c10192c */
[----:B------:R-:W-:Y:S01]  /*68f50*/  LOP3.LUT P0, RZ, R2, 0x2000000, RZ, 0xc0, !PT ;  /* 0x0200000002ff7812 */ /* 0x000fe2000780c0ff */
[----:B---3--:R-:W-:Y:S02]  /*68f60*/  IMAD.WIDE R22, R4, 0x4, R40 ;  /* 0x0000000404167825 */ /* 0x008fe400078e0228 */
[----:B------:R-:W2:Y:S10]  /*68f70*/  LDL.LU R35, [R1+0x2058] ;  /* 0x0020580001237983 */ /* 0x000eb40000300800 */
        /* <DEDUP_REMOVED lines=24> */
[----:B------:R1:W-:Y:S02]  /*69100*/  @P3 STG.E desc[UR44][R22.64], R48 ;  /* 0x0000003016003986 */ /* 0x0003e4000c10192c */
[----:B-1----:R-:W-:-:S05]  /*69110*/  IMAD.WIDE R22, R7, 0x4, R40 ;  /* 0x0000000407167825 */ /* 0x002fca00078e0228 */
[----:B------:R1:W-:Y:S02]  /*69120*/  @P4 STG.E desc[UR44][R22.64], R43 ;  /* 0x0000002b16004986 */ /* 0x0003e4000c10192c */
[----:B-1----:R-:W-:Y:S02]  /*69130*/  IMAD.WIDE R22, R7, 0x4, R38 ;  /* 0x0000000407167825 */ /* 0x002fe400078e0226 */
[----:B------:R-:W3:Y:S04]  /*69140*/  LDL.LU R7, [R1+0xebc] ;  /* 0x000ebc0001077983 */ /* 0x000ee80000300800 */
[----:B------:R-:W4:Y:S04]  /*69150*/  LDL.LU R115, [R1+0x264] ;  /* 0x0002640001737983 */ /* 0x000f280000300800 */
[----:B------:R-:W2:Y:S04]  /*69160*/  LDL.LU R49, [R1+0x2b8] ;  /* 0x0002b80001317983 */ /* 0x000ea80000300800 */
[----:B------:R-:W2:Y:S04]  /*69170*/  LDL.LU R20, [R1+0xeb8] ;  /* 0x000eb80001147983 */ /* 0x000ea80000300800 */
[----:B------:R-:W2:Y:S04]  /*69180*/  LDL.LU R48, [R1+0x278] ;  /* 0x0002780001307983 */ /* 0x000ea80000300800 */
[----:B------:R1:W-:Y:S04]  /*69190*/  @P5 STG.E desc[UR44][R22.64], R42 ;  /* 0x0000002a16005986 */ /* 0x0003e8000c10192c */
[----:B------:R-:W3:Y:S01]  /*691a0*/  LDL.LU R43, [R1+0x218] ;  /* 0x00021800012b7983 */ /* 0x000ee20000300800 */
[----:B-1----:R-:W-:-:S05]  /*691b0*/  IMAD.WIDE R22, R36, 0x4, R40 ;  /* 0x0000000424167825 */ /* 0x002fca00078e0228 */
[----:B------:R1:W-:Y:S04]  /*691c0*/  @P6 STG.E desc[UR44][R22.64], R37 ;  /* 0x0000002516006986 */ /* 0x0003e8000c10192c */
[----:B-1----:R-:W3:Y:S01]  /*691d0*/  LDL.LU R37, [R1+0x268] ;  /* 0x0002680001257983 */ /* 0x002ee20000300800 */
[----:B------:R-:W-:-:S03]  /*691e0*/  IMAD.WIDE R22, R36, 0x4, R38 ;  /* 0x0000000424167825 */ /* 0x000fc600078e0226 */
[----:B------:R-:W3:Y:S04]  /*691f0*/  LDL.LU R36, [R1+0x2bc] ;  /* 0x0002bc0001247983 */ /* 0x000ee80000300800 */
[----:B------:R-:W3:Y:S01]  /*69200*/  LDL.LU R32, [R1+0xee0] ;  /* 0x000ee00001207983 */ /* 0x000ee20000300800 */
[----:B------:R-:W-:Y:S02]  /*69210*/  LOP3.LUT P0, RZ, R34, 0x2000, RZ, 0xc0, !PT ;  /* 0x0000200022ff7812 */ /* 0x000fe4000780c0ff */
[----:B------:R-:W-:Y:S01]  /*69220*/  LOP3.LUT R2, R2, 0xfffff7ff, RZ, 0xc0, !PT ;  /* 0xfffff7ff02027812 */ /* 0x000fe200078ec0ff */
[----:B------:R-:W3:Y:S04]  /*69230*/  LDL.LU R55, [R1+0x27c] ;  /* 0x00027c0001377983 */ /* 0x000ee80000300800 */
[----:B------:R-:W3:Y:S04]  /*69240*/  LDL.LU R42, [R1+0x21c] ;  /* 0x00021c00012a7983 */ /* 0x000ee80000300800 */
[----:B------:R-:W3:Y:S02]  /*69250*/  LDL.LU R116, [R1+0xee4] ;  /* 0x000ee40001747983 */ /* 0x000ee40000300800 */
[----:B------:R-:W-:-:S02]  /*69260*/  @P0 LOP3.LUT R2, R2, 0x800, RZ, 0xfc, !PT ;  /* 0x0000080002020812 */ /* 0x000fc400078efcff */
[----:B------:R-:W-:Y:S01]  /*69270*/  LOP3.LUT P0, RZ, R34, 0x1000, RZ, 0xc0, !PT ;  /* 0x0000100022ff7812 */ /* 0x000fe2000780c0ff */
[----:B------:R-:W3:Y:S01]  /*69280*/  LDL.LU R117, [R1+0x26c] ;  /* 0x00026c0001757983 */ /* 0x000ee20000300800 */
[----:B------:R-:W-:-:S03]  /*69290*/  LOP3.LUT R2, R2, 0xffffefff, RZ, 0xc0, !PT ;  /* 0xffffefff02027812 */ /* 0x000fc600078ec0ff */
[----:B------:R-:W3:Y:S04]  /*692a0*/  LDL.LU R118, [R1+0x350] ;  /* 0x0003500001767983 */ /* 0x000ee80000300800 */
[----:B------:R-:W3:Y:S04]  /*692b0*/  LDL.LU R119, [R1+0xee8] ;  /* 0x000ee80001777983 */ /* 0x000ee80000300800 */
[----:B------:R-:W-:Y:S01]  /*692c0*/  @P0 LOP3.LUT R2, R2, 0x1000, RZ, 0xfc, !PT ;  /* 0x0000100002020812 */ /* 0x000fe200078efcff */
[----:B------:R-:W3:Y:S01]  /*692d0*/  LDL.LU R112, [R1+0x320] ;  /* 0x0003200001707983 */ /* 0x000ee20000300800 */
[----:B------:R-:W-:-:S02]  /*692e0*/  LOP3.LUT P0, RZ, R34, 0x800, RZ, 0xc0, !PT ;  /* 0x0000080022ff7812 */ /* 0x000fc4000780c0ff */
[----:B------:R-:W-:Y:S01]  /*692f0*/  LOP3.LUT R2, R2, 0xffffdfff, RZ, 0xc0, !PT ;  /* 0xffffdfff02027812 */ /* 0x000fe200078ec0ff */
[----:B------:R-:W3:Y:S01]  /*69300*/  LDL.LU R114, [R1+0xeec] ;  /* 0x000eec0001727983 */ /* 0x000ee20000300800 */
[C---:B------:R-:W-:Y:S02]  /*69310*/  LOP3.LUT P3, RZ, R34.reuse, 0x2, RZ, 0xc0, !PT ;  /* 0x0000000222ff7812 */ /* 0x040fe4000786c0ff */
[----:B------:R-:W-:Y:S01]  /*69320*/  LOP3.LUT P4, RZ, R34, 0x4, RZ, 0xc0, !PT ;  /* 0x0000000422ff7812 */ /* 0x000fe2000788c0ff */
[----:B------:R-:W3:Y:S06]  /*69330*/  LDL.LU R113, [R1+0x2e0] ;  /* 0x0002e00001717983 */ /* 0x000eec0000300800 */
[----:B------:R-:W-:-:S02]  /*69340*/  @P0 LOP3.LUT R2, R2, 0x2000, RZ, 0xfc, !PT ;  /* 0x0000200002020812 */ /* 0x000fc400078efcff */
        /* <DEDUP_REMOVED lines=11> */
[----:B------:R-:W-:-:S09]  /*69400*/  LOP3.LUT P5, RZ, R34, 0x8, RZ, 0xc0, !PT ;  /* 0x0000000822ff7812 */ /* 0x000fd200078ac0ff */
[----:B------:R-:W-:Y:S02]  /*69410*/  @P0 LOP3.LUT R2, R2, 0x20000, RZ, 0xfc, !PT ;  /* 0x0002000002020812 */ /* 0x000fe400078efcff */
[C---:B------:R-:W-:Y:S02]  /*69420*/  LOP3.LUT P0, RZ, R34.reuse, 0x40, RZ, 0xc0, !PT ;  /* 0x0000004022ff7812 */ /* 0x040fe4000780c0ff */
[----:B------:R-:W-:Y:S02]  /*69430*/  LOP3.LUT P6, RZ, R34, 0x10, RZ, 0xc0, !PT ;  /* 0x0000001022ff7812 */ /* 0x000fe400078cc0ff */
[----:B------:R-:W-:-:S09]  /*69440*/  LOP3.LUT R2, R2, 0xfffbffff, RZ, 0xc0, !PT ;  /* 0xfffbffff02027812 */ /* 0x000fd200078ec0ff */
[----:B------:R-:W-:Y:S02]  /*69450*/  @P0 LOP3.LUT R2, R2, 0x40000, RZ, 0xfc, !PT ;  /* 0x0004000002020812 */ /* 0x000fe400078efcff */
[----:B------:R-:W-:Y:S01]  /*69460*/  LOP3.LUT P0, RZ, R34, 0x20, RZ, 0xc0, !PT ;  /* 0x0000002022ff7812 */ /* 0x000fe2000780c0ff */
[----:B----4-:R2:W-:Y:S02]  /*69470*/  @P3 STG.E desc[UR44][R22.64], R115 ;  /* 0x0000007316003986 */ /* 0x0105e4000c10192c */
[C---:B--2---:R-:W-:Y:S02]  /*69480*/  IMAD.WIDE R22, R20.reuse, 0x4, R40 ;  /* 0x0000000414167825 */ /* 0x044fe400078e0228 */
[----:B------:R-:W2:Y:S04]  /*69490*/  LDL.LU R115, [R1+0x300] ;  /* 0x0003000001737983 */ /* 0x000ea80000300800 */
[----:B------:R1:W-:Y:S02]  /*694a0*/  @P4 STG.E desc[UR44][R22.64], R49 ;  /* 0x0000003116004986 */ /* 0x0003e4000c10192c */
[----:B-1----:R-:W-:-:S02]  /*694b0*/  IMAD.WIDE R22, R20, 0x4, R38 ;  /* 0x0000000414167825 */ /* 0x002fc400078e0226 */
[----:B------:R-:W4:Y:S04]  /*694c0*/  LDL.LU R49, [R1+0x354] ;  /* 0x0003540001317983 */ /* 0x000f280000300800 */
[----:B------:R3:W-:Y:S04]  /*694d0*/  @P5 STG.E desc[UR44][R22.64], R48 ;  /* 0x0000003016005986 */ /* 0x0007e8000c10192c */
[----:B------:R-:W4:Y:S01]  /*694e0*/  LDL.LU R20, [R1+0xf00] ;  /* 0x000f000001147983 */ /* 0x000f220000300800 */
[----:B---3--:R-:W-:-:S03]  /*694f0*/  IMAD.WIDE R22, R7, 0x4, R40 ;  /* 0x0000000407167825 */ /* 0x008fc600078e0228 */
[----:B------:R-:W3:Y:S04]  /*69500*/  LDL.LU R48, [R1+0x324] ;  /* 0x0003240001307983 */ /* 0x000ee80000300800 */
[----:B------:R1:W-:Y:S02]  /*69510*/  @P6 STG.E desc[UR44][R22.64], R43 ;  /* 0x0000002b16006986 */ /* 0x0003e4000c10192c */
[----:B-1----:R-:W-:Y:S02]  /*69520*/  IMAD.WIDE R22, R7, 0x4, R38 ;  /* 0x0000000407167825 */ /* 0x002fe400078e0226 */
[----:B------:R-:W3:Y:S04]  /*69530*/  LDL.LU R43, [R1+0x2e4] ;  /* 0x0002e400012b7983 */ /* 0x000ee80000300800 */
[----:B------:R1:W-:Y:S01]  /*69540*/  @P0 STG.E desc[UR44][R22.64], R37 ;  /* 0x0000002516000986 */ /* 0x0003e2000c10192c */
[----:B------:R-:W-:-:S03]  /*69550*/  LOP3.LUT P0, RZ, R2, 0x40000, RZ, 0xc0, !PT ;  /* 0x0004000002ff7812 */ /* 0x000fc6000780c0ff */
[----:B------:R-:W3:Y:S01]  /*69560*/  LDL.LU R7, [R1+0xf04] ;  /* 0x000f040001077983 */ /* 0x000ee20000300800 */
[----:B-1----:R-:W-:-:S03]  /*69570*/  IMAD.WIDE R22, R32, 0x4, R40 ;  /* 0x0000000420167825 */ /* 0x002fc600078e0228 */
[----:B------:R-:W3:Y:S06]  /*69580*/  LDL.LU R37, [R1+0x358] ;  /* 0x0003580001257983 */ /* 0x000eec0000300800 */
[----:B------:R1:W-:Y:S04]  /*69590*/  @P0 STG.E desc[UR44][R22.64], R36 ;  /* 0x0000002416000986 */ /* 0x0003e8000c10192c */
[----:B-1----:R-:W3:Y:S01]  /*695a0*/  LDL.LU R36, [R1+0xf08] ;  /* 0x000f080001247983 */ /* 0x002ee20000300800 */
[----:B------:R-:W-:Y:S01]  /*695b0*/  LOP3.LUT P0, RZ, R2, 0x20000, RZ, 0xc0, !PT ;  /* 0x0002000002ff7812 */ /* 0x000fe2000780c0ff */
[----:B------:R-:W-:-:S12]  /*695c0*/  IMAD.WIDE R22, R32, 0x4, R38 ;  /* 0x0000000420167825 */ /* 0x000fd800078e0226 */
[----:B------:R1:W-:Y:S01]  /*695d0*/  @P0 STG.E desc[UR44][R22.64], R55 ;  /* 0x0000003716000986 */ /* 0x0003e2000c10192c */
[----:B------:R-:W-:Y:S01]  /*695e0*/  LOP3.LUT P0, RZ, R2, 0x10000, RZ, 0xc0, !PT ;  /* 0x0001000002ff7812 */ /* 0x000fe2000780c0ff */
[----:B-1----:R-:W-:-:S12]  /*695f0*/  IMAD.WIDE R22, R116, 0x4, R40 ;  /* 0x0000000474167825 */ /* 0x002fd800078e0228 */
[----:B------:R1:W-:Y:S01]  /*69600*/  @P0 STG.E desc[UR44][R22.64], R42 ;  /* 0x0000002a16000986 */ /* 0x0003e2000c10192c */
[----:B------:R-:W-:-:S03]  /*69610*/  LOP3.LUT P0, RZ, R2, 0x8000, RZ, 0xc0, !PT ;  /* 0x0000800002ff7812 */ /* 0x000fc6000780c0ff */
[----:B-1----:R-:W3:Y:S01]  /*69620*/  LDL.LU R42, [R1+0x328] ;  /* 0x00032800012a7983 */ /* 0x002ee20000300800 */
[----:B------:R-:W-:-:S09]  /*69630*/  IMAD.WIDE R22, R116, 0x4, R38 ;  /* 0x0000000474167825 */ /* 0x000fd200078e0226 */
        /* <DEDUP_REMOVED lines=13> */
[----:B-1----:R-:W-:Y:S01]  /*69710*/  IMAD.WIDE R22, R114, 0x4, R38 ;  /* 0x0000000472167825 */ /* 0x002fe200078e0226 */
[C---:B------:R-:W-:Y:S02]  /*69720*/  LOP3.LUT P3, RZ, R34.reuse, 0x10000, RZ, 0xc0, !PT ;  /* 0x0001000022ff7812 */ /* 0x040fe4000786c0ff */
[C---:B------:R-:W-:Y:S02]  /*69730*/  LOP3.LUT P4, RZ, R34.reuse, 0x20000, RZ, 0xc0, !PT ;  /* 0x0002000022ff7812 */ /* 0x040fe4000788c0ff */
[----:B------:R-:W-:-:S03]  /*69740*/  LOP3.LUT P5, RZ, R34, 0x40000, RZ, 0xc0, !PT ;  /* 0x0004000022ff7812 */ /* 0x000fc600078ac0ff */
[----:B--2---:R4:W-:Y:S02]  /*69750*/  @P0 STG.E desc[UR44][R22.64], R115 ;  /* 0x0000007316000986 */ /* 0x0049e4000c10192c */
[----:B----4-:R-:W-:-:S05]  /*69760*/  IMAD.WIDE R22, R20, 0x4, R40 ;  /* 0x0000000414167825 */ /* 0x010fca00078e0228 */
[----:B------:R1:W-:Y:S02]  /*69770*/  @P1 STG.E desc[UR44][R22.64], R49 ;  /* 0x0000003116001986 */ /* 0x0003e4000c10192c */
[----:B-1----:R-:W-:-:S05]  /*69780*/  IMAD.WIDE R22, R20, 0x4, R38 ;  /* 0x0000000414167825 */ /* 0x002fca00078e0226 */
[----:B---3--:R1:W-:Y:S02]  /*69790*/  @P2 STG.E desc[UR44][R22.64], R48 ;  /* 0x0000003016002986 */ /* 0x0083e4000c10192c */
[----:B-1----:R-:W-:-:S05]  /*697a0*/  IMAD.WIDE R22, R7, 0x4, R40 ;  /* 0x0000000407167825 */ /* 0x002fca00078e0228 */
[----:B------:R1:W-:Y:S02]  /*697b0*/  @P3 STG.E desc[UR44][R22.64], R43 ;  /* 0x0000002b16003986 */ /* 0x0003e4000c10192c */
[----:B-1----:R-:W-:-:S05]  /*697c0*/  IMAD.WIDE R22, R7, 0x4, R38 ;  /* 0x0000000407167825 */ /* 0x002fca00078e0226 */
[----:B------:R1:W-:Y:S02]  /*697d0*/  @P4 STG.E desc[UR44][R22.64], R35 ;  /* 0x0000002316004986 */ /* 0x0003e4000c10192c */
[C---:B-1----:R-:W-:Y:S02]  /*697e0*/  IMAD.WIDE R22, R36.reuse, 0x4, R40 ;  /* 0x0000000424167825 */ /* 0x042fe400078e0228 */
[----:B------:R-:W2:Y:S04]  /*697f0*/  LDL.LU R35, [R1+0x2054] ;  /* 0x0020540001237983 */ /* 0x000ea80000300800 */
[----:B------:R1:W-:Y:S04]  /*69800*/  @P5 STG.E desc[UR44][R22.64], R37 ;  /* 0x0000002516005986 */ /* 0x0003e8000c10192c */
[----:B------:R-:W3:Y:S01]  /*69810*/  LDL.LU R7, [R1+0x2ec] ;  /* 0x0002ec0001077983 */ /* 0x000ee20000300800 */
[----:B-1----:R-:W-:-:S03]  /*69820*/  IMAD.WIDE R22, R36, 0x4, R38 ;  /* 0x0000000424167825 */ /* 0x002fc600078e0226 */
[----:B------:R-:W4:Y:S04]  /*69830*/  LDL.LU R37, [R1+0xf14] ;  /* 0x000f140001257983 */ /* 0x000f280000300800 */
[----:B------:R-:W2:Y:S04]  /*69840*/  LDL.LU R36, [R1+0x30c] ;  /* 0x00030c0001247983 */ /* 0x000ea80000300800 */
[----:B------:R-:W2:Y:S04]  /*69850*/  LDL.LU R115, [R1+0x2e8] ;  /* 0x0002e80001737983 */ /* 0x000ea80000300800 */
[----:B------:R-:W2:Y:S01]  /*69860*/  LDL.LU R49, [R1+0xf0c] ;  /* 0x000f0c0001317983 */ /* 0x000ea20000300800 */
[----:B------:R-:W-:-:S03]  /*69870*/  LOP3.LUT P6, RZ, R34, 0x80000, RZ, 0xc0, !PT ;  /* 0x0008000022ff7812 */ /* 0x000fc600078cc0ff */
[----:B------:R-:W3:Y:S04]  /*69880*/  LDL.LU R20, [R1+0x308] ;  /* 0x0003080001147983 */ /* 0x000ee80000300800 */
[----:B------:R-:W3:Y:S04]  /*69890*/  LDL.LU R48, [R1+0x35c] ;  /* 0x00035c0001307983 */ /* 0x000ee80000300800 */
[----:B------:R-:W3:Y:S04]  /*698a0*/  LDL.LU R43, [R1+0xf10] ;  /* 0x000f1000012b7983 */ /* 0x000ee80000300800 */
[----:B------:R1:W-:Y:S04]  /*698b0*/  @P6 STG.E desc[UR44][R22.64], R42 ;  /* 0x0000002a16006986 */ /* 0x0003e8000c10192c */
        /* <DEDUP_REMOVED lines=9> */
[----:B------:R-:W-:-:S03]  /*69950*/  LOP3.LUT P3, RZ, R34, 0x100000, RZ, 0xc0, !PT ;  /* 0x0010000022ff7812 */ /* 0x000fc6000786c0ff */
[----:B------:R-:W3:Y:S01]  /*69960*/  LDL.LU R114, [R1+0x334] ;  /* 0x0003340001727983 */ /* 0x000ee20000300800 */
[----:B------:R-:W-:Y:S02]  /*69970*/  LOP3.LUT R2, R2, 0xfffffff7, RZ, 0xc0, !PT ;  /* 0xfffffff702027812 */ /* 0x000fe400078ec0ff */
[C---:B------:R-:W-:Y:S02]  /*69980*/  LOP3.LUT P4, RZ, R34.reuse, 0x200000, RZ, 0xc0, !PT ;  /* 0x0020000022ff7812 */ /* 0x040fe4000788c0ff */
[C---:B------:R-:W-:Y:S02]  /*69990*/  LOP3.LUT P5, RZ, R34.reuse, 0x400000, RZ, 0xc0, !PT ;  /* 0x0040000022ff7812 */ /* 0x040fe400078ac0ff */
[----:B------:R-:W-:Y:S01]  /*699a0*/  LOP3.LUT P6, RZ, R34, 0x800000, RZ, 0xc0, !PT ;  /* 0x0080000022ff7812 */ /* 0x000fe200078cc0ff */
[----:B--2---:R-:W-:-:S05]  /*699b0*/  IMAD.WIDE R22, R49, 0x4, R40 ;  /* 0x0000000431167825 */ /* 0x004fca00078e0228 */
[----:B------:R1:W-:Y:S02]  /*699c0*/  @P3 STG.E desc[UR44][R22.64], R115 ;  /* 0x0000007316003986 */ /* 0x0003e4000c10192c */
[----:B-1----:R-:W-:Y:S02]  /*699d0*/  IMAD.WIDE R22, R49, 0x4, R38 ;  /* 0x0000000431167825 */ /* 0x002fe400078e0226 */
[----:B------:R-:W2:Y:S04]  /*699e0*/  LDL.LU R49, [R1+0xf44] ;  /* 0x000f440001317983 */ /* 0x000ea80000300800 */
[----:B------:R-:W2:Y:S01]  /*699f0*/  LDL.LU R115, [R1+0x314] ;  /* 0x0003140001737983 */ /* 0x000ea20000300800 */
[----:B------:R-:W-:-:S13]  /*69a00*/  LOP3.LUT P0, RZ, R35, 0x1, RZ, 0xc0, !PT ;  /* 0x0000000123ff7812 */ /* 0x000fda000780c0ff */
        /* <DEDUP_REMOVED lines=18> */
[----:B---3--:R1:W-:Y:S10]  /*69b30*/  @P4 STG.E desc[UR44][R22.64], R20 ;  /* 0x0000001416004986 */ /* 0x0083f4000c10192c */
[----:B------:R-:W-:-:S02]  /*69b40*/  @P0 LOP3.LUT R2, R2, 0x200, RZ, 0xfc, !PT ;  /* 0x0000020002020812 */ /* 0x000fc400078efcff */
[----:B------:R-:W-:Y:S01]  /*69b50*/  LOP3.LUT P0, RZ, R34, 0x2000000, RZ, 0xc0, !PT ;  /* 0x0200000022ff7812 */ /* 0x000fe2000780c0ff */
[----:B-1----:R-:W-:Y:S01]  /*69b60*/  IMAD.WIDE R22, R43, 0x4, R40 ;  /* 0x000000042b167825 */ /* 0x002fe200078e0228 */
[----:B------:R-:W-:-:S04]  /*69b70*/  LOP3.LUT R2, R2, 0xfffffbff, RZ, 0xc0, !PT ;  /* 0xfffffbff02027812 */ /* 0x000fc800078ec0ff */
[----:B------:R1:W-:Y:S07]  /*69b80*/  @P5 STG.E desc[UR44][R22.64], R48 ;  /* 0x0000003016005986 */ /* 0x0003ee000c10192c */
[----:B------:R-:W-:Y:S02]  /*69b90*/  @P0 LOP3.LUT R2, R2, 0x400, RZ, 0xfc, !PT ;  /* 0x0000040002020812 */ /* 0x000fe400078efcff */
[----:B------:R-:W-:Y:S01]  /*69ba0*/  LOP3.LUT P0, RZ, R34, 0x1000000, RZ, 0xc0, !PT ;  /* 0x0100000022ff7812 */ /* 0x000fe2000780c0ff */
[----:B-1----:R-:W-:-:S02]  /*69bb0*/  IMAD.WIDE R22, R43, 0x4, R38 ;  /* 0x000000042b167825 */ /* 0x002fc400078e0226 */
[----:B------:R-:W3:Y:S04]  /*69bc0*/  LDL.LU R43, [R1+0xf48] ;  /* 0x000f4800012b7983 */ /* 0x000ee80000300800 */
[----:B------:R4:W-:Y:S04]  /*69bd0*/  @P6 STG.E desc[UR44][R22.64], R42 ;  /* 0x0000002a16006986 */ /* 0x0009e8000c10192c */
[----:B------:R-:W3:Y:S01]  /*69be0*/  LDL.LU R48, [R1+0x398] ;  /* 0x0003980001307983 */ /* 0x000ee20000300800 */
[----:B----4-:R-:W-:-:S03]  /*69bf0*/  IMAD.WIDE R22, R37, 0x4, R40 ;  /* 0x0000000425167825 */ /* 0x010fc600078e0228 */
[----:B------:R-:W4:Y:S04]  /*69c00*/  LDL.LU R42, [R1+0x338] ;  /* 0x00033800012a7983 */ /* 0x000f280000300800 */
[----:B------:R1:W-:Y:S01]  /*69c10*/  @P0 STG.E desc[UR44][R22.64], R7 ;  /* 0x0000000716000986 */ /* 0x0003e2000c10192c */
[C---:B------:R-:W-:Y:S01]  /*69c20*/  LOP3.LUT P0, RZ, R2.reuse, 0x400, RZ, 0xc0, !PT ;  /* 0x0000040002ff7812 */ /* 0x040fe2000780c0ff */
[----:B-1----:R-:W-:Y:S02]  /*69c30*/  IMAD.WIDE R22, R37, 0x4, R38 ;  /* 0x0000000425167825 */ /* 0x002fe400078e0226 */
[----:B------:R-:W4:Y:S10]  /*69c40*/  LDL.LU R37, [R1+0xf4c] ;  /* 0x000f4c0001257983 */ /* 0x000f340000300800 */
[----:B------:R1:W-:Y:S01]  /*69c50*/  @P0 STG.E desc[UR44][R22.64], R36 ;  /* 0x0000002416000986 */ /* 0x0003e2000c10192c */
[----:B------:R-:W-:-:S02]  /*69c60*/  LOP3.LUT P0, RZ, R2, 0x200, RZ, 0xc0, !PT ;  /* 0x0000020002ff7812 */ /* 0x000fc4000780c0ff */
[----:B------:R-:W-:Y:S01]  /*69c70*/  LOP3.LUT P1, RZ, R35, 0x2, RZ, 0xc0, !PT ;  /* 0x0000000223ff7812 */ /* 0x000fe2000782c0ff */
[----:B------:R-:W4:Y:S01]  /*69c80*/  LDL.LU R7, [R1+0x318] ;  /* 0x0003180001077983 */ /* 0x000f220000300800 */
[----:B-1----:R-:W-:-:S03]  /*69c90*/  IMAD.WIDE R22, R55, 0x4, R40 ;  /* 0x0000000437167825 */ /* 0x002fc600078e0228 */
[----:B------:R-:W4:Y:S06]  /*69ca0*/  LDL.LU R36, [R1+0x2f8] ;  /* 0x0002f80001247983 */ /* 0x000f2c0000300800 */
[----:B------:R1:W-:Y:S01]  /*69cb0*/  @P0 STG.E desc[UR44][R22.64], R32 ;  /* 0x0000002016000986 */ /* 0x0003e2000c10192c */
[----:B------:R-:W-:-:S03]  /*69cc0*/  LOP3.LUT P0, RZ, R2, 0x100, RZ, 0xc0, !PT ;  /* 0x0000010002ff7812 */ /* 0x000fc6000780c0ff */
[----:B------:R-:W4:Y:S01]  /*69cd0*/  LDL.LU R20, [R1+0xf60] ;  /* 0x000f600001147983 */ /* 0x000f220000300800 */
[----:B-1----:R-:W-:-:S09]  /*69ce0*/  IMAD.WIDE R22, R55, 0x4, R38 ;  /* 0x0000000437167825 */ /* 0x002fd200078e0226 */
        /* <DEDUP_REMOVED lines=14> */
[----:B--2---:R-:W-:-:S12]  /*69dd0*/  IMAD.WIDE R22, R49, 0x4, R40 ;  /* 0x0000000431167825 */ /* 0x004fd800078e0228 */
[----:B------:R1:W-:Y:S02]  /*69de0*/  @P0 STG.E desc[UR44][R22.64], R115 ;  /* 0x0000007316000986 */ /* 0x0003e4000c10192c */
[----:B-1----:R-:W-:-:S05]  /*69df0*/  IMAD.WIDE R22, R49, 0x4, R38 ;  /* 0x0000000431167825 */ /* 0x002fca00078e0226 */
[----:B------:R1:W-:Y:S04]  /*69e00*/  @P1 STG.E desc[UR44][R22.64], R6 ;  /* 0x0000000616001986 */ /* 0x0003e8000c10192c */
[----:B-1----:R-:W2:Y:S01]  /*69e10*/  LDL.LU R6, [R1+0x2050] ;  /* 0x0020500001067983 */ /* 0x002ea20000300800 */
[C---:B------:R-:W-:Y:S02]  /*69e20*/  LOP3.LUT P2, RZ, R35.reuse, 0x4, RZ, 0xc0, !PT ;  /* 0x0000000423ff7812 */ /* 0x040fe4000784c0ff */
[C---:B------:R-:W-:Y:S02]  /*69e30*/  LOP3.LUT P3, RZ, R35.reuse, 0x8, RZ, 0xc0, !PT ;  /* 0x0000000823ff7812 */ /* 0x040fe4000786c0ff */
[C---:B------:R-:W-:Y:S02]  /*69e40*/  LOP3.LUT P4, RZ, R35.reuse, 0x10, RZ, 0xc0, !PT ;  /* 0x0000001023ff7812 */ /* 0x040fe4000788c0ff */
[----:B------:R-:W-:-:S02]  /*69e50*/  LOP3.LUT P5, RZ, R35, 0x20, RZ, 0xc0, !PT ;  /* 0x0000002023ff7812 */ /* 0x000fc400078ac0ff */
[----:B------:R-:W-:Y:S01]  /*69e60*/  LOP3.LUT P6, RZ, R35, 0x40, RZ, 0xc0, !PT ;  /* 0x0000004023ff7812 */ /* 0x000fe200078cc0ff */
[----:B---3--:R-:W-:-:S05]  /*69e70*/  IMAD.WIDE R22, R43, 0x4, R40 ;  /* 0x000000042b167825 */ /* 0x008fca00078e0228 */
[----:B------:R1:W-:Y:S02]  /*69e80*/  @P2 STG.E desc[UR44][R22.64], R48 ;  /* 0x0000003016002986 */ /* 0x0003e4000c10192c */
[----:B-1----:R-:W-:-:S05]  /*69e90*/  IMAD.WIDE R22, R43, 0x4, R38 ;  /* 0x000000042b167825 */ /* 0x002fca00078e0226 */
[----:B----4-:R1:W-:Y:S02]  /*69ea0*/  @P3 STG.E desc[UR44][R22.64], R42 ;  /* 0x0000002a16003986 */ /* 0x0103e4000c10192c */
[----:B-1----:R-:W-:-:S05]  /*69eb0*/  IMAD.WIDE R22, R37, 0x4, R40 ;  /* 0x0000000425167825 */ /* 0x002fca00078e0228 */
[----:B------:R1:W-:Y:S02]  /*69ec0*/  @P4 STG.E desc[UR44][R22.64], R7 ;  /* 0x0000000716004986 */ /* 0x0003e4000c10192c */
[----:B-1----:R-:W-:-:S05]  /*69ed0*/  IMAD.WIDE R22, R37, 0x4, R38 ;  /* 0x0000000425167825 */ /* 0x002fca00078e0226 */
[----:B------:R1:W-:Y:S02]  /*69ee0*/  @P5 STG.E desc[UR44][R22.64], R36 ;  /* 0x0000002416005986 */ /* 0x0003e4000c10192c */
[----:B-1----:R-:W-:-:S05]  /*69ef0*/  IMAD.WIDE R22, R20, 0x4, R40 ;  /* 0x0000000414167825 */ /* 0x002fca00078e0228 */
[----:B--2---:R1:W-:Y:S04]  /*69f00*/  @P6 STG.E desc[UR44][R22.64], R6 ;  /* 0x0000000616006986 */ /* 0x0043e8000c10192c */
[----:B-1----:R-:W2:Y:S04]  /*69f10*/  LDL.LU R6, [R1+0x204c] ;  /* 0x00204c0001067983 */ /* 0x002ea80000300800 */
[----:B------:R-:W3:Y:S04]  /*69f20*/  LDL.LU R48, [R1+0x33c] ;  /* 0x00033c0001307983 */ /* 0x000ee80000300800 */
[----:B------:R-:W4:Y:S04]  /*69f30*/  LDL.LU R36, [R1+0x31c] ;  /* 0x00031c0001247983 */ /* 0x000f280000300800 */
[----:B------:R-:W2:Y:S04]  /*69f40*/  LDL.LU R43, [R1+0xf64] ;  /* 0x000f6400012b7983 */ /* 0x000ea80000300800 */
[----:B------:R-:W2:Y:S04]  /*69f50*/  LDL.LU R42, [R1+0x2fc] ;  /* 0x0002fc00012a7983 */ /* 0x000ea80000300800 */
[----:B------:R-:W4:Y:S04]  /*69f60*/  LDL.LU R7, [R1+0x440] ;  /* 0x0004400001077983 */ /* 0x000f280000300800 */
[----:B------:R-:W4:Y:S01]  /*69f70*/  LDL.LU R37, [R1+0xf68] ;  /* 0x000f680001257983 */ /* 0x000f220000300800 */
[C---:B------:R-:W-:Y:S01]  /*69f80*/  LOP3.LUT P3, RZ, R35.reuse, 0x80, RZ, 0xc0, !PT ;  /* 0x0000008023ff7812 */ /* 0x040fe2000786c0ff */
[----:B------:R-:W-:Y:S01]  /*69f90*/  IMAD.WIDE R22, R20, 0x4, R38 ;  /* 0x0000000414167825 */ /* 0x000fe200078e0226 */
[C---:B------:R-:W-:Y:S01]  /*69fa0*/  LOP3.LUT P4, RZ, R35.reuse, 0x100, RZ, 0xc0, !PT ;  /* 0x0000010023ff7812 */ /* 0x040fe2000788c0ff */
[----:B------:R-:W4:Y:S04]  /*69fb0*/  LDL.LU R20, [R1+0x420] ;  /* 0x0004200001147983 */ /* 0x000f280000300800 */
[----:B------:R-:W4:Y:S01]  /*69fc0*/  LDL.LU R34, [R1+0xf6c] ;  /* 0x000f6c0001227983 */ /* 0x000f220000300800 */
[----:B------:R-:W-:-:S02]  /*69fd0*/  LOP3.LUT P0, RZ, R35, 0x80000, RZ, 0xc0, !PT ;  /* 0x0008000023ff7812 */ /* 0x000fc4000780c0ff */
[----:B------:R-:W-:-:S03]  /*69fe0*/  LOP3.LUT R2, R2, 0xfffffffe, RZ, 0xc0, !PT ;  /* 0xfffffffe02027812 */ /* 0x000fc600078ec0ff */
[----:B---3--:R2:W-:Y:S02]  /*69ff0*/  @P3 STG.E desc[UR44][R22.64], R48 ;  /* 0x0000003016003986 */ /* 0x0085e4000c10192c */
[----:B--2---:R-:W-:-:S05]  /*6a000*/  IMAD.WIDE R22, R43, 0x4, R40 ;  /* 0x000000042b167825 */ /* 0x004fca00078e0228 */
[----:B----4-:R1:W-:Y:S04]  /*6a010*/  @P4 STG.E desc[UR44][R22.64], R36 ;  /* 0x0000002416004986 */ /* 0x0103e8000c10192c */
[----:B-1----:R-:W2:Y:S01]  /*6a020*/  LDL.LU R36, [R1+0x3f0] ;  /* 0x0003f00001247983 */ /* 0x002ea20000300800 */
[----:B------:R-:W-:-:S03]  /*6a030*/  LOP3.LUT R6, R6, 0xf7ffffff, RZ, 0xc0, !PT ;  /* 0xf7ffffff06067812 */ /* 0x000fc600078ec0ff */
[----:B------:R-:W3:Y:S01]  /*6a040*/  LDL.LU R33, [R1+0x380] ;  /* 0x0003800001217983 */ /* 0x000ee20000300800 */
[----:B------:R-:W-:Y:S02]  /*6a050*/  @P0 LOP3.LUT R6, R6, 0x8000000, RZ, 0xfc, !PT ;  /* 0x0800000006060812 */ /* 0x000fe400078efcff */
[----:B------:R-:W-:Y:S01]  /*6a060*/  LOP3.LUT P0, RZ, R35, 0x40000, RZ, 0xc0, !PT ;  /* 0x0004000023ff7812 */ /* 0x000fe2000780c0ff */
[----:B------:R-:W4:Y:S01]  /*6a070*/  LDL.LU R32, [R1+0xf70] ;  /* 0x000f700001207983 */ /* 0x000f220000300800 */
[----:B------:R-:W-:-:S03]  /*6a080*/  LOP3.LUT R6, R6, 0xefffffff, RZ, 0xc0, !PT ;  /* 0xefffffff06067812 */ /* 0x000fc600078ec0ff */
[----:B------:R-:W3:Y:S04]  /*6a090*/  LDL.LU R4, [R1+0x444] ;  /* 0x0004440001047983 */ /* 0x000ee80000300800 */
[----:B------:R-:W3:Y:S04]  /*6a0a0*/  LDL.LU R55, [R1+0x424] ;  /* 0x0004240001377983 */ /* 0x000ee80000300800 */
[----:B------:R-:W-:Y:S01]  /*6a0b0*/  @P0 LOP3.LUT R6, R6, 0x10000000, RZ, 0xfc, !PT ;  /* 0x1000000006060812 */ /* 0x000fe200078efcff */
[----:B------:R-:W3:Y:S01]  /*6a0c0*/  LDL.LU R116, [R1+0x3f4] ;  /* 0x0003f40001747983 */ /* 0x000ee20000300800 */
[----:B------:R-:W-:-:S02]  /*6a0d0*/  LOP3.LUT P0, RZ, R35, 0x20000, RZ, 0xc0, !PT ;  /* 0x0002000023ff7812 */ /* 0x000fc4000780c0ff */
[----:B------:R-:W-:Y:S01]  /*6a0e0*/  LOP3.LUT R6, R6, 0xdfffffff, RZ, 0xc0, !PT ;  /* 0xdfffffff06067812 */ /* 0x000fe200078ec0ff */
[----:B------:R-:W3:Y:S04]  /*6a0f0*/  LDL.LU R117, [R1+0xf74] ;  /* 0x000f740001757983 */ /* 0x000ee80000300800 */
[----:B------:R-:W4:Y:S04]  /*6a100*/  LDL.LU R118, [R1+0x384] ;  /* 0x0003840001767983 */ /* 0x000f280000300800 */
[----:B------:R-:W4:Y:S02]  /*6a110*/  LDL.LU R112, [R1+0xf78] ;  /* 0x000f780001707983 */ /* 0x000f240000300800 */
[----:B------:R-:W-:-:S02]  /*6a120*/  @P0 LOP3.LUT R6, R6, 0x20000000, RZ, 0xfc, !PT ;  /* 0x2000000006060812 */ /* 0x000fc400078efcff */
[C---:B------:R-:W-:Y:S01]  /*6a130*/  LOP3.LUT P0, RZ, R35.reuse, 0x10000, RZ, 0xc0, !PT ;  /* 0x0001000023ff7812 */ /* 0x040fe2000780c0ff */
[----:B------:R-:W4:Y:S01]  /*6a140*/  LDL.LU R119, [R1+0x448] ;  /* 0x0004480001777983 */ /* 0x000f220000300800 */
[----:B------:R-:W-:Y:S02]  /*6a150*/  LOP3.LUT R6, R6, 0xbfffffff, RZ, 0xc0, !PT ;  /* 0xbfffffff06067812 */ /* 0x000fe400078ec0ff */
[C---:B------:R-:W-:Y:S01]  /*6a160*/  LOP3.LUT P5, RZ, R35.reuse, 0x200, RZ, 0xc0, !PT ;  /* 0x0000020023ff7812 */ /* 0x040fe200078ac0ff */
[----:B------:R-:W4:Y:S01]  /*6a170*/  LDL.LU R113, [R1+0x428] ;  /* 0x0004280001717983 */ /* 0x000f220000300800 */
[----:B------:R-:W-:-:S03]  /*6a180*/  LOP3.LUT P6, RZ, R35, 0x400, RZ, 0xc0, !PT ;  /* 0x0000040023ff7812 */ /* 0x000fc600078cc0ff */
[----:B------:R-:W4:Y:S04]  /*6a190*/  LDL.LU R114, [R1+0x3f8] ;  /* 0x0003f80001727983 */ /* 0x000f280000300800 */
[----:B------:R-:W-:Y:S01]  /*6a1a0*/  @P0 LOP3.LUT R6, R6, 0x40000000, RZ, 0xfc, !PT ;  /* 0x4000000006060812 */ /* 0x000fe200078efcff */
[----:B------:R-:W4:Y:S01]  /*6a1b0*/  LDL.LU R115, [R1+0xf7c] ;  /* 0x000f7c0001737983 */ /* 0x000f220000300800 */
[----:B------:R-:W-:Y:S02]  /*6a1c0*/  LOP3.LUT P0, RZ, R35, 0x8000, RZ, 0xc0, !PT ;  /* 0x0000800023ff7812 */ /* 0x000fe4000780c0ff */
[----:B------:R-:W-:Y:S01]  /*6a1d0*/  LOP3.LUT R6, R6, 0x7fffffff, RZ, 0xc0, !PT ;  /* 0x7fffffff06067812 */ /* 0x000fe200078ec0ff */
[----:B------:R-:W-:Y:S01]  /*6a1e0*/  IMAD.WIDE R22, R43, 0x4, R38 ;  /* 0x000000042b167825 */ /* 0x000fe200078e0226 */
[----:B------:R-:W4:Y:S09]  /*6a1f0*/  LDL.LU R49, [R1+0x388] ;  /* 0x0003880001317983 */ /* 0x000f320000300800 */
[----:B------:R-:W-:Y:S01]  /*6a200*/  @P0 LOP3.LUT R6, R6, 0x80000000, RZ, 0xfc, !PT ;  /* 0x8000000006060812 */ /* 0x000fe200078efcff */
[----:B------:R1:W-:Y:S01]  /*6a210*/  @P5 STG.E desc[UR44][R22.64], R42 ;  /* 0x0000002a16005986 */ /* 0x0003e2000c10192c */
[----:B------:R-:W-:-:S03]  /*6a220*/  LOP3.LUT P0, RZ, R35, 0x4000, RZ, 0xc0, !PT ;  /* 0x0000400023ff7812 */ /* 0x000fc6000780c0ff */
[----:B------:R-:W4:Y:S04]  /*6a230*/  LDL.LU R48, [R1+0x44c] ;  /* 0x00044c0001307983 */ /* 0x000f280000300800 */
[----:B------:R-:W4:Y:S01]  /*6a240*/  LDL.LU R43, [R1+0xf80] ;  /* 0x000f8000012b7983 */ /* 0x000f220000300800 */
[----:B-1----:R-:W-:-:S03]  /*6a250*/  IMAD.WIDE R22, R37, 0x4, R40 ;  /* 0x0000000425167825 */ /* 0x002fc600078e0228 */
[----:B------:R-:W4:Y:S02]  /*6a260*/  LDL.LU R42, [R1+0x42c] ;  /* 0x00042c00012a7983 */ /* 0x000f240000300800 */
[----:B------:R-:W-:Y:S02]  /*6a270*/  @P0 LOP3.LUT R2, R2, 0x1, RZ, 0xfc, !PT ;  /* 0x0000000102020812 */ /* 0x000fe400078efcff */
[----:B------:R-:W-:Y:S02]  /*6a280*/  LOP3.LUT P0, RZ, R35, 0x2000, RZ, 0xc0, !PT ;  /* 0x0000200023ff7812 */ /* 0x000fe4000780c0ff */
[----:B------:R-:W-:-:S11]  /*6a290*/  LOP3.LUT R2, R2, 0xfffffffd, RZ, 0xc0, !PT ;  /* 0xfffffffd02027812 */ /* 0x000fd600078ec0ff */
[----:B------:R-:W-:Y:S02]  /*6a2a0*/  @P0 LOP3.LUT R2, R2, 0x2, RZ, 0xfc, !PT ;  /* 0x0000000202020812 */ /* 0x000fe400078efcff */
[----:B------:R-:W-:Y:S02]  /*6a2b0*/  LOP3.LUT P0, RZ, R35, 0x1000, RZ, 0xc0, !PT ;  /* 0x0000100023ff7812 */ /* 0x000fe4000780c0ff */
[----:B------:R-:W-:Y:S01]  /*6a2c0*/  LOP3.LUT R2, R2, 0xfffffffb, RZ, 0xc0, !PT ;  /* 0xfffffffb02027812 */ /* 0x000fe200078ec0ff */
[----:B------:R1:W-:Y:S10]  /*6a2d0*/  @P6 STG.E desc[UR44][R22.64], R7 ;  /* 0x0000000716006986 */ /* 0x0003f4000c10192c */
[----:B------:R-:W-:-:S02]  /*6a2e0*/  @P0 LOP3.LUT R2, R2, 0x4, RZ, 0xfc, !PT ;  /* 0x0000000402020812 */ /* 0x000fc400078efcff */
[----:B------:R-:W-:Y:S01]  /*6a2f0*/  LOP3.LUT P0, RZ, R35, 0x800, RZ, 0xc0, !PT ;  /* 0x0000080023ff7812 */ /* 0x000fe2000780c0ff */
[----:B-1----:R-:W-:Y:S01]  /*6a300*/  IMAD.WIDE R22, R37, 0x4, R38 ;  /* 0x0000000425167825 */ /* 0x002fe200078e0226 */
[----:B------:R-:W4:Y:S04]  /*6a310*/  LDL.LU R7, [R1+0x3fc] ;  /* 0x0003fc0001077983 */ /* 0x000f280000300800 */
[----:B------:R-:W4:Y:S07]  /*6a320*/  LDL.LU R37, [R1+0xf84] ;  /* 0x000f840001257983 */ /* 0x000f2e0000300800 */
[----:B------:R1:W-:Y:S01]  /*6a330*/  @P0 STG.E desc[UR44][R22.64], R20 ;  /* 0x0000001416000986 */ /* 0x0003e2000c10192c */
[----:B------:R-:W-:Y:S01]  /*6a340*/  LOP3.LUT P0, RZ, R2, 0x4, RZ, 0xc0, !PT ;  /* 0x0000000402ff7812 */ /* 0x000fe2000780c0ff */
[----:B-1----:R-:W-:-:S02]  /*6a350*/  IMAD.WIDE R22, R34, 0x4, R40 ;  /* 0x0000000422167825 */ /* 0x002fc400078e0228 */
[----:B------:R-:W4:Y:S10]  /*6a360*/  LDL.LU R20, [R1+0x2048] ;  /* 0x0020480001147983 */ /* 0x000f340000300800 */
[----:B--2---:R1:W-:Y:S04]  /*6a370*/  @P0 STG.E desc[UR44][R22.64], R36 ;  /* 0x0000002416000986 */ /* 0x0043e8000c10192c */
[----:B-1----:R-:W2:Y:S01]  /*6a380*/  LDL.LU R36, [R1+0x2044] ;  /* 0x0020440001247983 */ /* 0x002ea20000300800 */
[----:B------:R-:W-:Y:S01]  /*6a390*/  LOP3.LUT P0, RZ, R2, 0x2, RZ, 0xc0, !PT ;  /* 0x0000000202ff7812 */ /* 0x000fe2000780c0ff */
[----:B------:R-:W-:-:S12]  /*6a3a0*/  IMAD.WIDE R22, R34, 0x4, R38 ;  /* 0x0000000422167825 */ /* 0x000fd800078e0226 */
[----:B---3--:R4:W-:Y:S01]  /*6a3b0*/  @P0 STG.E desc[UR44][R22.64], R33 ;  /* 0x0000002116000986 */ /* 0x0089e2000c10192c */
[----:B------:R-:W-:Y:S01]  /*6a3c0*/  LOP3.LUT P0, RZ, R2, 0x1, RZ, 0xc0, !PT ;  /* 0x0000000102ff7812 */ /* 0x000fe2000780c0ff */
[----:B----4-:R-:W-:-:S12]  /*6a3d0*/  IMAD.WIDE R22, R32, 0x4, R40 ;  /* 0x0000000420167825 */ /* 0x010fd800078e0228 */
        /* <DEDUP_REMOVED lines=37> */
[----:B------:R-:W3:Y:S04]  /*6a630*/  LDL.LU R114, [R1+0x410] ;  /* 0x0004100001727983 */ /* 0x000ee80000300800 */
[----:B------:R-:W3:Y:S04]  /*6a640*/  LDL.LU R115, [R1+0x3a0] ;  /* 0x0003a00001737983 */ /* 0x000ee80000300800 */
[----:B------:R-:W3:Y:S04]  /*6a650*/  LDL.LU R49, [R1+0xf8c] ;  /* 0x000f8c0001317983 */ /* 0x000ee80000300800 */
[----:B------:R-:W3:Y:S01]  /*6a660*/  LDL.LU R48, [R1+0x370] ;  /* 0x0003700001307983 */ /* 0x000ee20000300800 */
[----:B------:R-:W-:-:S03]  /*6a670*/  LOP3.LUT R6, R6, 0xfff7ffff, RZ, 0xc0, !PT ;  /* 0xfff7ffff06067812 */ /* 0x000fc600078ec0ff */
[----:B------:R-:W3:Y:S04]  /*6a680*/  LDL.LU R42, [R1+0x434] ;  /* 0x00043400012a7983 */ /* 0x000ee80000300800 */
[----:B------:R-:W3:Y:S01]  /*6a690*/  LDL.LU R37, [R1+0xfa0] ;  /* 0x000fa00001257983 */ /* 0x000ee20000300800 */
[C---:B------:R-:W-:Y:S02]  /*6a6a0*/  LOP3.LUT P3, RZ, R35.reuse, 0x4000000, RZ, 0xc0, !PT ;  /* 0x0400000023ff7812 */ /* 0x040fe4000786c0ff */
[C---:B------:R-:W-:Y:S02]  /*6a6b0*/  LOP3.LUT P4, RZ, R35.reuse, 0x8000000, RZ, 0xc0, !PT ;  /* 0x0800000023ff7812 */ /* 0x040fe4000788c0ff */
[C---:B------:R-:W-:Y:S02]  /*6a6c0*/  LOP3.LUT P5, RZ, R35.reuse, 0x10000000, RZ, 0xc0, !PT ;  /* 0x1000000023ff7812 */ /* 0x040fe400078ac0ff */
[----:B------:R-:W-:-:S02]  /*6a6d0*/  LOP3.LUT P6, RZ, R35, 0x20000000, RZ, 0xc0, !PT ;  /* 0x2000000023ff7812 */ /* 0x000fc400078cc0ff */
        /* <DEDUP_REMOVED lines=19> */
[----:B----4-:R-:W-:-:S10]  /*6a810*/  IMAD.WIDE R22, R7, 0x4, R40 ;  /* 0x0000000407167825 */ /* 0x010fd400078e0228 */
[----:B------:R-:W-:Y:S02]  /*6a820*/  @P0 LOP3.LUT R6, R6, 0x2000000, RZ, 0xfc, !PT ;  /* 0x0200000006060812 */ /* 0x000fe400078efcff */
[----:B------:R-:W-:Y:S01]  /*6a830*/  LOP3.LUT P0, RZ, R35, 0x80000000, RZ, 0xc0, !PT ;  /* 0x8000000023ff7812 */ /* 0x000fe2000780c0ff */
[----:B---3--:R1:W-:Y:S01]  /*6a840*/  @P3 STG.E desc[UR44][R22.64], R43 ;  /* 0x0000002b16003986 */ /* 0x0083e2000c10192c */
[----:B------:R-:W-:-:S03]  /*6a850*/  LOP3.LUT R6, R6, 0xfbffffff, RZ, 0xc0, !PT ;  /* 0xfbffffff06067812 */ /* 0x000fc600078ec0ff */
[----:B-1----:R-:W2:Y:S08]  /*6a860*/  LDL.LU R43, [R1+0x414] ;  /* 0x00041400012b7983 */ /* 0x002eb00000300800 */
[----:B------:R-:W-:Y:S01]  /*6a870*/  @P0 LOP3.LUT R6, R6, 0x4000000, RZ, 0xfc, !PT ;  /* 0x0400000006060812 */ /* 0x000fe200078efcff */
[----:B------:R-:W-:Y:S01]  /*6a880*/  IMAD.WIDE R22, R7, 0x4, R38 ;  /* 0x0000000407167825 */ /* 0x000fe200078e0226 */
[----:B------:R-:W-:Y:S01]  /*6a890*/  LOP3.LUT P0, RZ, R35, 0x40000000, RZ, 0xc0, !PT ;  /* 0x4000000023ff7812 */ /* 0x000fe2000780c0ff */
[----:B------:R-:W3:Y:S04]  /*6a8a0*/  LDL.LU R7, [R1+0x3a4] ;  /* 0x0003a40001077983 */ /* 0x000ee80000300800 */
        /* <DEDUP_REMOVED lines=11> */
[----:B------:R1:W-:Y:S04]  /*6a960*/  @P4 STG.E desc[UR44][R22.64], R114 ;  /* 0x0000007216004986 */ /* 0x0003e8000c10192c */
[----:B------:R-:W3:Y:S04]  /*6a970*/  LDL.LU R112, [R1+0x3ac] ;  /* 0x0003ac0001707983 */ /* 0x000ee80000300800 */
[----:B------:R-:W3:Y:S01]  /*6a980*/  LDL.LU R113, [R1+0xfc4] ;  /* 0x000fc40001717983 */ /* 0x000ee20000300800 */
[----:B-1----:R-:W-:-:S03]  /*6a990*/  IMAD.WIDE R22, R49, 0x4, R40 ;  /* 0x0000000431167825 */ /* 0x002fc600078e0228 */
[----:B------:R-:W3:Y:S04]  /*6a9a0*/  LDL.LU R114, [R1+0x37c] ;  /* 0x00037c0001727983 */ /* 0x000ee80000300800 */
[----:B------:R1:W-:Y:S02]  /*6a9b0*/  @P5 STG.E desc[UR44][R22.64], R115 ;  /* 0x0000007316005986 */ /* 0x0003e4000c10192c */
[----:B-1----:R-:W-:Y:S02]  /*6a9c0*/  IMAD.WIDE R22, R49, 0x4, R38 ;  /* 0x0000000431167825 */ /* 0x002fe400078e0226 */
[----:B------:R-:W3:Y:S04]  /*6a9d0*/  LDL.LU R115, [R1+0x4d0] ;  /* 0x0004d00001737983 */ /* 0x000ee80000300800 */
[----:B------:R1:W-:Y:S04]  /*6a9e0*/  @P6 STG.E desc[UR44][R22.64], R48 ;  /* 0x0000003016006986 */ /* 0x0003e8000c10192c */
[----:B-1----:R-:W3:Y:S04]  /*6a9f0*/  LDL.LU R48, [R1+0xfc8] ;  /* 0x000fc80001307983 */ /* 0x002ee80000300800 */
[----:B------:R-:W3:Y:S01]  /*6aa00*/  LDL.LU R49, [R1+0x4b0] ;  /* 0x0004b00001317983 */ /* 0x000ee20000300800 */
[----:B------:R-:W-:-:S05]  /*6aa10*/  IMAD.WIDE R22, R37, 0x4, R40 ;  /* 0x0000000425167825 */ /* 0x000fca00078e0228 */
[----:B------:R1:W-:Y:S01]  /*6aa20*/  @P0 STG.E desc[UR44][R22.64], R42 ;  /* 0x0000002a16000986 */ /* 0x0003e2000c10192c */
[----:B------:R-:W-:Y:S01]  /*6aa30*/  LOP3.LUT P0, RZ, R6, 0x4000000, RZ, 0xc0, !PT ;  /* 0x0400000006ff7812 */ /* 0x000fe2000780c0ff */
[----:B-1----:R-:W-:Y:S02]  /*6aa40*/  IMAD.WIDE R22, R37, 0x4, R38 ;  /* 0x0000000425167825 */ /* 0x002fe400078e0226 */
[----:B------:R-:W3:Y:S04]  /*6aa50*/  LDL.LU R42, [R1+0x470] ;  /* 0x00047000012a7983 */ /* 0x000ee80000300800 */
[----:B------:R-:W3:Y:S01]  /*6aa60*/  LDL.LU R37, [R1+0xfcc] ;  /* 0x000fcc0001257983 */ /* 0x000ee20000300800 */
[C---:B------:R-:W-:Y:S02]  /*6aa70*/  LOP3.LUT P1, RZ, R36.reuse, 0x80, RZ, 0xc0, !PT ;  /* 0x0000008024ff7812 */ /* 0x040fe4000782c0ff */
[----:B------:R-:W-:-:S02]  /*6aa80*/  LOP3.LUT P2, RZ, R36, 0x100, RZ, 0xc0, !PT ;  /* 0x0000010024ff7812 */ /* 0x000fc4000784c0ff */
[C---:B------:R-:W-:Y:S02]  /*6aa90*/  LOP3.LUT P3, RZ, R36.reuse, 0x200, RZ, 0xc0, !PT ;  /* 0x0000020024ff7812 */ /* 0x040fe4000786c0ff */
[C---:B------:R-:W-:Y:S02]  /*6aaa0*/  LOP3.LUT P4, RZ, R36.reuse, 0x400, RZ, 0xc0, !PT ;  /* 0x0000040024ff7812 */ /* 0x040fe4000788c0ff */
[----:B------:R-:W-:Y:S01]  /*6aab0*/  LOP3.LUT P5, RZ, R36, 0x800, RZ, 0xc0, !PT ;  /* 0x0000080024ff7812 */ /* 0x000fe200078ac0ff */
[----:B--2---:R4:W-:Y:S01]  /*6aac0*/  @P0 STG.E desc[UR44][R22.64], R43 ;  /* 0x0000002b16000986 */ /* 0x0049e2000c10192c */
[C---:B------:R-:W-:Y:S01]  /*6aad0*/  LOP3.LUT P0, RZ, R6.reuse, 0x2000000, RZ, 0xc0, !PT ;  /* 0x0200000006ff7812 */ /* 0x040fe2000780c0ff */
[C---:B----4-:R-:W-:Y:S02]  /*6aae0*/  IMAD.WIDE R22, R35.reuse, 0x4, R40 ;  /* 0x0000000423167825 */ /* 0x050fe400078e0228 */
[----:B------:R-:W2:Y:S10]  /*6aaf0*/  LDL.LU R43, [R1+0x203c] ;  /* 0x00203c00012b7983 */ /* 0x000eb40000300800 */
[----:B---3--:R1:W-:Y:S01]  /*6ab00*/  @P0 STG.E desc[UR44][R22.64], R7 ;  /* 0x0000000716000986 */ /* 0x0083e2000c10192c */
[----:B------:R-:W-:Y:S01]  /*6ab10*/  LOP3.LUT P0, RZ, R6, 0x1000000, RZ, 0xc0, !PT ;  /* 0x0100000006ff7812 */ /* 0x000fe2000780c0ff */
[----:B-1----:R-:W-:-:S02]  /*6ab20*/  IMAD.WIDE R22, R35, 0x4, R38 ;  /* 0x0000000423167825 */ /* 0x002fc400078e0226 */
[----:B------:R-:W3:Y:S10]  /*6ab30*/  LDL.LU R7, [R1+0x2038] ;  /* 0x0020380001077983 */ /* 0x000ef40000300800 */
        /* <DEDUP_REMOVED lines=25> */
[----:B------:R-:W4:Y:S04]  /*6acd0*/  LDL.LU R48, [R1+0xff8] ;  /* 0x000ff80001307983 */ /* 0x000f280000300800 */
[----:B------:R-:W2:Y:S04]  /*6ace0*/  LDL.LU R112, [R1+0x450] ;  /* 0x0004500001707983 */ /* 0x000ea80000300800 */
[----:B------:R-:W3:Y:S04]  /*6acf0*/  LDL.LU R113, [R1+0x4d4] ;  /* 0x0004d40001717983 */ /* 0x000ee80000300800 */
[----:B------:R-:W3:Y:S04]  /*6ad00*/  LDL.LU R114, [R1+0xff0] ;  /* 0x000ff00001727983 */ /* 0x000ee80000300800 */
[----:B------:R-:W3:Y:S04]  /*6ad10*/  LDL.LU R115, [R1+0x4b4] ;  /* 0x0004b40001737983 */ /* 0x000ee80000300800 */
[----:B------:R1:W-:Y:S04]  /*6ad20*/  @P5 STG.E desc[UR44][R22.64], R49 ;  /* 0x0000003116005986 */ /* 0x0003e8000c10192c */
[----:B-1----:R-:W4:Y:S01]  /*6ad30*/  LDL.LU R49, [R1+0x474] ;  /* 0x0004740001317983 */ /* 0x002f220000300800 */
[----:B------:R-:W-:Y:S01]  /*6ad40*/  LOP3.LUT P6, RZ, R36, 0x1000, RZ, 0xc0, !PT ;  /* 0x0000100024ff7812 */ /* 0x000fe200078cc0ff */
[----:B------:R-:W-:-:S12]  /*6ad50*/  IMAD.WIDE R22, R37, 0x4, R40 ;  /* 0x0000000425167825 */ /* 0x000fd800078e0228 */
[----:B------:R1:W-:Y:S02]  /*6ad60*/  @P6 STG.E desc[UR44][R22.64], R42 ;  /* 0x0000002a16006986 */ /* 0x0003e4000c10192c */
[----:B-1----:R-:W-:Y:S02]  /*6ad70*/  IMAD.WIDE R22, R37, 0x4, R38 ;  /* 0x0000000425167825 */ /* 0x002fe400078e0226 */
[----:B------:R-:W4:Y:S01]  /*6ad80*/  LDL.LU R37, [R1+0x454] ;  /* 0x0004540001257983 */ /* 0x000f220000300800 */
[----:B------:R-:W-:Y:S02]  /*6ad90*/  LOP3.LUT P0, RZ, R36, 0x2000000, RZ, 0xc0, !PT ;  /* 0x0200000024ff7812 */ /* 0x000fe4000780c0ff */
[----:B------:R-:W-:Y:S01]  /*6ada0*/  LOP3.LUT R6, R6, 0xfffff7ff, RZ, 0xc0, !PT ;  /* 0xfffff7ff06067812 */ /* 0x000fe200078ec0ff */
[----:B------:R-:W4:Y:S01]  /*6adb0*/  LDL.LU R42, [R1+0xffc] ;  /* 0x000ffc00012a7983 */ /* 0x000f220000300800 */
[C---:B------:R-:W-:Y:S02]  /*6adc0*/  LOP3.LUT P3, RZ, R36.reuse, 0x2000, RZ, 0xc0, !PT ;  /* 0x0000200024ff7812 */ /* 0x040fe4000786c0ff */
[C---:B------:R-:W-:Y:S01]  /*6add0*/  LOP3.LUT P4, RZ, R36.reuse, 0x4000, RZ, 0xc0, !PT ;  /* 0x0000400024ff7812 */ /* 0x040fe2000788c0ff */
[----:B------:R-:W4:Y:S01]  /*6ade0*/  LDL.LU R35, [R1+0x4b8] ;  /* 0x0004b80001237983 */ /* 0x000f220000300800 */
[----:B------:R-:W-:-:S02]  /*6adf0*/  LOP3.LUT P5, RZ, R36, 0x8000, RZ, 0xc0, !PT ;  /* 0x0000800024ff7812 */ /* 0x000fc400078ac0ff */
[----:B------:R-:W-:Y:S01]  /*6ae00*/  LOP3.LUT P6, RZ, R36, 0x10000, RZ, 0xc0, !PT ;  /* 0x0001000024ff7812 */ /* 0x000fe200078cc0ff */
[----:B------:R-:W4:Y:S02]  /*6ae10*/  LDL.LU R34, [R1+0x1000] ;  /* 0x0010000001227983 */ /* 0x000f240000300800 */
[----:B------:R-:W-:Y:S02]  /*6ae20*/  @P0 LOP3.LUT R6, R6, 0x800, RZ, 0xfc, !PT ;  /* 0x0000080006060812 */ /* 0x000fe400078efcff */
[----:B------:R-:W-:Y:S01]  /*6ae30*/  LOP3.LUT P0, RZ, R36, 0x1000000, RZ, 0xc0, !PT ;  /* 0x0100000024ff7812 */ /* 0x000fe2000780c0ff */
[----:B------:R-:W4:Y:S01]  /*6ae40*/  LDL.LU R2, [R1+0x478] ;  /* 0x0004780001027983 */ /* 0x000f220000300800 */
[----:B------:R-:W-:-:S03]  /*6ae50*/  LOP3.LUT R6, R6, 0xffffefff, RZ, 0xc0, !PT ;  /* 0xffffefff06067812 */ /* 0x000fc600078ec0ff */
[----:B------:R-:W4:Y:S01]  /*6ae60*/  LDL.LU R33, [R1+0x458] ;  /* 0x0004580001217983 */ /* 0x000f220000300800 */
[----:B------:R-:W-:-:S03]  /*6ae70*/  LOP3.LUT P1, RZ, R36, 0x4000000, RZ, 0xc0, !PT ;  /* 0x0400000024ff7812 */ /* 0x000fc6000782c0ff */
[----:B------:R-:W4:Y:S04]  /*6ae80*/  LDL.LU R4, [R1+0x4dc] ;  /* 0x0004dc0001047983 */ /* 0x000f280000300800 */
[----:B------:R-:W-:Y:S01]  /*6ae90*/  @P0 LOP3.LUT R6, R6, 0x1000, RZ, 0xfc, !PT ;  /* 0x0000100006060812 */ /* 0x000fe200078efcff */
[----:B------:R-:W4:Y:S01]  /*6aea0*/  LDL.LU R32, [R1+0x1004] ;  /* 0x0010040001207983 */ /* 0x000f220000300800 */
[----:B------:R-:W-:Y:S02]  /*6aeb0*/  LOP3.LUT P0, RZ, R36, 0x800000, RZ, 0xc0, !PT ;  /* 0x0080000024ff7812 */ /* 0x000fe4000780c0ff */
[----:B------:R-:W-:Y:S01]  /*6aec0*/  LOP3.LUT R6, R6, 0xffffdfff, RZ, 0xc0, !PT ;  /* 0xffffdfff06067812 */ /* 0x000fe200078ec0ff */
[----:B------:R-:W4:Y:S01]  /*6aed0*/  LDL.LU R55, [R1+0x4bc] ;  /* 0x0004bc0001377983 */ /* 0x000f220000300800 */
[----:B------:R-:W-:-:S03]  /*6aee0*/  LOP3.LUT P2, RZ, R36, 0x8000000, RZ, 0xc0, !PT ;  /* 0x0800000024ff7812 */ /* 0x000fc6000784c0ff */
[----:B------:R-:W4:Y:S06]  /*6aef0*/  LDL.LU R117, [R1+0x1008] ;  /* 0x0010080001757983 */ /* 0x000f2c0000300800 */
        /* <DEDUP_REMOVED lines=17> */
[----:B--2---:R3:W-:Y:S02]  /*6b010*/  @P3 STG.E desc[UR44][R22.64], R112 ;  /* 0x0000007016003986 */ /* 0x0047e4000c10192c */
[----:B---3--:R-:W-:-:S05]  /*6b020*/  IMAD.WIDE R22, R114, 0x4, R40 ;  /* 0x0000000472167825 */ /* 0x008fca00078e0228 */
[----:B------:R1:W-:Y:S02]  /*6b030*/  @P4 STG.E desc[UR44][R22.64], R113 ;  /* 0x0000007116004986 */ /* 0x0003e4000c10192c */
[----:B-1----:R-:W-:-:S05]  /*6b040*/  IMAD.WIDE R22, R114, 0x4, R38 ;  /* 0x0000000472167825 */ /* 0x002fca00078e0226 */
[----:B------:R4:W-:Y:S01]  /*6b050*/  @P5 STG.E desc[UR44][R22.64], R115 ;  /* 0x0000007316005986 */ /* 0x0009e2000c10192c */
[C---:B------:R-:W-:Y:S02]  /*6b060*/  LOP3.LUT P3, RZ, R36.reuse, 0x10000000, RZ, 0xc0, !PT ;  /* 0x1000000024ff7812 */ /* 0x040fe4000786c0ff */
[C---:B------:R-:W-:Y:S02]  /*6b070*/  LOP3.LUT P4, RZ, R36.reuse, 0x20000000, RZ, 0xc0, !PT ;  /* 0x2000000024ff7812 */ /* 0x040fe4000788c0ff */
[----:B------:R-:W-:Y:S01]  /*6b080*/  LOP3.LUT P5, RZ, R36, 0x40000000, RZ, 0xc0, !PT ;  /* 0x4000000024ff7812 */ /* 0x000fe200078ac0ff */
[----:B----4-:R-:W-:-:S05]  /*6b090*/  IMAD.WIDE R22, R48, 0x4, R40 ;  /* 0x0000000430167825 */ /* 0x010fca00078e0228 */
[----:B------:R1:W-:Y:S01]  /*6b0a0*/  @P6 STG.E desc[UR44][R22.64], R49 ;  /* 0x0000003116006986 */ /* 0x0003e2000c10192c */
[----:B------:R-:W-:-:S03]  /*6b0b0*/  LOP3.LUT P6, RZ, R36, 0x80000000, RZ, 0xc0, !PT ;  /* 0x8000000024ff7812 */ /* 0x000fc600078cc0ff */
[----:B------:R-:W2:Y:S04]  /*6b0c0*/  LDL.LU R36, [R1+0x4d8] ;  /* 0x0004d80001247983 */ /* 0x000ea80000300800 */
[----:B------:R-:W3:Y:S04]  /*6b0d0*/  LDL.LU R116, [R1+0x47c] ;  /* 0x00047c0001747983 */ /* 0x000ee80000300800 */
[----:B------:R-:W4:Y:S01]  /*6b0e0*/  LDL.LU R118, [R1+0x4c0] ;  /* 0x0004c00001767983 */ /* 0x000f220000300800 */
[----:B-1----:R-:W-:-:S03]  /*6b0f0*/  IMAD.WIDE R22, R48, 0x4, R38 ;  /* 0x0000000430167825 */ /* 0x002fc600078e0226 */
        /* <DEDUP_REMOVED lines=8> */
[----:B-1----:R-:W3:Y:S01]  /*6b180*/  LDL.LU R37, [R1+0x2034] ;  /* 0x0020340001257983 */ /* 0x002ee20000300800 */
[----:B------:R-:W-:Y:S01]  /*6b190*/  LOP3.LUT P0, RZ, R6, 0x40000, RZ, 0xc0, !PT ;  /* 0x0004000006ff7812 */ /* 0x000fe2000780c0ff */
[----:B------:R-:W-:-:S12]  /*6b1a0*/  IMAD.WIDE R22, R42, 0x4, R40 ;  /* 0x000000042a167825 */ /* 0x000fd800078e0228 */
[----:B--2---:R1:W-:Y:S02]  /*6b1b0*/  @P0 STG.E desc[UR44][R22.64], R36 ;  /* 0x0000002416000986 */ /* 0x0043e4000c10192c */
[----:B-1----:R-:W-:Y:S02]  /*6b1c0*/  IMAD.WIDE R22, R42, 0x4, R38 ;  /* 0x000000042a167825 */ /* 0x002fe400078e0226 */
[----:B------:R-:W2:Y:S01]  /*6b1d0*/  LDL.LU R42, [R1+0x484] ;  /* 0x00048400012a7983 */ /* 0x000ea20000300800 */
        /* <DEDUP_REMOVED lines=16> */
[----:B---3--:R1:W-:Y:S01]  /*6b2e0*/  @P0 STG.E desc[UR44][R22.64], R116 ;  /* 0x0000007416000986 */ /* 0x0083e2000c10192c */
[----:B------:R-:W-:Y:S01]  /*6b2f0*/  LOP3.LUT P0, RZ, R6, 0x800, RZ, 0xc0, !PT ;  /* 0x0000080006ff7812 */ /* 0x000fe2000780c0ff */
[----:B-1----:R-:W-:-:S12]  /*6b300*/  IMAD.WIDE R22, R117, 0x4, R38 ;  /* 0x0000000475167825 */ /* 0x002fd800078e0226 */
[----:B------:R1:W-:Y:S02]  /*6b310*/  @P0 STG.E desc[UR44][R22.64], R37 ;  /* 0x0000002516000986 */ /* 0x0003e4000c10192c */
[C---:B-1----:R-:W-:Y:S02]  /*6b320*/  IMAD.WIDE R22, R119.reuse, 0x4, R40 ;  /* 0x0000000477167825 */ /* 0x042fe400078e0228 */
[----:B------:R-:W3:Y:S04]  /*6b330*/  LDL.LU R37, [R1+0x2030] ;  /* 0x0020300001257983 */ /* 0x000ee80000300800 */
[----:B----4-:R1:W-:Y:S04]  /*6b340*/  @P1 STG.E desc[UR44][R22.64], R118 ;  /* 0x0000007616001986 */ /* 0x0103e8000c10192c */
[----:B------:R-:W4:Y:S01]  /*6b350*/  LDL.LU R36, [R1+0x288] ;  /* 0x0002880001247983 */ /* 0x000f220000300800 */
[----:B-1----:R-:W-:-:S05]  /*6b360*/  IMAD.WIDE R22, R119, 0x4, R38 ;  /* 0x0000000477167825 */ /* 0x002fca00078e0226 */
[----:B------:R1:W-:Y:S02]  /*6b370*/  @P2 STG.E desc[UR44][R22.64], R112 ;  /* 0x0000007016002986 */ /* 0x0003e4000c10192c */
[----:B-1----:R-:W-:-:S05]  /*6b380*/  IMAD.WIDE R22, R114, 0x4, R40 ;  /* 0x0000000472167825 */ /* 0x002fca00078e0228 */
[----:B------:R1:W-:Y:S02]  /*6b390*/  @P3 STG.E desc[UR44][R22.64], R113 ;  /* 0x0000007116003986 */ /* 0x0003e4000c10192c */
[----:B-1----:R-:W-:-:S05]  /*6b3a0*/  IMAD.WIDE R22, R114, 0x4, R38 ;  /* 0x0000000472167825 */ /* 0x002fca00078e0226 */
[----:B------:R1:W-:Y:S02]  /*6b3b0*/  @P4 STG.E desc[UR44][R22.64], R115 ;  /* 0x0000007316004986 */ /* 0x0003e4000c10192c */
[C---:B-1----:R-:W-:Y:S02]  /*6b3c0*/  IMAD.WIDE R22, R48.reuse, 0x4, R40 ;  /* 0x0000000430167825 */ /* 0x042fe400078e0228 */
[----:B------:R-:W4:Y:S04]  /*6b3d0*/  LDL.LU R115, [R1+0x1030] ;  /* 0x0010300001737983 */ /* 0x000f280000300800 */
[----:B------:R-:W4:Y:S04]  /*6b3e0*/  LDL.LU R35, [R1+0x168] ;  /* 0x0001680001237983 */ /* 0x000f280000300800 */
[----:B------:R1:W-:Y:S04]  /*6b3f0*/  @P5 STG.E desc[UR44][R22.64], R49 ;  /* 0x0000003116005986 */ /* 0x0003e8000c10192c */
[----:B------:R-:W4:Y:S04]  /*6b400*/  LDL.LU R2, [R1+0x1034] ;  /* 0x0010340001027983 */ /* 0x000f280000300800 */
[----:B------:R-:W4:Y:S01]  /*6b410*/  LDL.LU R112, [R1+0x284] ;  /* 0x0002840001707983 */ /* 0x000f220000300800 */
[----:B-1----:R-:W-:-:S03]  /*6b420*/  IMAD.WIDE R22, R48, 0x4, R38 ;  /* 0x0000000430167825 */ /* 0x002fc600078e0226 */
[----:B------:R-:W4:Y:S04]  /*6b430*/  LDL.LU R48, [R1+0x1018] ;  /* 0x0010180001307983 */ /* 0x000f280000300800 */
[----:B------:R-:W4:Y:S04]  /*6b440*/  LDL.LU R113, [R1+0x164] ;  /* 0x0001640001717983 */ /* 0x000f280000300800 */
[----:B------:R-:W4:Y:S04]  /*6b450*/  LDL.LU R114, [R1+0x4c8] ;  /* 0x0004c80001727983 */ /* 0x000f280000300800 */
[----:B------:R-:W4:Y:S04]  /*6b460*/  LDL.LU R49, [R1+0x101c] ;  /* 0x00101c0001317983 */ /* 0x000f280000300800 */
[----:B--2---:R1:W-:Y:S04]  /*6b470*/  @P6 STG.E desc[UR44][R22.64], R42 ;  /* 0x0000002a16006986 */ /* 0x0043e8000c10192c */
[----:B-1----:R-:W2:Y:S01]  /*6b480*/  LDL.LU R42, [R1+0x488] ;  /* 0x00048800012a7983 */ /* 0x002ea20000300800 */
[----:B------:R-:W-:-:S02]  /*6b490*/  LOP3.LUT R6, R6, 0xfffffff7, RZ, 0xc0, !PT ;  /* 0xfffffff706067812 */ /* 0x000fc400078ec0ff */
[C---:B---3--:R-:W-:Y:S02]  /*6b4a0*/  LOP3.LUT P0, RZ, R37.reuse, 0x1000, RZ, 0xc0, !PT ;  /* 0x0000100025ff7812 */ /* 0x048fe4000780c0ff */
[----:B------:R-:W-:-:S11]  /*6b4b0*/  LOP3.LUT P3, RZ, R37, 0x1, RZ, 0xc0, !PT ;  /* 0x0000000125ff7812 */ /* 0x000fd6000786c0ff */
        /* <DEDUP_REMOVED lines=9> */
[----:B----4-:R-:W-:-:S05]  /*6b550*/  IMAD.WIDE R22, R48, 0x4, R40 ;  /* 0x0000000430167825 */ /* 0x010fca00078e0228 */
[----:B------:R1:W-:Y:S02]  /*6b560*/  @P3 STG.E desc[UR44][R22.64], R112 ;  /* 0x0000007016003986 */ /* 0x0003e4000c10192c */
[----:B-1----:R-:W-:Y:S02]  /*6b570*/  IMAD.WIDE R22, R48, 0x4, R38 ;  /* 0x0000000430167825 */ /* 0x002fe400078e0226 */
[----:B------:R-:W3:Y:S04]  /*6b580*/  LDL.LU R48, [R1+0x4cc] ;  /* 0x0004cc0001307983 */ /* 0x000ee80000300800 */
[----:B------:R-:W4:Y:S04]  /*6b590*/  LDL.LU R34, [R1+0x48c] ;  /* 0x00048c0001227983 */ /* 0x000f280000300800 */
[----:B------:R-:W4:Y:S04]  /*6b5a0*/  LDL.LU R33, [R1+0x28c] ;  /* 0x00028c0001217983 */ /* 0x000f280000300800 */
[----:B------:R-:W4:Y:S01]  /*6b5b0*/  LDL.LU R4, [R1+0x1038] ;  /* 0x0010380001047983 */ /* 0x000f220000300800 */
        /* <DEDUP_REMOVED lines=11> */
[C---:B------:R-:W-:Y:S02]  /*6b670*/  LOP3.LUT P4, RZ, R37.reuse, 0x2, RZ, 0xc0, !PT ;  /* 0x0000000225ff7812 */ /* 0x040fe4000788c0ff */
[C---:B------:R-:W-:Y:S01]  /*6b680*/  LOP3.LUT P5, RZ, R37.reuse, 0x4, RZ, 0xc0, !PT ;  /* 0x0000000425ff7812 */ /* 0x040fe200078ac0ff */
[----:B------:R-:W4:Y:S01]  /*6b690*/  LDL.LU R119, [R1+0x1050] ;  /* 0x0010500001777983 */ /* 0x000f220000300800 */
[----:B------:R-:W-:-:S03]  /*6b6a0*/  LOP3.LUT P6, RZ, R37, 0x8, RZ, 0xc0, !PT ;  /* 0x0000000825ff7812 */ /* 0x000fc600078cc0ff */
[----:B------:R-:W4:Y:S02]  /*6b6b0*/  LDL.LU R112, [R1+0x534] ;  /* 0x0005340001707983 */ /* 0x000f240000300800 */
[----:B------:R-:W-:Y:S02]  /*6b6c0*/  @P0 LOP3.LUT R6, R6, 0x100, RZ, 0xfc, !PT ;  /* 0x0000010006060812 */ /* 0x000fe400078efcff */
[----:B------:R-:W-:Y:S02]  /*6b6d0*/  LOP3.LUT P0, RZ, R37, 0x40, RZ, 0xc0, !PT ;  /* 0x0000004025ff7812 */ /* 0x000fe4000780c0ff */
[----:B------:R-:W-:Y:S01]  /*6b6e0*/  LOP3.LUT R6, R6, 0xfffffdff, RZ, 0xc0, !PT ;  /* 0xfffffdff06067812 */ /* 0x000fe200078ec0ff */
[----:B------:R1:W-:Y:S10]  /*6b6f0*/  @P4 STG.E desc[UR44][R22.64], R113 ;  /* 0x0000007116004986 */ /* 0x0003f4000c10192c */
[----:B------:R-:W-:Y:S01]  /*6b700*/  @P0 LOP3.LUT R6, R6, 0x200, RZ, 0xfc, !PT ;  /* 0x0000020006060812 */ /* 0x000fe200078efcff */
[----:B-1----:R-:W-:Y:S01]  /*6b710*/  IMAD.WIDE R22, R49, 0x4, R40 ;  /* 0x0000000431167825 */ /* 0x002fe200078e0228 */
[----:B------:R-:W-:Y:S01]  /*6b720*/  LOP3.LUT P0, RZ, R37, 0x20, RZ, 0xc0, !PT ;  /* 0x0000002025ff7812 */ /* 0x000fe2000780c0ff */
[----:B------:R-:W4:Y:S04]  /*6b730*/  LDL.LU R113, [R1+0x1054] ;  /* 0x0010540001717983 */ /* 0x000f280000300800 */
[----:B------:R1:W-:Y:S01]  /*6b740*/  @P5 STG.E desc[UR44][R22.64], R114 ;  /* 0x0000007216005986 */ /* 0x0003e2000c10192c */
[----:B------:R-:W-:Y:S01]  /*6b750*/  LOP3.LUT R6, R6, 0xfffffbff, RZ, 0xc0, !PT ;  /* 0xfffffbff06067812 */ /* 0x000fe200078ec0ff */
[----:B-1----:R-:W-:-:S02]  /*6b760*/  IMAD.WIDE R22, R49, 0x4, R38 ;  /* 0x0000000431167825 */ /* 0x002fc400078e0226 */
[----:B------:R-:W4:Y:S04]  /*6b770*/  LDL.LU R114, [R1+0x4f4] ;  /* 0x0004f40001727983 */ /* 0x000f280000300800 */
[----:B------:R-:W-:Y:S01]  /*6b780*/  @P0 LOP3.LUT R6, R6, 0x400, RZ, 0xfc, !PT ;  /* 0x0000040006060812 */ /* 0x000fe200078efcff */
[----:B------:R-:W4:Y:S04]  /*6b790*/  LDL.LU R49, [R1+0x1058] ;  /* 0x0010580001317983 */ /* 0x000f280000300800 */
[----:B--2---:R1:W-:Y:S01]  /*6b7a0*/  @P6 STG.E desc[UR44][R22.64], R42 ;  /* 0x0000002a16006986 */ /* 0x0043e2000c10192c */
[----:B------:R-:W-:-:S03]  /*6b7b0*/  LOP3.LUT P0, RZ, R37, 0x10, RZ, 0xc0, !PT ;  /* 0x0000001025ff7812 */ /* 0x000fc6000780c0ff */
[----:B-1----:R-:W2:Y:S01]  /*6b7c0*/  LDL.LU R42, [R1+0x202c] ;  /* 0x00202c00012a7983 */ /* 0x002ea20000300800 */
[----:B------:R-:W-:-:S09]  /*6b7d0*/  IMAD.WIDE R22, R115, 0x4, R40 ;  /* 0x0000000473167825 */ /* 0x000fd200078e0228 */
[----:B------:R1:W-:Y:S02]  /*6b7e0*/  @P0 STG.E desc[UR44][R22.64], R36 ;  /* 0x0000002416000986 */ /* 0x0003e4000c10192c */
[----:B-1----:R-:W-:Y:S02]  /*6b7f0*/  IMAD.WIDE R22, R115, 0x4, R38 ;  /* 0x0000000473167825 */ /* 0x002fe400078e0226 */
[----:B------:R-:W2:Y:S01]  /*6b800*/  LDL.LU R115, [R1+0x3c4] ;  /* 0x0003c40001737983 */ /* 0x000ea20000300800 */
[----:B------:R-:W-:-:S13]  /*6b810*/  LOP3.LUT P0, RZ, R6, 0x400, RZ, 0xc0, !PT ;  /* 0x0000040006ff7812 */ /* 0x000fda000780c0ff */
[----:B------:R1:W-:Y:S01]  /*6b820*/  @P0 STG.E desc[UR44][R22.64], R35 ;  /* 0x0000002316000986 */ /* 0x0003e2000c10192c */
[----:B------:R-:W-:Y:S01]  /*6b830*/  LOP3.LUT P0, RZ, R6, 0x200, RZ, 0xc0, !PT ;  /* 0x0000020006ff7812 */ /* 0x000fe2000780c0ff */
[----:B-1----:R-:W-:Y:S01]  /*6b840*/  IMAD.WIDE R22, R2, 0x4, R40 ;  /* 0x0000000402167825 */ /* 0x002fe200078e0228 */
[C---:B------:R-:W-:Y:S02]  /*6b850*/  LOP3.LUT P1, RZ, R37.reuse, 0x2000, RZ, 0xc0, !PT ;  /* 0x0000200025ff7812 */ /* 0x040fe4000782c0ff */
[C---:B------:R-:W-:Y:S02]  /*6b860*/  LOP3.LUT P2, RZ, R37.reuse, 0x4000, RZ, 0xc0, !PT ;  /* 0x0000400025ff7812 */ /* 0x040fe4000784c0ff */
[C---:B------:R-:W-:Y:S02]  /*6b870*/  LOP3.LUT P3, RZ, R37.reuse, 0x8000, RZ, 0xc0, !PT ;  /* 0x0000800025ff7812 */ /* 0x040fe4000786c0ff */
[C---:B------:R-:W-:Y:S02]  /*6b880*/  LOP3.LUT P4, RZ, R37.reuse, 0x10000, RZ, 0xc0, !PT ;  /* 0x0001000025ff7812 */ /* 0x040fe4000788c0ff */
[----:B------:R-:W-:-:S03]  /*6b890*/  LOP3.LUT P5, RZ, R37, 0x20000, RZ, 0xc0, !PT ;  /* 0x0002000025ff7812 */ /* 0x000fc600078ac0ff */
[----:B---3--:R1:W-:Y:S01]  /*6b8a0*/  @P0 STG.E desc[UR44][R22.64], R48 ;  /* 0x0000003016000986 */ /* 0x0083e2000c10192c */
[----:B------:R-:W-:Y:S01]  /*6b8b0*/  LOP3.LUT P0, RZ, R6, 0x100, RZ, 0xc0, !PT ;  /* 0x0000010006ff7812 */ /* 0x000fe2000780c0ff */
[----:B-1----:R-:W-:Y:S02]  /*6b8c0*/  IMAD.WIDE R22, R2, 0x4, R38 ;  /* 0x0000000402167825 */ /* 0x002fe400078e0226 */
[----:B------:R-:W3:Y:S10]  /*6b8d0*/  LDL.LU R48, [R1+0x105c] ;  /* 0x00105c0001307983 */ /* 0x000ef40000300800 */
        /* <DEDUP_REMOVED lines=17> */
[----:B--2---:R1:W-:Y:S02]  /*6b9f0*/  @P1 STG.E desc[UR44][R22.64], R42 ;  /* 0x0000002a16001986 */ /* 0x0043e4000c10192c */
[C---:B-1----:R-:W-:Y:S02]  /*6ba00*/  IMAD.WIDE R22, R113.reuse, 0x4, R40 ;  /* 0x0000000471167825 */ /* 0x042fe400078e0228 */
[----:B------:R-:W2:Y:S04]  /*6ba10*/  LDL.LU R42, [R1+0x2028] ;  /* 0x00202800012a7983 */ /* 0x000ea80000300800 */
[----:B------:R1:W-:Y:S02]  /*6ba20*/  @P2 STG.E desc[UR44][R22.64], R112 ;  /* 0x0000007016002986 */ /* 0x0003e4000c10192c */
[----:B-1----:R-:W-:-:S05]  /*6ba30*/  IMAD.WIDE R22, R113, 0x4, R38 ;  /* 0x0000000471167825 */ /* 0x002fca00078e0226 */
[----:B------:R1:W-:Y:S02]  /*6ba40*/  @P3 STG.E desc[UR44][R22.64], R114 ;  /* 0x0000007216003986 */ /* 0x0003e4000c10192c */
[C---:B-1----:R-:W-:Y:S02]  /*6ba50*/  IMAD.WIDE R22, R49.reuse, 0x4, R40 ;  /* 0x0000000431167825 */ /* 0x042fe400078e0228 */
[----:B------:R-:W4:Y:S04]  /*6ba60*/  LDL.LU R114, [R1+0x1064] ;  /* 0x0010640001727983 */ /* 0x000f280000300800 */
[----:B------:R1:W-:Y:S02]  /*6ba70*/  @P4 STG.E desc[UR44][R22.64], R115 ;  /* 0x0000007316004986 */ /* 0x0003e4000c10192c */
[----:B-1----:R-:W-:-:S02]  /*6ba80*/  IMAD.WIDE R22, R49, 0x4, R38 ;  /* 0x0000000431167825 */ /* 0x002fc400078e0226 */
[----:B------:R-:W4:Y:S04]  /*6ba90*/  LDL.LU R49, [R1+0x4fc] ;  /* 0x0004fc0001317983 */ /* 0x000f280000300800 */
[----:B------:R1:W-:Y:S04]  /*6baa0*/  @P5 STG.E desc[UR44][R22.64], R7 ;  /* 0x0000000716005986 */ /* 0x0003e8000c10192c */
[----:B-1----:R-:W4:Y:S01]  /*6bab0*/  LDL.LU R7, [R1+0x2024] ;  /* 0x0020240001077983 */ /* 0x002f220000300800 */
[C---:B------:R-:W-:Y:S02]  /*6bac0*/  LOP3.LUT P0, RZ, R37.reuse, 0x80000000, RZ, 0xc0, !PT ;  /* 0x8000000025ff7812 */ /* 0x040fe4000780c0ff */
[----:B------:R-:W-:-:S02]  /*6bad0*/  LOP3.LUT P6, RZ, R37, 0x40000, RZ, 0xc0, !PT ;  /* 0x0004000025ff7812 */ /* 0x000fc400078cc0ff */
[----:B------:R-:W-:Y:S02]  /*6bae0*/  LOP3.LUT R6, R6, 0xfffffffe, RZ, 0xc0, !PT ;  /* 0xfffffffe06067812 */ /* 0x000fe400078ec0ff */
[C---:B------:R-:W-:Y:S02]  /*6baf0*/  LOP3.LUT P3, RZ, R37.reuse, 0x80000, RZ, 0xc0, !PT ;  /* 0x0008000025ff7812 */ /* 0x040fe4000786c0ff */
[C---:B------:R-:W-:Y:S02]  /*6bb00*/  LOP3.LUT P4, RZ, R37.reuse, 0x100000, RZ, 0xc0, !PT ;  /* 0x0010000025ff7812 */ /* 0x040fe4000788c0ff */
[----:B------:R-:W-:Y:S01]  /*6bb10*/  LOP3.LUT P5, RZ, R37, 0x200000, RZ, 0xc0, !PT ;  /* 0x0020000025ff7812 */ /* 0x000fe200078ac0ff */
[----:B---3--:R-:W-:-:S05]  /*6bb20*/  IMAD.WIDE R22, R48, 0x4, R40 ;  /* 0x0000000430167825 */ /* 0x008fca00078e0228 */
[----:B--2---:R1:W-:Y:S04]  /*6bb30*/  @P6 STG.E desc[UR44][R22.64], R42 ;  /* 0x0000002a16006986 */ /* 0x0043e8000c10192c */
[----:B-1----:R-:W2:Y:S04]  /*6bb40*/  LDL.LU R42, [R1+0x2020] ;  /* 0x00202000012a7983 */ /* 0x002ea80000300800 */
[----:B------:R-:W3:Y:S04]  /*6bb50*/  LDL.LU R117, [R1+0x4f8] ;  /* 0x0004f80001757983 */ /* 0x000ee80000300800 */
[----:B------:R-:W2:Y:S04]  /*6bb60*/  LDL.LU R118, [R1+0x3c8] ;  /* 0x0003c80001767983 */ /* 0x000ea80000300800 */
[----:B------:R-:W2:Y:S04]  /*6bb70*/  LDL.LU R119, [R1+0x1060] ;  /* 0x0010600001777983 */ /* 0x000ea80000300800 */
[----:B------:R-:W2:Y:S04]  /*6bb80*/  LDL.LU R112, [R1+0x348] ;  /* 0x0003480001707983 */ /* 0x000ea80000300800 */
[----:B------:R-:W2:Y:S01]  /*6bb90*/  LDL.LU R113, [R1+0x53c] ;  /* 0x00053c0001717983 */ /* 0x000ea20000300800 */
[----:B----4-:R-:W-:-:S04]  /*6bba0*/  LOP3.LUT R7, R7, 0xf7ffffff, RZ, 0xc0, !PT ;  /* 0xf7ffffff07077812 */ /* 0x010fc800078ec0ff */
        /* <DEDUP_REMOVED lines=13> */
[----:B------:R-:W-:-:S13]  /*6bc80*/  LOP3.LUT P0, RZ, R37, 0x4000000, RZ, 0xc0, !PT ;  /* 0x0400000025ff7812 */ /* 0x000fda000780c0ff */
[----:B------:R-:W-:Y:S02]  /*6bc90*/  @P0 LOP3.LUT R6, R6, 0x1, RZ, 0xfc, !PT ;  /* 0x0000000106060812 */ /* 0x000fe400078efcff */
[----:B------:R-:W-:Y:S02]  /*6bca0*/  LOP3.LUT P0, RZ, R37, 0x2000000, RZ, 0xc0, !PT ;  /* 0x0200000025ff7812 */ /* 0x000fe4000780c0ff */
[----:B------:R-:W-:-:S11]  /*6bcb0*/  LOP3.LUT R6, R6, 0xfffffffd, RZ, 0xc0, !PT ;  /* 0xfffffffd06067812 */ /* 0x000fd600078ec0ff */
[----:B------:R-:W-:Y:S02]  /*6bcc0*/  @P0 LOP3.LUT R6, R6, 0x2, RZ, 0xfc, !PT ;  /* 0x0000000206060812 */ /* 0x000fe400078efcff */
[C---:B------:R-:W-:Y:S02]  /*6bcd0*/  LOP3.LUT P0, RZ, R37.reuse, 0x1000000, RZ, 0xc0, !PT ;  /* 0x0100000025ff7812 */ /* 0x040fe4000780c0ff */
[----:B------:R-:W-:Y:S01]  /*6bce0*/  LOP3.LUT R6, R6, 0xfffffffb, RZ, 0xc0, !PT ;  /* 0xfffffffb06067812 */ /* 0x000fe200078ec0ff */
[----:B------:R-:W-:Y:S01]  /*6bcf0*/  IMAD.WIDE R22, R48, 0x4, R38 ;  /* 0x0000000430167825 */ /* 0x000fe200078e0226 */
[----:B------:R-:W-:Y:S01]  /*6bd00*/  LOP3.LUT P6, RZ, R37, 0x400000, RZ, 0xc0, !PT ;  /* 0x0040000025ff7812 */ /* 0x000fe200078cc0ff */
[----:B------:R-:W4:Y:S08]  /*6bd10*/  LDL.LU R48, [R1+0x3cc] ;  /* 0x0003cc0001307983 */ /* 0x000f300000300800 */
[----:B------:R-:W-:-:S02]  /*6bd20*/  @P0 LOP3.LUT R6, R6, 0x4, RZ, 0xfc, !PT ;  /* 0x0000000406060812 */ /* 0x000fc400078efcff */
        /* <DEDUP_REMOVED lines=12> */
[----:B---3--:R2:W-:Y:S02]  /*6bdf0*/  @P3 STG.E desc[UR44][R22.64], R117 ;  /* 0x0000007516003986 */ /* 0x0085e4000c10192c */
[----:B--2---:R-:W-:-:S02]  /*6be00*/  IMAD.WIDE R22, R119, 0x4, R40 ;  /* 0x0000000477167825 */ /* 0x004fc400078e0228 */
[----:B------:R-:W2:Y:S04]  /*6be10*/  LDL.LU R117, [R1+0x364] ;  /* 0x0003640001757983 */ /* 0x000ea80000300800 */
[----:B------:R1:W-:Y:S02]  /*6be20*/  @P4 STG.E desc[UR44][R22.64], R118 ;  /* 0x0000007616004986 */ /* 0x0003e4000c10192c */
[----:B-1----:R-:W-:Y:S02]  /*6be30*/  IMAD.WIDE R22, R119, 0x4, R38 ;  /* 0x0000000477167825 */ /* 0x002fe400078e0226 */
[----:B------:R-:W3:Y:S04]  /*6be40*/  LDL.LU R118, [R1+0x1078] ;  /* 0x0010780001767983 */ /* 0x000ee80000300800 */
[----:B------:R1:W-:Y:S04]  /*6be50*/  @P5 STG.E desc[UR44][R22.64], R112 ;  /* 0x0000007016005986 */ /* 0x0003e8000c10192c */
[----:B------:R-:W2:Y:S01]  /*6be60*/  LDL.LU R119, [R1+0x2d4] ;  /* 0x0002d40001777983 */ /* 0x000ea20000300800 */
[----:B-1----:R-:W-:-:S05]  /*6be70*/  IMAD.WIDE R22, R114, 0x4, R40 ;  /* 0x0000000472167825 */ /* 0x002fca00078e0228 */
[----:B------:R1:W-:Y:S02]  /*6be80*/  @P6 STG.E desc[UR44][R22.64], R113 ;  /* 0x0000007116006986 */ /* 0x0003e4000c10192c */
[----:B-1----:R-:W-:Y:S02]  /*6be90*/  IMAD.WIDE R22, R114, 0x4, R38 ;  /* 0x0000000472167825 */ /* 0x002fe400078e0226 */
[----:B------:R-:W2:Y:S04]  /*6bea0*/  LDL.LU R113, [R1+0x107c] ;  /* 0x00107c0001717983 */ /* 0x000ea80000300800 */
[----:B------:R1:W-:Y:S01]  /*6beb0*/  @P0 STG.E desc[UR44][R22.64], R49 ;  /* 0x0000003116000986 */ /* 0x0003e2000c10192c */
[----:B------:R-:W-:-:S03]  /*6bec0*/  LOP3.LUT P0, RZ, R6, 0x4, RZ, 0xc0, !PT ;  /* 0x0000000406ff7812 */ /* 0x000fc6000780c0ff */
[----:B------:R-:W2:Y:S04]  /*6bed0*/  LDL.LU R112, [R1+0x528] ;  /* 0x0005280001707983 */ /* 0x000ea80000300800 */
[----:B------:R-:W2:Y:S04]  /*6bee0*/  LDL.LU R114, [R1+0x4e8] ;  /* 0x0004e80001727983 */ /* 0x000ea80000300800 */
[----:B-1----:R-:W2:Y:S01]  /*6bef0*/  LDL.LU R49, [R1+0x368] ;  /* 0x0003680001317983 */ /* 0x002ea20000300800 */
[----:B----4-:R-:W-:-:S05]  /*6bf00*/  IMAD.WIDE R22, R37, 0x4, R40 ;  /* 0x0000000425167825 */ /* 0x010fca00078e0228 */
[----:B------:R1:W-:Y:S04]  /*6bf10*/  @P0 STG.E desc[UR44][R22.64], R48 ;  /* 0x0000003016000986 */ /* 0x0003e8000c10192c */
[----:B-1----:R-:W4:Y:S01]  /*6bf20*/  LDL.LU R48, [R1+0x10a0] ;  /* 0x0010a00001307983 */ /* 0x002f220000300800 */
[----:B------:R-:W-:Y:S01]  /*6bf30*/  LOP3.LUT P0, RZ, R6, 0x2, RZ, 0xc0, !PT ;  /* 0x0000000206ff7812 */ /* 0x000fe2000780c0ff */
[----:B------:R-:W-:-:S12]  /*6bf40*/  IMAD.WIDE R22, R37, 0x4, R38 ;  /* 0x0000000425167825 */ /* 0x000fd800078e0226 */
[----:B------:R1:W-:Y:S04]  /*6bf50*/  @P0 STG.E desc[UR44][R22.64], R115 ;  /* 0x0000007316000986 */ /* 0x0003e8000c10192c */
[----:B-1----:R-:W4:Y:S01]  /*6bf60*/  LDL.LU R115, [R1+0x2d8] ;  /* 0x0002d80001737983 */ /* 0x002f220000300800 */
[----:B------:R-:W-:Y:S01]  /*6bf70*/  LOP3.LUT P0, RZ, R6, 0x1, RZ, 0xc0, !PT ;  /* 0x0000000106ff7812 */ /* 0x000fe2000780c0ff */
[----:B------:R-:W-:-:S12]  /*6bf80*/  IMAD.WIDE R22, R35, 0x4, R40 ;  /* 0x0000000423167825 */ /* 0x000fd800078e0228 */
        /* <DEDUP_REMOVED lines=22> */
[----:B--2---:R1:W-:Y:S02]  /*6c0f0*/  @P1 STG.E desc[UR44][R22.64], R117 ;  /* 0x0000007516001986 */ /* 0x0043e4000c10192c */
[----:B-1----:R-:W-:-:S05]  /*6c100*/  IMAD.WIDE R22, R118, 0x4, R38 ;  /* 0x0000000476167825 */ /* 0x002fca00078e0226 */
[----:B------:R1:W-:Y:S02]  /*6c110*/  @P2 STG.E desc[UR44][R22.64], R119 ;  /* 0x0000007716002986 */ /* 0x0003e4000c10192c */
[----:B-1----:R-:W-:-:S05]  /*6c120*/  IMAD.WIDE R22, R113, 0x4, R40 ;  /* 0x0000000471167825 */ /* 0x002fca00078e0228 */
[----:B------:R1:W-:Y:S02]  /*6c130*/  @P3 STG.E desc[UR44][R22.64], R112 ;  /* 0x0000007016003986 */ /* 0x0003e4000c10192c */
[----:B-1----:R-:W-:-:S05]  /*6c140*/  IMAD.WIDE R22, R113, 0x4, R38 ;  /* 0x0000000471167825 */ /* 0x002fca00078e0226 */
[----:B------:R4:W-:Y:S01]  /*6c150*/  @P4 STG.E desc[UR44][R22.64], R114 ;  /* 0x0000007216004986 */ /* 0x0009e2000c10192c */
[----:B------:R-:W-:Y:S01]  /*6c160*/  LOP3.LUT P6, RZ, R42, 0x20, RZ, 0xc0, !PT ;  /* 0x000000202aff7812 */ /* 0x000fe200078cc0ff */
[----:B----4-:R-:W-:-:S05]  /*6c170*/  IMAD.WIDE R22, R48, 0x4, R40 ;  /* 0x0000000430167825 */ /* 0x010fca00078e0228 */
[----:B------:R1:W-:Y:S02]  /*6c180*/  @P5 STG.E desc[UR44][R22.64], R49 ;  /* 0x0000003116005986 */ /* 0x0003e4000c10192c */
[----:B-1----:R-:W-:Y:S02]  /*6c190*/  IMAD.WIDE R22, R48, 0x4, R38 ;  /* 0x0000000430167825 */ /* 0x002fe400078e0226 */
[----:B------:R-:W2:Y:S04]  /*6c1a0*/  LDL.LU R49, [R1+0x5c0] ;  /* 0x0005c00001317983 */ /* 0x000ea80000300800 */
[----:B------:R-:W3:Y:S04]  /*6c1b0*/  LDL.LU R48, [R1+0x10ac] ;  /* 0x0010ac0001307983 */ /* 0x000ee80000300800 */
[----:B------:R-:W4:Y:S04]  /*6c1c0*/  LDL.LU R118, [R1+0x52c] ;  /* 0x00052c0001767983 */ /* 0x000f280000300800 */
[----:B------:R-:W2:Y:S04]  /*6c1d0*/  LDL.LU R119, [R1+0x10a4] ;  /* 0x0010a40001777983 */ /* 0x000ea80000300800 */
        /* <DEDUP_REMOVED lines=45> */
[----:B--2---:R-:W-:-:S05]  /*6c4b0*/  IMAD.WIDE R22, R119, 0x4, R40 ;  /* 0x0000000477167825 */ /* 0x004fca00078e0228 */
[----:B----4-:R1:W-:Y:S02]  /*6c4c0*/  @P3 STG.E desc[UR44][R22.64], R118 ;  /* 0x0000007616003986 */ /* 0x0103e4000c10192c */
[----:B-1----:R-:W-:Y:S02]  /*6c4d0*/  IMAD.WIDE R22, R119, 0x4, R38 ;  /* 0x0000000477167825 */ /* 0x002fe400078e0226 */
[----:B------:R-:W2:Y:S04]  /*6c4e0*/  LDL.LU R118, [R1+0x578] ;  /* 0x0005780001767983 */ /* 0x000ea80000300800 */
[----:B---3--:R1:W-:Y:S02]  /*6c4f0*/  @P4 STG.E desc[UR44][R22.64], R112 ;  /* 0x0000007016004986 */ /* 0x0083e4000c10192c */
[----:B-1----:R-:W-:-:S02]  /*6c500*/  IMAD.WIDE R22, R114, 0x4, R40 ;  /* 0x0000000472167825 */ /* 0x002fc400078e0228 */
[----:B------:R-:W3:Y:S04]  /*6c510*/  LDL.LU R112, [R1+0x10d0] ;  /* 0x0010d00001707983 */ /* 0x000ee80000300800 */
[----:B------:R1:W-:Y:S04]  /*6c520*/  @P5 STG.E desc[UR44][R22.64], R113 ;  /* 0x0000007116005986 */ /* 0x0003e8000c10192c */
[----:B------:R-:W4:Y:S01]  /*6c530*/  LDL.LU R119, [R1+0x558] ;  /* 0x0005580001777983 */ /* 0x000f220000300800 */
[----:B-1----:R-:W-:-:S03]  /*6c540*/  IMAD.WIDE R22, R114, 0x4, R38 ;  /* 0x0000000472167825 */ /* 0x002fc600078e0226 */
[----:B------:R-:W4:Y:S04]  /*6c550*/  LDL.LU R113, [R1+0x3e8] ;  /* 0x0003e80001717983 */ /* 0x000f280000300800 */
[----:B------:R1:W-:Y:S02]  /*6c560*/  @P6 STG.E desc[UR44][R22.64], R115 ;  /* 0x0000007316006986 */ /* 0x0003e4000c10192c */
[C---:B-1----:R-:W-:Y:S02]  /*6c570*/  IMAD.WIDE R22, R48.reuse, 0x4, R40 ;  /* 0x0000000430167825 */ /* 0x042fe400078e0228 */
[----:B------:R-:W4:Y:S04]  /*6c580*/  LDL.LU R115, [R1+0x5cc] ;  /* 0x0005cc0001737983 */ /* 0x000f280000300800 */
[----:B------:R1:W-:Y:S01]  /*6c590*/  @P0 STG.E desc[UR44][R22.64], R49 ;  /* 0x0000003116000986 */ /* 0x0003e2000c10192c */
[----:B------:R-:W-:Y:S01]  /*6c5a0*/  LOP3.LUT P0, RZ, R7, 0x4000000, RZ, 0xc0, !PT ;  /* 0x0400000007ff7812 */ /* 0x000fe2000780c0ff */
[----:B-1----:R-:W-:-:S02]  /*6c5b0*/  IMAD.WIDE R22, R48, 0x4, R38 ;  /* 0x0000000430167825 */ /* 0x002fc400078e0226 */
[----:B------:R-:W4:Y:S10]  /*6c5c0*/  LDL.LU R49, [R1+0x10d4] ;  /* 0x0010d40001317983 */ /* 0x000f340000300800 */
[----:B------:R1:W-:Y:S01]  /*6c5d0*/  @P0 STG.E desc[UR44][R22.64], R37 ;  /* 0x0000002516000986 */ /* 0x0003e2000c10192c */
[----:B------:R-:W-:-:S03]  /*6c5e0*/  LOP3.LUT P0, RZ, R7, 0x2000000, RZ, 0xc0, !PT ;  /* 0x0200000007ff7812 */ /* 0x000fc6000780c0ff */
[----:B------:R-:W4:Y:S04]  /*6c5f0*/  LDL.LU R48, [R1+0x55c] ;  /* 0x00055c0001307983 */ /* 0x000f280000300800 */
[----:B------:R-:W4:Y:S01]  /*6c600*/  LDL.LU R114, [R1+0x10d8] ;  /* 0x0010d80001727983 */ /* 0x000f220000300800 */
[----:B-1----:R-:W-:-:S05]  /*6c610*/  IMAD.WIDE R22, R35, 0x4, R40 ;  /* 0x0000000423167825 */ /* 0x002fca00078e0228 */
        /* <DEDUP_REMOVED lines=15> */
[----:B------:R1:W-:Y:S04]  /*6c710*/  @P0 STG.E desc[UR44][R22.64], R43 ;  /* 0x0000002b16000986 */ /* 0x0003e8000c10192c */
[----:B-1----:R-:W4:Y:S01]  /*6c720*/  LDL.LU R43, [R1+0x201c] ;  /* 0x00201c00012b7983 */ /* 0x002f220000300800 */
[----:B------:R-:W-:Y:S02]  /*6c730*/  LOP3.LUT P0, RZ, R7, 0x80000, RZ, 0xc0, !PT ;  /* 0x0008000007ff7812 */ /* 0x000fe4000780c0ff */
[C---:B------:R-:W-:Y:S01]  /*6c740*/  LOP3.LUT P1, RZ, R42.reuse, 0x80000, RZ, 0xc0, !PT ;  /* 0x000800002aff7812 */ /* 0x040fe2000782c0ff */
[----:B------:R-:W-:Y:S01]  /*6c750*/  IMAD.WIDE R22, R117, 0x4, R40 ;  /* 0x0000000475167825 */ /* 0x000fe200078e0228 */
[C---:B------:R-:W-:Y:S02]  /*6c760*/  LOP3.LUT P2, RZ, R42.reuse, 0x100000, RZ, 0xc0, !PT ;  /* 0x001000002aff7812 */ /* 0x040fe4000784c0ff */
[----:B------:R-:W-:-:S07]  /*6c770*/  LOP3.LUT P3, RZ, R42, 0x200000, RZ, 0xc0, !PT ;  /* 0x002000002aff7812 */ /* 0x000fce000786c0ff */
[----:B------:R1:W-:Y:S01]  /*6c780*/  @P0 STG.E desc[UR44][R22.64], R116 ;  /* 0x0000007416000986 */ /* 0x0003e2000c10192c */
[C---:B------:R-:W-:Y:S01]  /*6c790*/  LOP3.LUT P4, RZ, R42.reuse, 0x400000, RZ, 0xc0, !PT ;  /* 0x004000002aff7812 */ /* 0x040fe2000788c0ff */
[----:B-1----:R-:W-:Y:S01]  /*6c7a0*/  IMAD.WIDE R22, R117, 0x4, R38 ;  /* 0x0000000475167825 */ /* 0x002fe200078e0226 */
[----:B------:R-:W-:-:S04]  /*6c7b0*/  LOP3.LUT P5, RZ, R42, 0x800000, RZ, 0xc0, !PT ;  /* 0x008000002aff7812 */ /* 0x000fc800078ac0ff */
[----:B--2---:R3:W-:Y:S02]  /*6c7c0*/  @P1 STG.E desc[UR44][R22.64], R118 ;  /* 0x0000007616001986 */ /* 0x0047e4000c10192c */
[----:B---3--:R-:W-:-:S05]  /*6c7d0*/  IMAD.WIDE R22, R112, 0x4, R40 ;  /* 0x0000000470167825 */ /* 0x008fca00078e0228 */
[----:B----4-:R1:W-:Y:S02]  /*6c7e0*/  @P2 STG.E desc[UR44][R22.64], R119 ;  /* 0x0000007716002986 */ /* 0x0103e4000c10192c */
[----:B-1----:R-:W-:-:S05]  /*6c7f0*/  IMAD.WIDE R22, R112, 0x4, R38 ;  /* 0x0000000470167825 */ /* 0x002fca00078e0226 */
[----:B------:R1:W-:Y:S02]  /*6c800*/  @P3 STG.E desc[UR44][R22.64], R113 ;  /* 0x0000007116003986 */ /* 0x0003e4000c10192c */
[----:B-1----:R-:W-:-:S05]  /*6c810*/  IMAD.WIDE R22, R49, 0x4, R40 ;  /* 0x0000000431167825 */ /* 0x002fca00078e0228 */
[----:B------:R1:W-:Y:S02]  /*6c820*/  @P4 STG.E desc[UR44][R22.64], R115 ;  /* 0x0000007316004986 */ /* 0x0003e4000c10192c */
[----:B-1----:R-:W-:Y:S01]  /*6c830*/  IMAD.WIDE R22, R49, 0x4, R38 ;  /* 0x0000000431167825 */ /* 0x002fe200078e0226 */
[----:B------:R-:W-:-:S04]  /*6c840*/  LOP3.LUT P6, RZ, R42, 0x1000000, RZ, 0xc0, !PT ;  /* 0x010000002aff7812 */ /* 0x000fc800078cc0ff */
[----:B------:R1:W-:Y:S04]  /*6c850*/  @P5 STG.E desc[UR44][R22.64], R43 ;  /* 0x0000002b16005986 */ /* 0x0003e8000c10192c */
[----:B-1----:R-:W2:Y:S01]  /*6c860*/  LDL.LU R43, [R1+0x2018] ;  /* 0x00201800012b7983 */ /* 0x002ea20000300800 */
[----:B------:R-:W-:-:S05]  /*6c870*/  IMAD.WIDE R22, R114, 0x4, R40 ;  /* 0x0000000472167825 */ /* 0x000fca00078e0228 */
[----:B------:R1:W-:Y:S04]  /*6c880*/  @P6 STG.E desc[UR44][R22.64], R48 ;  /* 0x0000003016006986 */ /* 0x0003e8000c10192c */
[----:B-1----:R-:W3:Y:S01]  /*6c890*/  LDL.LU R48, [R1+0x3ec] ;  /* 0x0003ec0001307983 */ /* 0x002ee20000300800 */
[----:B------:R-:W-:-:S03]  /*6c8a0*/  LOP3.LUT R7, R7, 0xfffff7ff, RZ, 0xc0, !PT ;  /* 0xfffff7ff07077812 */ /* 0x000fc600078ec0ff */
[----:B------:R-:W4:Y:S04]  /*6c8b0*/  LDL.LU R119, [R1+0x5a0] ;  /* 0x0005a00001777983 */ /* 0x000f280000300800 */
[----:B------:R-:W3:Y:S04]  /*6c8c0*/  LDL.LU R112, [R1+0x10dc] ;  /* 0x0010dc0001707983 */ /* 0x000ee80000300800 */
[----:B------:R-:W3:Y:S04]  /*6c8d0*/  LDL.LU R113, [R1+0x560] ;  /* 0x0005600001717983 */ /* 0x000ee80000300800 */
[----:B------:R-:W3:Y:S04]  /*6c8e0*/  LDL.LU R115, [R1+0x3b0] ;  /* 0x0003b00001737983 */ /* 0x000ee80000300800 */
[----:B------:R-:W3:Y:S01]  /*6c8f0*/  LDL.LU R49, [R1+0x1110] ;  /* 0x0011100001317983 */ /* 0x000ee20000300800 */
[----:B------:R-:W-:Y:S01]  /*6c900*/  LOP3.LUT P3, RZ, R42, 0x2000000, RZ, 0xc0, !PT ;  /* 0x020000002aff7812 */ /* 0x000fe2000786c0ff */
[----:B------:R-:W-:Y:S01]  /*6c910*/  IMAD.WIDE R22, R114, 0x4, R38 ;  /* 0x0000000472167825 */ /* 0x000fe200078e0226 */
[----:B------:R-:W-:-:S02]  /*6c920*/  LOP3.LUT P4, RZ, R42, 0x4000000, RZ, 0xc0, !PT ;  /* 0x040000002aff7812 */ /* 0x000fc4000788c0ff */
[C---:B------:R-:W-:Y:S02]  /*6c930*/  LOP3.LUT P5, RZ, R42.reuse, 0x8000000, RZ, 0xc0, !PT ;  /* 0x080000002aff7812 */ /* 0x040fe400078ac0ff */
[----:B------:R-:W-:Y:S02]  /*6c940*/  LOP3.LUT P6, RZ, R42, 0x10000000, RZ, 0xc0, !PT ;  /* 0x100000002aff7812 */ /* 0x000fe400078cc0ff */
        /* <DEDUP_REMOVED lines=22> */
[----:B-1----:R-:W2:Y:S01]  /*6cab0*/  LDL.LU R48, [R1+0x250] ;  /* 0x0002500001307983 */ /* 0x002ea20000300800 */
[----:B------:R-:W-:-:S03]  /*6cac0*/  LOP3.LUT R7, R7, 0xfffbffff, RZ, 0xc0, !PT ;  /* 0xfffbffff07077812 */ /* 0x000fc600078ec0ff */
[----:B------:R-:W3:Y:S08]  /*6cad0*/  LDL.LU R114, [R1+0x1114] ;  /* 0x0011140001727983 */ /* 0x000ef00000300800 */
[----:B------:R-:W-:Y:S02]  /*6cae0*/  @P0 LOP3.LUT R7, R7, 0x40000, RZ, 0xfc, !PT ;  /* 0x0004000007070812 */ /* 0x000fe400078efcff */
[----:B------:R-:W-:-:S02]  /*6caf0*/  LOP3.LUT P0, RZ, R42, 0x20000000, RZ, 0xc0, !PT ;  /* 0x200000002aff7812 */ /* 0x000fc4000780c0ff */
        /* <DEDUP_REMOVED lines=13> */
[----:B------:R-:W-:-:S03]  /*6cbd0*/  IMAD.WIDE R22, R112, 0x4, R40 ;  /* 0x0000000470167825 */ /* 0x000fc600078e0228 */
[----:B------:R-:W3:Y:S04]  /*6cbe0*/  LDL.LU R118, [R1+0x56c] ;  /* 0x00056c0001767983 */ /* 0x000ee80000300800 */
[----:B----4-:R1:W-:Y:S02]  /*6cbf0*/  @P4 STG.E desc[UR44][R22.64], R119 ;  /* 0x0000007716004986 */ /* 0x0103e4000c10192c */
[----:B-1----:R-:W-:Y:S02]  /*6cc00*/  IMAD.WIDE R22, R112, 0x4, R38 ;  /* 0x0000000470167825 */ /* 0x002fe400078e0226 */
        /* <DEDUP_REMOVED lines=8> */
[----:B------:R-:W4:Y:S04]  /*6cc90*/  LDL.LU R49, [R1+0x112c] ;  /* 0x00112c0001317983 */ /* 0x000f280000300800 */
[----:B--2---:R3:W-:Y:S01]  /*6cca0*/  @P0 STG.E desc[UR44][R22.64], R48 ;  /* 0x0000003016000986 */ /* 0x0047e2000c10192c */
[----:B------:R-:W-:Y:S01]  /*6ccb0*/  LOP3.LUT P0, RZ, R7, 0x40000, RZ, 0xc0, !PT ;  /* 0x0004000007ff7812 */ /* 0x000fe2000780c0ff */
[----:B---3--:R-:W-:-:S02]  /*6ccc0*/  IMAD.WIDE R22, R114, 0x4, R40 ;  /* 0x0000000472167825 */ /* 0x008fc400078e0228 */
[----:B------:R-:W2:Y:S10]  /*6ccd0*/  LDL.LU R48, [R1+0x2014] ;  /* 0x0020140001307983 */ /* 0x000eb40000300800 */
[----:B------:R1:W-:Y:S02]  /*6cce0*/  @P0 STG.E desc[UR44][R22.64], R42 ;  /* 0x0000002a16000986 */ /* 0x0003e4000c10192c */
[----:B-1----:R-:W-:-:S02]  /*6ccf0*/  IMAD.WIDE R22, R114, 0x4, R38 ;  /* 0x0000000472167825 */ /* 0x002fc400078e0226 */
[----:B------:R-:W3:Y:S01]  /*6cd00*/  LDL.LU R114, [R1+0x610] ;  /* 0x0006100001727983 */ /* 0x000ee20000300800 */
        /* <DEDUP_REMOVED lines=29> */
[----:B----4-:R-:W-:-:S05]  /*6cee0*/  IMAD.WIDE R22, R112, 0x4, R40 ;  /* 0x0000000470167825 */ /* 0x010fca00078e0228 */
        /* <DEDUP_REMOVED lines=8> */
[----:B------:R-:W2:Y:S04]  /*6cf70*/  LDL.LU R117, [R1+0x5b0] ;  /* 0x0005b00001757983 */ /* 0x000ea80000300800 */
[----:B------:R-:W2:Y:S01]  /*6cf80*/  LDL.LU R118, [R1+0x1140] ;  /* 0x0011400001767983 */ /* 0x000ea20000300800 */
[----:B------:R-:W-:-:S03]  /*6cf90*/  LOP3.LUT P6, RZ, R43, 0x800, RZ, 0xc0, !PT ;  /* 0x000008002bff7812 */ /* 0x000fc600078cc0ff */
[----:B------:R-:W4:Y:S04]  /*6cfa0*/  LDL.LU R119, [R1+0x3d0] ;  /* 0x0003d00001777983 */ /* 0x000f280000300800 */
[----:B------:R-:W4:Y:S04]  /*6cfb0*/  LDL.LU R112, [R1+0x634] ;  /* 0x0006340001707983 */ /* 0x000f280000300800 */
[----:B------:R-:W4:Y:S04]  /*6cfc0*/  LDL.LU R113, [R1+0x1144] ;  /* 0x0011440001717983 */ /* 0x000f280000300800 */
[----:B---3--:R1:W-:Y:S04]  /*6cfd0*/  @P6 STG.E desc[UR44][R22.64], R114 ;  /* 0x0000007216006986 */ /* 0x0083e8000c10192c */
[----:B-1----:R-:W3:Y:S01]  /*6cfe0*/  LDL.LU R114, [R1+0x614] ;  /* 0x0006140001727983 */ /* 0x002ee20000300800 */
[----:B------:R-:W-:-:S02]  /*6cff0*/  LOP3.LUT P0, RZ, R43, 0x1000000, RZ, 0xc0, !PT ;  /* 0x010000002bff7812 */ /* 0x000fc4000780c0ff */
        /* <DEDUP_REMOVED lines=15> */
[----:B------:R-:W3:Y:S01]  /*6d0f0*/  LDL.LU R32, [R1+0x1154] ;  /* 0x0011540001207983 */ /* 0x000ee20000300800 */
[C---:B------:R-:W-:Y:S02]  /*6d100*/  LOP3.LUT P3, RZ, R43.reuse, 0x1000, RZ, 0xc0, !PT ;  /* 0x000010002bff7812 */ /* 0x040fe4000786c0ff */
[----:B------:R-:W-:Y:S01]  /*6d110*/  LOP3.LUT P4, RZ, R43, 0x2000, RZ, 0xc0, !PT ;  /* 0x000020002bff7812 */ /* 0x000fe2000788c0ff */
[----:B------:R-:W3:Y:S02]  /*6d120*/  LDL.LU R55, [R1+0x61c] ;  /* 0x00061c0001377983 */ /* 0x000ee40000300800 */
[----:B------:R-:W-:-:S02]  /*6d130*/  @P0 LOP3.LUT R7, R7, 0x20, RZ, 0xfc, !PT ;  /* 0x0000002007070812 */ /* 0x000fc400078efcff */
[----:B------:R-:W-:Y:S01]  /*6d140*/  LOP3.LUT P0, RZ, R43, 0x200000, RZ, 0xc0, !PT ;  /* 0x002000002bff7812 */ /* 0x000fe2000780c0ff */
[----:B------:R-:W3:Y:S01]  /*6d150*/  LDL.LU R116, [R1+0x5bc] ;  /* 0x0005bc0001747983 */ /* 0x000ee20000300800 */
        /* <DEDUP_REMOVED lines=18> */
[----:B------:R1:W-:Y:S02]  /*6d280*/  @P3 STG.E desc[UR44][R22.64], R117 ;  /* 0x0000007516003986 */ /* 0x0003e4000c10192c */
[----:B-1----:R-:W-:Y:S02]  /*6d290*/  IMAD.WIDE R22, R118, 0x4, R38 ;  /* 0x0000000476167825 */ /* 0x002fe400078e0226 */
[----:B------:R-:W2:Y:S04]  /*6d2a0*/  LDL.LU R117, [R1+0x1158] ;  /* 0x0011580001757983 */ /* 0x000ea80000300800 */
[----:B----4-:R1:W-:Y:S04]  /*6d2b0*/  @P4 STG.E desc[UR44][R22.64], R119 ;  /* 0x0000007716004986 */ /* 0x0103e8000c10192c */
[----:B------:R-:W4:Y:S01]  /*6d2c0*/  LDL.LU R118, [R1+0x3dc] ;  /* 0x0003dc0001767983 */ /* 0x000f220000300800 */
[----:B-1----:R-:W-:-:S03]  /*6d2d0*/  IMAD.WIDE R22, R113, 0x4, R40 ;  /* 0x0000000471167825 */ /* 0x002fc600078e0228 */
[----:B------:R-:W4:Y:S04]  /*6d2e0*/  LDL.LU R119, [R1+0x620] ;  /* 0x0006200001777983 */ /* 0x000f280000300800 */
[----:B------:R1:W-:Y:S02]  /*6d2f0*/  @P5 STG.E desc[UR44][R22.64], R112 ;  /* 0x0000007016005986 */ /* 0x0003e4000c10192c */
[----:B-1----:R-:W-:Y:S02]  /*6d300*/  IMAD.WIDE R22, R113, 0x4, R38 ;  /* 0x0000000471167825 */ /* 0x002fe400078e0226 */
[----:B------:R-:W4:Y:S04]  /*6d310*/  LDL.LU R112, [R1+0x115c] ;  /* 0x00115c0001707983 */ /* 0x000f280000300800 */
[----:B------:R-:W4:Y:S04]  /*6d320*/  LDL.LU R113, [R1+0x5f0] ;  /* 0x0005f00001717983 */ /* 0x000f280000300800 */
[----:B---3--:R1:W-:Y:S02]  /*6d330*/  @P6 STG.E desc[UR44][R22.64], R114 ;  /* 0x0000007216006986 */ /* 0x0083e4000c10192c */
[----:B-1----:R-:W-:-:S05]  /*6d340*/  IMAD.WIDE R22, R49, 0x4, R40 ;  /* 0x0000000431167825 */ /* 0x002fca00078e0228 */
[----:B------:R1:W-:Y:S04]  /*6d350*/  @P0 STG.E desc[UR44][R22.64], R115 ;  /* 0x0000007316000986 */ /* 0x0003e8000c10192c */
[----:B-1----:R-:W3:Y:S01]  /*6d360*/  LDL.LU R115, [R1+0x11f0] ;  /* 0x0011f00001737983 */ /* 0x002ee20000300800 */
[----:B------:R-:W-:-:S03]  /*6d370*/  IMAD.WIDE R22, R49, 0x4, R38 ;  /* 0x0000000431167825 */ /* 0x000fc600078e0226 */
[----:B------:R-:W3:Y:S04]  /*6d380*/  LDL.LU R114, [R1+0x624] ;  /* 0x0006240001727983 */ /* 0x000ee80000300800 */
        /* <DEDUP_REMOVED lines=23> */
[C---:B------:R-:W-:Y:S02]  /*6d500*/  LOP3.LUT P2, RZ, R43.reuse, 0x4000000, RZ, 0xc0, !PT ;  /* 0x040000002bff7812 */ /* 0x040fe4000784c0ff */
[C---:B------:R-:W-:Y:S02]  /*6d510*/  LOP3.LUT P3, RZ, R43.reuse, 0x8000000, RZ, 0xc0, !PT ;  /* 0x080000002bff7812 */ /* 0x040fe4000786c0ff */
[C---:B------:R-:W-:Y:S02]  /*6d520*/  LOP3.LUT P4, RZ, R43.reuse, 0x10000000, RZ, 0xc0, !PT ;  /* 0x100000002bff7812 */ /* 0x040fe4000788c0ff */
[----:B------:R-:W-:Y:S01]  /*6d530*/  LOP3.LUT P5, RZ, R43, 0x20000000, RZ, 0xc0, !PT ;  /* 0x200000002bff7812 */ /* 0x000fe200078ac0ff */
[----:B--2---:R-:W-:-:S05]  /*6d540*/  IMAD.WIDE R22, R117, 0x4, R40 ;  /* 0x0000000475167825 */ /* 0x004fca00078e0228 */
[----:B------:R1:W-:Y:S02]  /*6d550*/  @P0 STG.E desc[UR44][R22.64], R116 ;  /* 0x0000007416000986 */ /* 0x0003e4000c10192c */
[----:B-1----:R-:W-:-:S05]  /*6d560*/  IMAD.WIDE R22, R117, 0x4, R38 ;  /* 0x0000000475167825 */ /* 0x002fca00078e0226 */
[----:B----4-:R1:W-:Y:S02]  /*6d570*/  @P1 STG.E desc[UR44][R22.64], R118 ;  /* 0x0000007616001986 */ /* 0x0103e4000c10192c */
[----:B-1----:R-:W-:-:S05]  /*6d580*/  IMAD.WIDE R22, R112, 0x4, R40 ;  /* 0x0000000470167825 */ /* 0x002fca00078e0228 */
[----:B------:R1:W-:Y:S02]  /*6d590*/  @P2 STG.E desc[UR44][R22.64], R119 ;  /* 0x0000007716002986 */ /* 0x0003e4000c10192c */
[----:B-1----:R-:W-:-:S05]  /*6d5a0*/  IMAD.WIDE R22, R112, 0x4, R38 ;  /* 0x0000000470167825 */ /* 0x002fca00078e0226 */
[----:B------:R3:W-:Y:S02]  /*6d5b0*/  @P3 STG.E desc[UR44][R22.64], R113 ;  /* 0x0000007116003986 */ /* 0x0007e4000c10192c */
[----:B---3--:R-:W-:-:S05]  /*6d5c0*/  IMAD.WIDE R22, R115, 0x4, R40 ;  /* 0x0000000473167825 */ /* 0x008fca00078e0228 */
[----:B------:R1:W-:Y:S04]  /*6d5d0*/  @P4 STG.E desc[UR44][R22.64], R48 ;  /* 0x0000003016004986 */ /* 0x0003e8000c10192c */
[----:B-1----:R-:W2:Y:S01]  /*6d5e0*/  LDL.LU R48, [R1+0x2010] ;  /* 0x0020100001307983 */ /* 0x002ea20000300800 */
[----:B------:R-:W-:-:S03]  /*6d5f0*/  IMAD.WIDE R22, R115, 0x4, R38 ;  /* 0x0000000473167825 */ /* 0x000fc600078e0226 */
[----:B------:R-:W3:Y:S04]  /*6d600*/  LDL.LU R115, [R1+0x11fc] ;  /* 0x0011fc0001737983 */ /* 0x000ee80000300800 */
[----:B------:R1:W-:Y:S04]  /*6d610*/  @P5 STG.E desc[UR44][R22.64], R20 ;  /* 0x0000001416005986 */ /* 0x0003e8000c10192c */
[----:B-1----:R-:W4:Y:S04]  /*6d620*/  LDL.LU R20, [R1+0x200c] ;  /* 0x00200c0001147983 */ /* 0x002f280000300800 */
[----:B------:R-:W3:Y:S04]  /*6d630*/  LDL.LU R118, [R1+0x5f4] ;  /* 0x0005f40001767983 */ /* 0x000ee80000300800 */
[----:B------:R-:W3:Y:S01]  /*6d640*/  LDL.LU R119, [R1+0x404] ;  /* 0x0004040001777983 */ /* 0x000ee20000300800 */
[----:B------:R-:W-:-:S03]  /*6d650*/  LOP3.LUT P6, RZ, R43, 0x40000000, RZ, 0xc0, !PT ;  /* 0x400000002bff7812 */ /* 0x000fc600078cc0ff */
[----:B------:R-:W3:Y:S01]  /*6d660*/  LDL.LU R112, [R1+0x11f8] ;  /* 0x0011f80001707983 */ /* 0x000ee20000300800 */
[----:B------:R-:W-:-:S03]  /*6d670*/  IMAD.WIDE R22, R49, 0x4, R40 ;  /* 0x0000000431167825 */ /* 0x000fc600078e0228 */
[----:B------:R-:W3:Y:S06]  /*6d680*/  LDL.LU R113, [R1+0x204] ;  /* 0x0002040001717983 */ /* 0x000eec0000300800 */
[----:B------:R1:W-:Y:S04]  /*6d690*/  @P6 STG.E desc[UR44][R22.64], R114 ;  /* 0x0000007216006986 */ /* 0x0003e8000c10192c */
[----:B-1----:R-:W3:Y:S01]  /*6d6a0*/  LDL.LU R114, [R1+0x628] ;  /* 0x0006280001727983 */ /* 0x002ee20000300800 */
[----:B------:R-:W-:-:S03]  /*6d6b0*/  IMAD.WIDE R22, R49, 0x4, R38 ;  /* 0x0000000431167825 */ /* 0x000fc600078e0226 */
[----:B------:R-:W3:Y:S01]  /*6d6c0*/  LDL.LU R49, [R1+0x5f8] ;  /* 0x0005f80001317983 */ /* 0x000ee20000300800 */
[----:B------:R-:W-:-:S03]  /*6d6d0*/  LOP3.LUT P3, RZ, R43, 0x80000000, RZ, 0xc0, !PT ;  /* 0x800000002bff7812 */ /* 0x000fc6000786c0ff */
        /* <DEDUP_REMOVED lines=10> */
[----:B------:R-:W-:-:S03]  /*6d780*/  LOP3.LUT R7, R7, 0xfffffffe, RZ, 0xc0, !PT ;  /* 0xfffffffe07077812 */ /* 0x000fc600078ec0ff */
[----:B------:R-:W3:Y:S04]  /*6d790*/  LDL.LU R4, [R1+0x720] ;  /* 0x0007200001047983 */ /* 0x000ee80000300800 */
[----:B------:R-:W3:Y:S04]  /*6d7a0*/  LDL.LU R55, [R1+0x680] ;  /* 0x0006800001377983 */ /* 0x000ee80000300800 */
[----:B------:R-:W3:Y:S04]  /*6d7b0*/  LDL.LU R116, [R1+0x600] ;  /* 0x0006000001747983 */ /* 0x000ee80000300800 */
[----:B------:R-:W3:Y:S01]  /*6d7c0*/  LDL.LU R117, [R1+0x1280] ;  /* 0x0012800001757983 */ /* 0x000ee20000300800 */
[----:B--2---:R-:W-:-:S02]  /*6d7d0*/  LOP3.LUT P0, RZ, R48, 0x800, RZ, 0xc0, !PT ;  /* 0x0000080030ff7812 */ /* 0x004fc4000780c0ff */
[----:B----4-:R-:W-:-:S11]  /*6d7e0*/  LOP3.LUT R20, R20, 0xf7ffffff, RZ, 0xc0, !PT ;  /* 0xf7ffffff14147812 */ /* 0x010fd600078ec0ff */
        /* <DEDUP_REMOVED lines=14> */
[----:B------:R-:W-:-:S11]  /*6d8d0*/  LOP3.LUT P4, RZ, R48, 0x1, RZ, 0xc0, !PT ;  /* 0x0000000130ff7812 */ /* 0x000fd6000788c0ff */
[----:B------:R-:W-:Y:S02]  /*6d8e0*/  @P0 LOP3.LUT R7, R7, 0x1, RZ, 0xfc, !PT ;  /* 0x0000000107070812 */ /* 0x000fe400078efcff */
[C---:B------:R-:W-:Y:S02]  /*6d8f0*/  LOP3.LUT P0, RZ, R48.reuse, 0x20, RZ, 0xc0, !PT ;  /* 0x0000002030ff7812 */ /* 0x040fe4000780c0ff */
[----:B------:R-:W-:Y:S01]  /*6d900*/  LOP3.LUT R7, R7, 0xfffffffd, RZ, 0xc0, !PT ;  /* 0xfffffffd07077812 */ /* 0x000fe200078ec0ff */
[----:B---3--:R1:W-:Y:S01]  /*6d910*/  @P3 STG.E desc[UR44][R22.64], R118 ;  /* 0x0000007616003986 */ /* 0x0083e2000c10192c */
[C---:B------:R-:W-:Y:S02]  /*6d920*/  LOP3.LUT P5, RZ, R48.reuse, 0x2, RZ, 0xc0, !PT ;  /* 0x0000000230ff7812 */ /* 0x040fe400078ac0ff */
[----:B------:R-:W-:-:S07]  /*6d930*/  LOP3.LUT P6, RZ, R48, 0x4, RZ, 0xc0, !PT ;  /* 0x0000000430ff7812 */ /* 0x000fce00078cc0ff */
[----:B------:R-:W-:Y:S01]  /*6d940*/  @P0 LOP3.LUT R7, R7, 0x2, RZ, 0xfc, !PT ;  /* 0x0000000207070812 */ /* 0x000fe200078efcff */
[----:B-1----:R-:W-:Y:S01]  /*6d950*/  IMAD.WIDE R22, R112, 0x4, R40 ;  /* 0x0000000470167825 */ /* 0x002fe200078e0228 */
[----:B------:R-:W-:Y:S01]  /*6d960*/  LOP3.LUT P0, RZ, R48, 0x10, RZ, 0xc0, !PT ;  /* 0x0000001030ff7812 */ /* 0x000fe2000780c0ff */
[----:B------:R-:W2:Y:S04]  /*6d970*/  LDL.LU R118, [R1+0x460] ;  /* 0x0004600001767983 */ /* 0x000ea80000300800 */
[----:B------:R1:W-:Y:S01]  /*6d980*/  @P4 STG.E desc[UR44][R22.64], R119 ;  /* 0x0000007716004986 */ /* 0x0003e2000c10192c */
[----:B------:R-:W-:Y:S01]  /*6d990*/  LOP3.LUT R7, R7, 0xfffffffb, RZ, 0xc0, !PT ;  /* 0xfffffffb07077812 */ /* 0x000fe200078ec0ff */
[----:B-1----:R-:W-:Y:S02]  /*6d9a0*/  IMAD.WIDE R22, R112, 0x4, R38 ;  /* 0x0000000470167825 */ /* 0x002fe400078e0226 */
[----:B------:R-:W3:Y:S04]  /*6d9b0*/  LDL.LU R119, [R1+0x724] ;  /* 0x0007240001777983 */ /* 0x000ee80000300800 */
[----:B------:R-:W4:Y:S04]  /*6d9c0*/  LDL.LU R112, [R1+0x1284] ;  /* 0x0012840001707983 */ /* 0x000f280000300800 */
[----:B------:R1:W-:Y:S01]  /*6d9d0*/  @P5 STG.E desc[UR44][R22.64], R113 ;  /* 0x0000007116005986 */ /* 0x0003e2000c10192c */
[----:B------:R-:W-:-:S02]  /*6d9e0*/  @P0 LOP3.LUT R7, R7, 0x4, RZ, 0xfc, !PT ;  /* 0x0000000407070812 */ /* 0x000fc400078efcff */
[----:B------:R-:W-:Y:S01]  /*6d9f0*/  LOP3.LUT P0, RZ, R48, 0x8, RZ, 0xc0, !PT ;  /* 0x0000000830ff7812 */ /* 0x000fe2000780c0ff */
[C---:B-1----:R-:W-:Y:S01]  /*6da00*/  IMAD.WIDE R22, R115.reuse, 0x4, R40 ;  /* 0x0000000473167825 */ /* 0x042fe200078e0228 */
[----:B------:R-:W3:Y:S04]  /*6da10*/  LDL.LU R113, [R1+0x684] ;  /* 0x0006840001717983 */ /* 0x000ee80000300800 */
[----:B------:R1:W-:Y:S02]  /*6da20*/  @P6 STG.E desc[UR44][R22.64], R114 ;  /* 0x0000007216006986 */ /* 0x0003e4000c10192c */
[----:B-1----:R-:W-:Y:S02]  /*6da30*/  IMAD.WIDE R22, R115, 0x4, R38 ;  /* 0x0000000473167825 */ /* 0x002fe400078e0226 */
[----:B------:R-:W3:Y:S04]  /*6da40*/  LDL.LU R114, [R1+0x604] ;  /* 0x0006040001727983 */ /* 0x000ee80000300800 */
[----:B------:R-:W3:Y:S04]  /*6da50*/  LDL.LU R115, [R1+0x1288] ;  /* 0x0012880001737983 */ /* 0x000ee80000300800 */
        /* <DEDUP_REMOVED lines=31> */
[C---:B------:R-:W-:Y:S01]  /*6dc50*/  LOP3.LUT P4, RZ, R48.reuse, 0x8000, RZ, 0xc0, !PT ;  /* 0x0000800030ff7812 */ /* 0x040fe2000788c0ff */
[----:B-1----:R-:W-:Y:S01]  /*6dc60*/  IMAD.WIDE R6, R117, 0x4, R38 ;  /* 0x0000000475067825 */ /* 0x002fe200078e0226 */
[C---:B------:R-:W-:Y:S02]  /*6dc70*/  LOP3.LUT P5, RZ, R48.reuse, 0x10000, RZ, 0xc0, !PT ;  /* 0x0001000030ff7812 */ /* 0x040fe400078ac0ff */
[----:B------:R-:W-:Y:S02]  /*6dc80*/  LOP3.LUT P6, RZ, R48, 0x20000, RZ, 0xc0, !PT ;  /* 0x0002000030ff7812 */ /* 0x000fe400078cc0ff */
[----:B--2---:R4:W-:Y:S02]  /*6dc90*/  @P2 STG.E desc[UR44][R6.64], R118 ;  /* 0x0000007606002986 */ /* 0x0049e4000c10192c */
[----:B----4-:R-:W-:-:S05]  /*6dca0*/  IMAD.WIDE R6, R112, 0x4, R40 ;  /* 0x0000000470067825 */ /* 0x010fca00078e0228 */
[----:B---3--:R1:W-:Y:S02]  /*6dcb0*/  @P3 STG.E desc[UR44][R6.64], R119 ;  /* 0x0000007706003986 */ /* 0x0083e4000c10192c */
[----:B-1----:R-:W-:Y:S02]  /*6dcc0*/  IMAD.WIDE R6, R112, 0x4, R38 ;  /* 0x0000000470067825 */ /* 0x002fe400078e0226 */
[----:B------:R-:W2:Y:S04]  /*6dcd0*/  LDL.LU R119, [R1+0x72c] ;  /* 0x00072c0001777983 */ /* 0x000ea80000300800 */
[----:B------:R1:W-:Y:S02]  /*6dce0*/  @P4 STG.E desc[UR44][R6.64], R113 ;  /* 0x0000007106004986 */ /* 0x0003e4000c10192c */
[----:B-1----:R-:W-:-:S05]  /*6dcf0*/  IMAD.WIDE R6, R115, 0x4, R40 ;  /* 0x0000000473067825 */ /* 0x002fca00078e0228 */
[----:B------:R1:W-:Y:S02]  /*6dd00*/  @P5 STG.E desc[UR44][R6.64], R114 ;  /* 0x0000007206005986 */ /* 0x0003e4000c10192c */
[----:B-1----:R-:W-:Y:S02]  /*6dd10*/  IMAD.WIDE R6, R115, 0x4, R38 ;  /* 0x0000000473067825 */ /* 0x002fe400078e0226 */
[----:B------:R-:W3:Y:S04]  /*6dd20*/  LDL.LU R114, [R1+0x1344] ;  /* 0x0013440001727983 */ /* 0x000ee80000300800 */
[----:B------:R-:W4:Y:S04]  /*6dd30*/  LDL.LU R115, [R1+0x68c] ;  /* 0x00068c0001737983 */ /* 0x000f280000300800 */
[----:B------:R1:W-:Y:S04]  /*6dd40*/  @P6 STG.E desc[UR44][R6.64], R49 ;  /* 0x0000003106006986 */ /* 0x0003e8000c10192c */
[----:B-1----:R-:W2:Y:S04]  /*6dd50*/  LDL.LU R49, [R1+0x2004] ;  /* 0x0020040001317983 */ /* 0x002ea80000300800 */
[----:B------:R-:W2:Y:S04]  /*6dd60*/  LDL.LU R112, [R1+0x728] ;  /* 0x0007280001707983 */ /* 0x000ea80000300800 */
[----:B------:R-:W2:Y:S04]  /*6dd70*/  LDL.LU R113, [R1+0x128c] ;  /* 0x00128c0001717983 */ /* 0x000ea80000300800 */
        /* <DEDUP_REMOVED lines=20> */
[----:B------:R1:W-:Y:S02]  /*6dec0*/  @P3 STG.E desc[UR44][R6.64], R112 ;  /* 0x0000007006003986 */ /* 0x0003e4000c10192c */
[----:B-1----:R-:W-:Y:S02]  /*6ded0*/  IMAD.WIDE R6, R113, 0x4, R38 ;  /* 0x0000000471067825 */ /* 0x002fe400078e0226 */
[----:B------:R-:W2:Y:S04]  /*6dee0*/  LDL.LU R112, [R1+0x60c] ;  /* 0x00060c0001707983 */ /* 0x000ea80000300800 */
[----:B------:R-:W2:Y:S04]  /*6def0*/  LDL.LU R113, [R1+0x1348] ;  /* 0x0013480001717983 */ /* 0x000ea80000300800 */
        /* <DEDUP_REMOVED lines=27> */
[----:B-1----:R-:W-:-:S05]  /*6e0b0*/  IMAD.WIDE R6, R117, 0x4, R38 ;  /* 0x0000000475067825 */ /* 0x002fca00078e0226 */
        /* <DEDUP_REMOVED lines=8> */
[----:B----4-:R1:W-:Y:S04]  /*6e140*/  @P0 STG.E desc[UR44][R6.64], R115 ;  /* 0x0000007306000986 */ /* 0x0103e8000c10192c */
[----:B------:R-:W4:Y:S01]  /*6e150*/  LDL.LU R114, [R1+0x6d8] ;  /* 0x0006d80001727983 */ /* 0x000f220000300800 */
[----:B------:R-:W-:-:S03]  /*6e160*/  LOP3.LUT P0, RZ, R20, 0x2000000, RZ, 0xc0, !PT ;  /* 0x0200000014ff7812 */ /* 0x000fc6000780c0ff */
[----:B-1----:R-:W3:Y:S01]  /*6e170*/  LDL.LU R115, [R1+0x135c] ;  /* 0x00135c0001737983 */ /* 0x002ee20000300800 */
[----:B--2---:R-:W-:-:S09]  /*6e180*/  IMAD.WIDE R6, R113, 0x4, R40 ;  /* 0x0000000471067825 */ /* 0x004fd200078e0228 */
[----:B------:R1:W-:Y:S04]  /*6e190*/  @P0 STG.E desc[UR44][R6.64], R112 ;  /* 0x0000007006000986 */ /* 0x0003e8000c10192c */
[----:B-1----:R-:W2:Y:S04]  /*6e1a0*/  LDL.LU R112, [R1+0x668] ;  /* 0x0006680001707983 */ /* 0x002ea80000300800 */
[----:B------:R-:W2:Y:S01]  /*6e1b0*/  LDL.LU R116, [R1+0x1360] ;  /* 0x0013600001747983 */ /* 0x000ea20000300800 */
[----:B------:R-:W-:-:S03]  /*6e1c0*/  IMAD.WIDE R6, R113, 0x4, R38 ;  /* 0x0000000471067825 */ /* 0x000fc600078e0226 */
        /* <DEDUP_REMOVED lines=16> */
[----:B------:R-:W-:Y:S02]  /*6e2d0*/  LOP3.LUT P1, RZ, R48, 0x80000000, RZ, 0xc0, !PT ;  /* 0x8000000030ff7812 */ /* 0x000fe4000782c0ff */
        /* <DEDUP_REMOVED lines=13> */
[----:B----4-:R1:W-:Y:S01]  /*6e3b0*/  @P4 STG.E desc[UR44][R6.64], R114 ;  /* 0x0000007206004986 */ /* 0x0103e2000c10192c */
[----:B------:R-:W-:Y:S01]  /*6e3c0*/  LOP3.LUT P6, RZ, R49, 0x10, RZ, 0xc0, !PT ;  /* 0x0000001031ff7812 */ /* 0x000fe200078cc0ff */
[----:B-1----:R-:W-:Y:S02]  /*6e3d0*/  IMAD.WIDE R6, R115, 0x4, R38 ;  /* 0x0000000473067825 */ /* 0x002fe400078e0226 */
[----:B------:R-:W3:Y:S04]  /*6e3e0*/  LDL.LU R114, [R1+0x1368] ;  /* 0x0013680001727983 */ /* 0x000ee80000300800 */
[----:B------:R-:W4:Y:S04]  /*6e3f0*/  LDL.LU R115, [R1+0x1bc] ;  /* 0x0001bc0001737983 */ /* 0x000f280000300800 */
[----:B------:R-:W3:Y:S04]  /*6e400*/  LDL.LU R117, [R1+0x1b8] ;  /* 0x0001b80001757983 */ /* 0x000ee80000300800 */
[----:B------:R-:W4:Y:S04]  /*6e410*/  LDL.LU R118, [R1+0x6dc] ;  /* 0x0006dc0001767983 */ /* 0x000f280000300800 */
[----:B------:R-:W4:Y:S04]  /*6e420*/  LDL.LU R119, [R1+0x1364] ;  /* 0x0013640001777983 */ /* 0x000f280000300800 */
[----:B--2---:R1:W-:Y:S02]  /*6e430*/  @P5 STG.E desc[UR44][R6.64], R112 ;  /* 0x0000007006005986 */ /* 0x0043e4000c10192c */
[----:B-1----:R-:W-:-:S02]  /*6e440*/  IMAD.WIDE R6, R116, 0x4, R40 ;  /* 0x0000000474067825 */ /* 0x002fc400078e0228 */
[----:B------:R-:W2:Y:S04]  /*6e450*/  LDL.LU R112, [R1+0x66c] ;  /* 0x00066c0001707983 */ /* 0x000ea80000300800 */
[----:B------:R1:W-:Y:S04]  /*6e460*/  @P6 STG.E desc[UR44][R6.64], R113 ;  /* 0x0000007106006986 */ /* 0x0003e8000c10192c */
[----:B-1----:R-:W2:Y:S04]  /*6e470*/  LDL.LU R113, [R1+0x49c] ;  /* 0x00049c0001717983 */ /* 0x002ea80000300800 */
        /* <DEDUP_REMOVED lines=31> */
[----:B------:R-:W-:Y:S02]  /*6e670*/  LOP3.LUT R20, R20, 0xfffdffff, RZ, 0xc0, !PT ;  /* 0xfffdffff14147812 */ /* 0x000fe400078ec0ff */
[C---:B------:R-:W-:Y:S01]  /*6e680*/  LOP3.LUT P4, RZ, R49.reuse, 0x40, RZ, 0xc0, !PT ;  /* 0x0000004031ff7812 */ /* 0x040fe2000788c0ff */
[----:B------:R-:W-:Y:S01]  /*6e690*/  IMAD.WIDE R6, R116, 0x4, R38 ;  /* 0x0000000474067825 */ /* 0x000fe200078e0226 */
[----:B------:R-:W-:Y:S01]  /*6e6a0*/  LOP3.LUT P5, RZ, R49, 0x80, RZ, 0xc0, !PT ;  /* 0x0000008031ff7812 */ /* 0x000fe200078ac0ff */
[----:B------:R-:W2:Y:S06]  /*6e6b0*/  LDL.LU R116, [R1+0x7b8] ;  /* 0x0007b80001747983 */ /* 0x000eac0000300800 */
[----:B------:R-:W-:-:S02]  /*6e6c0*/  @P0 LOP3.LUT R20, R20, 0x20000, RZ, 0xfc, !PT ;  /* 0x0002000014140812 */ /* 0x000fc400078efcff */
[C---:B------:R-:W-:Y:S02]  /*6e6d0*/  LOP3.LUT P0, RZ, R49.reuse, 0x400, RZ, 0xc0, !PT ;  /* 0x0000040031ff7812 */ /* 0x040fe4000780c0ff */
[----:B------:R-:W-:Y:S02]  /*6e6e0*/  LOP3.LUT P6, RZ, R49, 0x100, RZ, 0xc0, !PT ;  /* 0x0000010031ff7812 */ /* 0x000fe400078cc0ff */
[----:B------:R-:W-:Y:S01]  /*6e6f0*/  LOP3.LUT R20, R20, 0xfffbffff, RZ, 0xc0, !PT ;  /* 0xfffbffff14147812 */ /* 0x000fe200078ec0ff */
[----:B---3--:R4:W-:Y:S08]  /*6e700*/  @P3 STG.E desc[UR44][R6.64], R117 ;  /* 0x0000007506003986 */ /* 0x0089f0000c10192c */
[----:B------:R-:W-:Y:S01]  /*6e710*/  @P0 LOP3.LUT R20, R20, 0x40000, RZ, 0xfc, !PT ;  /* 0x0004000014140812 */ /* 0x000fe200078efcff */
[----:B----4-:R-:W-:Y:S01]  /*6e720*/  IMAD.WIDE R6, R119, 0x4, R40 ;  /* 0x0000000477067825 */ /* 0x010fe200078e0228 */
[----:B------:R-:W3:Y:S04]  /*6e730*/  LDL.LU R117, [R1+0x137c] ;  /* 0x00137c0001757983 */ /* 0x000ee80000300800 */
[----:B------:R1:W-:Y:S01]  /*6e740*/  @P4 STG.E desc[UR44][R6.64], R118 ;  /* 0x0000007606004986 */ /* 0x0003e2000c10192c */
[----:B------:R-:W-:Y:S01]  /*6e750*/  LOP3.LUT P0, RZ, R49, 0x200, RZ, 0xc0, !PT ;  /* 0x0000020031ff7812 */ /* 0x000fe2000780c0ff */
[----:B-1----:R-:W-:-:S02]  /*6e760*/  IMAD.WIDE R6, R119, 0x4, R38 ;  /* 0x0000000477067825 */ /* 0x002fc400078e0226 */
[----:B------:R-:W4:Y:S04]  /*6e770*/  LDL.LU R118, [R1+0x778] ;  /* 0x0007780001767983 */ /* 0x000f280000300800 */
[----:B------:R-:W4:Y:S04]  /*6e780*/  LDL.LU R119, [R1+0x658] ;  /* 0x0006580001777983 */ /* 0x000f280000300800 */
[----:B--2---:R1:W-:Y:S02]  /*6e790*/  @P5 STG.E desc[UR44][R6.64], R112 ;  /* 0x0000007006005986 */ /* 0x0043e4000c10192c */
[----:B-1----:R-:W-:-:S02]  /*6e7a0*/  IMAD.WIDE R6, R114, 0x4, R40 ;  /* 0x0000000472067825 */ /* 0x002fc400078e0228 */
[----:B------:R-:W2:Y:S04]  /*6e7b0*/  LDL.LU R112, [R1+0x1380] ;  /* 0x0013800001707983 */ /* 0x000ea80000300800 */
[----:B------:R1:W-:Y:S02]  /*6e7c0*/  @P6 STG.E desc[UR44][R6.64], R113 ;  /* 0x0000007106006986 */ /* 0x0003e4000c10192c */
[----:B-1----:R-:W-:Y:S02]  /*6e7d0*/  IMAD.WIDE R6, R114, 0x4, R38 ;  /* 0x0000000472067825 */ /* 0x002fe400078e0226 */
[----:B------:R-:W2:Y:S04]  /*6e7e0*/  LDL.LU R113, [R1+0x598] ;  /* 0x0005980001717983 */ /* 0x000ea80000300800 */
[----:B------:R1:W-:Y:S01]  /*6e7f0*/  @P0 STG.E desc[UR44][R6.64], R115 ;  /* 0x0000007306000986 */ /* 0x0003e2000c10192c */
[----:B------:R-:W-:-:S03]  /*6e800*/  LOP3.LUT P0, RZ, R20, 0x40000, RZ, 0xc0, !PT ;  /* 0x0004000014ff7812 */ /* 0x000fc6000780c0ff */
[----:B------:R-:W2:Y:S01]  /*6e810*/  LDL.LU R114, [R1+0x7bc] ;  /* 0x0007bc0001727983 */ /* 0x000ea20000300800 */
[----:B-1----:R-:W-:-:S03]  /*6e820*/  IMAD.WIDE R6, R42, 0x4, R40 ;  /* 0x000000042a067825 */ /* 0x002fc600078e0228 */
[----:B------:R-:W2:Y:S06]  /*6e830*/  LDL.LU R115, [R1+0x1384] ;  /* 0x0013840001737983 */ /* 0x000eac0000300800 */
        /* <DEDUP_REMOVED lines=22> */
[----:B-1----:R-:W2:Y:S01]  /*6e9a0*/  LDL.LU R50, [R1+0x2000] ;  /* 0x0020000001327983 */ /* 0x002ea20000300800 */
[C---:B------:R-:W-:Y:S02]  /*6e9b0*/  LOP3.LUT P1, RZ, R49.reuse, 0x40000, RZ, 0xc0, !PT ;  /* 0x0004000031ff7812 */ /* 0x040fe4000782c0ff */
[C---:B------:R-:W-:Y:S02]  /*6e9c0*/  LOP3.LUT P2, RZ, R49.reuse, 0x80000, RZ, 0xc0, !PT ;  /* 0x0008000031ff7812 */ /* 0x040fe4000784c0ff */
[----:B------:R-:W-:Y:S01]  /*6e9d0*/  LOP3.LUT P3, RZ, R49, 0x100000, RZ, 0xc0, !PT ;  /* 0x0010000031ff7812 */ /* 0x000fe2000786c0ff */
[----:B---3--:R-:W-:-:S08]  /*6e9e0*/  IMAD.WIDE R6, R117, 0x4, R40 ;  /* 0x0000000475067825 */ /* 0x008fd000078e0228 */
[----:B------:R1:W-:Y:S01]  /*6e9f0*/  @P1 STG.E desc[UR44][R6.64], R116 ;  /* 0x0000007406001986 */ /* 0x0003e2000c10192c */
[----:B------:R-:W-:Y:S01]  /*6ea00*/  LOP3.LUT P4, RZ, R49, 0x200000, RZ, 0xc0, !PT ;  /* 0x0020000031ff7812 */ /* 0x000fe2000788c0ff */
[----:B-1----:R-:W-:-:S05]  /*6ea10*/  IMAD.WIDE R6, R117, 0x4, R38 ;  /* 0x0000000475067825 */ /* 0x002fca00078e0226 */
[----:B----4-:R2:W-:Y:S01]  /*6ea20*/  @P2 STG.E desc[UR44][R6.64], R118 ;  /* 0x0000007606002986 */ /* 0x0105e2000c10192c */
[C---:B------:R-:W-:Y:S02]  /*6ea30*/  LOP3.LUT P5, RZ, R49.reuse, 0x400000, RZ, 0xc0, !PT ;  /* 0x0040000031ff7812 */ /* 0x040fe400078ac0ff */
[----:B------:R-:W-:Y:S01]  /*6ea40*/  LOP3.LUT P6, RZ, R49, 0x800000, RZ, 0xc0, !PT ;  /* 0x0080000031ff7812 */ /* 0x000fe200078cc0ff */
[----:B--2---:R-:W-:-:S05]  /*6ea50*/  IMAD.WIDE R6, R112, 0x4, R40 ;  /* 0x0000000470067825 */ /* 0x004fca00078e0228 */
[----:B------:R1:W-:Y:S02]  /*6ea60*/  @P3 STG.E desc[UR44][R6.64], R119 ;  /* 0x0000007706003986 */ /* 0x0003e4000c10192c */
[----:B-1----:R-:W-:-:S05]  /*6ea70*/  IMAD.WIDE R6, R112, 0x4, R38 ;  /* 0x0000000470067825 */ /* 0x002fca00078e0226 */
[----:B------:R1:W-:Y:S02]  /*6ea80*/  @P4 STG.E desc[UR44][R6.64], R113 ;  /* 0x0000007106004986 */ /* 0x0003e4000c10192c */
[----:B-1----:R-:W-:-:S05]  /*6ea90*/  IMAD.WIDE R6, R115, 0x4, R40 ;  /* 0x0000000473067825 */ /* 0x002fca00078e0228 */
[----:B------:R1:W-:Y:S02]  /*6eaa0*/  @P5 STG.E desc[UR44][R6.64], R114 ;  /* 0x0000007206005986 */ /* 0x0003e4000c10192c */
[----:B-1----:R-:W-:-:S05]  /*6eab0*/  IMAD.WIDE R6, R115, 0x4, R38 ;  /* 0x0000000473067825 */ /* 0x002fca00078e0226 */
[----:B------:R1:W-:Y:S04]  /*6eac0*/  @P6 STG.E desc[UR44][R6.64], R50 ;  /* 0x0000003206006986 */ /* 0x0003e8000c10192c */
[----:B-1----:R-:W2:Y:S04]  /*6ead0*/  LDL.LU R50, [R1+0x1ffc] ;  /* 0x001ffc0001327983 */ /* 0x002ea80000300800 */
[----:B------:R-:W3:Y:S04]  /*6eae0*/  LDL.LU R116, [R1+0x65c] ;  /* 0x00065c0001747983 */ /* 0x000ee80000300800 */
[----:B------:R-:W4:Y:S04]  /*6eaf0*/  LDL.LU R117, [R1+0x1388] ;  /* 0x0013880001757983 */ /* 0x000f280000300800 */
        /* <DEDUP_REMOVED lines=17> */
[C---:B------:R-:W-:Y:S01]  /*6ec10*/  LOP3.LUT P4, RZ, R49.reuse, 0x2000000, RZ, 0xc0, !PT ;  /* 0x0200000031ff7812 */ /* 0x040fe2000788c0ff */
[----:B------:R-:W3:Y:S01]  /*6ec20*/  LDL.LU R4, [R1+0x708] ;  /* 0x0007080001047983 */ /* 0x000ee20000300800 */
[----:B------:R-:W-:-:S03]  /*6ec30*/  LOP3.LUT P5, RZ, R49, 0x4000000, RZ, 0xc0, !PT ;  /* 0x0400000031ff7812 */ /* 0x000fc600078ac0ff */
[----:B------:R-:W3:Y:S01]  /*6ec40*/  LDL.LU R32, [R1+0x5e8] ;  /* 0x0005e80001207983 */ /* 0x000ee20000300800 */
[----:B------:R-:W-:-:S03]  /*6ec50*/  LOP3.LUT P6, RZ, R49, 0x8000000, RZ, 0xc0, !PT ;  /* 0x0800000031ff7812 */ /* 0x000fc600078cc0ff */
[----:B------:R-:W3:Y:S01]  /*6ec60*/  LDL.LU R55, [R1+0x13a0] ;  /* 0x0013a00001377983 */ /* 0x000ee20000300800 */
        /* <DEDUP_REMOVED lines=20> */
[----:B---3--:R1:W-:Y:S05]  /*6edb0*/  @P3 STG.E desc[UR44][R6.64], R116 ;  /* 0x0000007406003986 */ /* 0x0083ea000c10192c */
[----:B------:R-:W-:Y:S02]  /*6edc0*/  @P0 LOP3.LUT R20, R20, 0x200, RZ, 0xfc, !PT ;  /* 0x0000020014140812 */ /* 0x000fe400078efcff */
[----:B------:R-:W-:Y:S01]  /*6edd0*/  LOP3.LUT P0, RZ, R49, 0x20000000, RZ, 0xc0, !PT ;  /* 0x2000000031ff7812 */ /* 0x000fe2000780c0ff */
[----:B-1----:R-:W-:Y:S01]  /*6ede0*/  IMAD.WIDE R6, R117, 0x4, R38 ;  /* 0x0000000475067825 */ /* 0x002fe200078e0226 */
[----:B------:R-:W-:Y:S01]  /*6edf0*/  LOP3.LUT R20, R20, 0xfffffbff, RZ, 0xc0, !PT ;  /* 0xfffffbff14147812 */ /* 0x000fe200078ec0ff */
[----:B------:R-:W2:Y:S04]  /*6ee00*/  LDL.LU R116, [R1+0x4a8] ;  /* 0x0004a80001747983 */ /* 0x000ea80000300800 */
[----:B------:R1:W-:Y:S06]  /*6ee10*/  @P4 STG.E desc[UR44][R6.64], R118 ;  /* 0x0000007606004986 */ /* 0x0003ec000c10192c */
[----:B------:R-:W-:-:S02]  /*6ee20*/  @P0 LOP3.LUT R20, R20, 0x400, RZ, 0xfc, !PT ;  /* 0x0000040014140812 */ /* 0x000fc400078efcff */
[----:B------:R-:W-:Y:S01]  /*6ee30*/  LOP3.LUT P0, RZ, R49, 0x10000000, RZ, 0xc0, !PT ;  /* 0x1000000031ff7812 */ /* 0x000fe2000780c0ff */
[C---:B-1----:R-:W-:Y:S01]  /*6ee40*/  IMAD.WIDE R6, R112.reuse, 0x4, R40 ;  /* 0x0000000470067825 */ /* 0x042fe200078e0228 */
[----:B------:R-:W3:Y:S04]  /*6ee50*/  LDL.LU R118, [R1+0x13a4] ;  /* 0x0013a40001767983 */ /* 0x000ee80000300800 */
[----:B------:R1:W-:Y:S04]  /*6ee60*/  @P5 STG.E desc[UR44][R6.64], R119 ;  /* 0x0000007706005986 */ /* 0x0003e8000c10192c */
[----:B------:R-:W4:Y:S01]  /*6ee70*/  LDL.LU R117, [R1+0x79c] ;  /* 0x00079c0001757983 */ /* 0x000f220000300800 */
[----:B-1----:R-:W-:-:S03]  /*6ee80*/  IMAD.WIDE R6, R112, 0x4, R38 ;  /* 0x0000000470067825 */ /* 0x002fc600078e0226 */
[----:B------:R-:W4:Y:S04]  /*6ee90*/  LDL.LU R119, [R1+0x70c] ;  /* 0x00070c0001777983 */ /* 0x000f280000300800 */
[----:B------:R1:W-:Y:S04]  /*6eea0*/  @P6 STG.E desc[UR44][R6.64], R113 ;  /* 0x0000007106006986 */ /* 0x0003e8000c10192c */
[----:B------:R-:W4:Y:S01]  /*6eeb0*/  LDL.LU R112, [R1+0x5ec] ;  /* 0x0005ec0001707983 */ /* 0x000f220000300800 */
[----:B-1----:R-:W-:-:S05]  /*6eec0*/  IMAD.WIDE R6, R115, 0x4, R40 ;  /* 0x0000000473067825 */ /* 0x002fca00078e0228 */
[----:B------:R1:W-:Y:S02]  /*6eed0*/  @P0 STG.E desc[UR44][R6.64], R114 ;  /* 0x0000007206000986 */ /* 0x0003e4000c10192c */
[----:B-1----:R-:W-:Y:S02]  /*6eee0*/  IMAD.WIDE R6, R115, 0x4, R38 ;  /* 0x0000000473067825 */ /* 0x002fe400078e0226 */
[----:B------:R-:W4:Y:S04]  /*6eef0*/  LDL.LU R115, [R1+0x13a8] ;  /* 0x0013a80001737983 */ /* 0x000f280000300800 */
[----:B------:R-:W4:Y:S04]  /*6ef00*/  LDL.LU R114, [R1+0x850] ;  /* 0x0008500001727983 */ /* 0x000f280000300800 */
        /* <DEDUP_REMOVED lines=26> */
[C---:B------:R-:W-:Y:S01]  /*6f0b0*/  LOP3.LUT P3, RZ, R50.reuse, 0x80, RZ, 0xc0, !PT ;  /* 0x0000008032ff7812 */ /* 0x040fe2000786c0ff */
[----:B-1----:R-:W-:Y:S01]  /*6f0c0*/  IMAD.WIDE R6, R55, 0x4, R38 ;  /* 0x0000000437067825 */ /* 0x002fe200078e0226 */
[C---:B------:R-:W-:Y:S02]  /*6f0d0*/  LOP3.LUT P4, RZ, R50.reuse, 0x100, RZ, 0xc0, !PT ;  /* 0x0000010032ff7812 */ /* 0x040fe4000788c0ff */
[C---:B------:R-:W-:Y:S02]  /*6f0e0*/  LOP3.LUT P5, RZ, R50.reuse, 0x200, RZ, 0xc0, !PT ;  /* 0x0000020032ff7812 */ /* 0x040fe400078ac0ff */
[----:B------:R-:W-:Y:S01]  /*6f0f0*/  LOP3.LUT P6, RZ, R50, 0x400, RZ, 0xc0, !PT ;  /* 0x0000040032ff7812 */ /* 0x000fe200078cc0ff */
[----:B--2---:R3:W-:Y:S02]  /*6f100*/  @P1 STG.E desc[UR44][R6.64], R116 ;  /* 0x0000007406001986 */ /* 0x0047e4000c10192c */
[----:B---3--:R-:W-:-:S05]  /*6f110*/  IMAD.WIDE R6, R118, 0x4, R40 ;  /* 0x0000000476067825 */ /* 0x008fca00078e0228 */
[----:B----4-:R1:W-:Y:S02]  /*6f120*/  @P2 STG.E desc[UR44][R6.64], R117 ;  /* 0x0000007506002986 */ /* 0x0103e4000c10192c */
        /* <DEDUP_REMOVED lines=9> */
[----:B------:R-:W2:Y:S04]  /*6f1c0*/  LDL.LU R118, [R1+0x7e0] ;  /* 0x0007e00001767983 */ /* 0x000ea80000300800 */
[----:B------:R-:W2:Y:S04]  /*6f1d0*/  LDL.LU R119, [R1+0x13f0] ;  /* 0x0013f00001777983 */ /* 0x000ea80000300800 */
[----:B------:R-:W2:Y:S01]  /*6f1e0*/  LDL.LU R112, [R1+0x6e0] ;  /* 0x0006e00001707983 */ /* 0x000ea20000300800 */
[----:B------:R-:W-:-:S05]  /*6f1f0*/  IMAD.WIDE R6, R113, 0x4, R40 ;  /* 0x0000000471067825 */ /* 0x000fca00078e0228 */
[----:B------:R1:W-:Y:S04]  /*6f200*/  @P6 STG.E desc[UR44][R6.64], R114 ;  /* 0x0000007206006986 */ /* 0x0003e8000c10192c */
[----:B-1----:R-:W3:Y:S04]  /*6f210*/  LDL.LU R114, [R1+0x854] ;  /* 0x0008540001727983 */ /* 0x002ee80000300800 */
[----:B------:R-:W3:Y:S01]  /*6f220*/  LDL.LU R23, [R1+0x814] ;  /* 0x0008140001177983 */ /* 0x000ee20000300800 */
[----:B------:R-:W-:-:S03]  /*6f230*/  IMAD.WIDE R6, R113, 0x4, R38 ;  /* 0x0000000471067825 */ /* 0x000fc600078e0226 */
        /* <DEDUP_REMOVED lines=12> */
[C---:B------:R-:W-:Y:S02]  /*6f300*/  LOP3.LUT P4, RZ, R50.reuse, 0x1000, RZ, 0xc0, !PT ;  /* 0x0000100032ff7812 */ /* 0x040fe4000788c0ff */
[C---:B------:R-:W-:Y:S01]  /*6f310*/  LOP3.LUT P5, RZ, R50.reuse, 0x2000, RZ, 0xc0, !PT ;  /* 0x0000200032ff7812 */ /* 0x040fe200078ac0ff */
[----:B------:R-:W3:Y:S04]  /*6f320*/  LDL.LU R55, [R1+0x81c] ;  /* 0x00081c0001377983 */ /* 0x000ee80000300800 */
[----:B------:R-:W3:Y:S01]  /*6f330*/  LDL.LU R116, [R1+0x7ec] ;  /* 0x0007ec0001747983 */ /* 0x000ee20000300800 */
[C---:B------:R-:W-:Y:S02]  /*6f340*/  LOP3.LUT P0, RZ, R50.reuse, 0x800000, RZ, 0xc0, !PT ;  /* 0x0080000032ff7812 */ /* 0x040fe4000780c0ff */
[----:B------:R-:W-:-:S02]  /*6f350*/  LOP3.LUT P6, RZ, R50, 0x4000, RZ, 0xc0, !PT ;  /* 0x0000400032ff7812 */ /* 0x000fc400078cc0ff */
[----:B------:R-:W-:Y:S01]  /*6f360*/  LOP3.LUT R20, R20, 0xfffffffe, RZ, 0xc0, !PT ;  /* 0xfffffffe14147812 */ /* 0x000fe200078ec0ff */
[----:B----4-:R2:W-:Y:S02]  /*6f370*/  @P3 STG.E desc[UR44][R6.64], R117 ;  /* 0x0000007506003986 */ /* 0x0105e4000c10192c */
[----:B--2---:R-:W-:Y:S02]  /*6f380*/  IMAD.WIDE R6, R119, 0x4, R40 ;  /* 0x0000000477067825 */ /* 0x004fe400078e0228 */
[----:B------:R-:W2:Y:S04]  /*6f390*/  LDL.LU R117, [R1+0x1408] ;  /* 0x0014080001757983 */ /* 0x000ea80000300800 */
[----:B------:R1:W-:Y:S01]  /*6f3a0*/  @P4 STG.E desc[UR44][R6.64], R118 ;  /* 0x0000007606004986 */ /* 0x0003e2000c10192c */
[----:B------:R-:W-:Y:S01]  /*6f3b0*/  LOP3.LUT R21, R21, 0xf7ffffff, RZ, 0xc0, !PT ;  /* 0xf7ffffff15157812 */ /* 0x000fe200078ec0ff */
[----:B-1----:R-:W-:-:S02]  /*6f3c0*/  IMAD.WIDE R6, R119, 0x4, R38 ;  /* 0x0000000477067825 */ /* 0x002fc400078e0226 */
[----:B------:R-:W4:Y:S04]  /*6f3d0*/  LDL.LU R118, [R1+0x6ec] ;  /* 0x0006ec0001767983 */ /* 0x000f280000300800 */
[----:B------:R1:W-:Y:S04]  /*6f3e0*/  @P5 STG.E desc[UR44][R6.64], R112 ;  /* 0x0000007006005986 */ /* 0x0003e8000c10192c */
[----:B------:R-:W4:Y:S04]  /*6f3f0*/  LDL.LU R119, [R1+0x820] ;  /* 0x0008200001777983 */ /* 0x000f280000300800 */
[----:B-1----:R-:W4:Y:S01]  /*6f400*/  LDL.LU R112, [R1+0x140c] ;  /* 0x00140c0001707983 */ /* 0x002f220000300800 */
[----:B---3--:R-:W-:Y:S01]  /*6f410*/  IMAD.WIDE R6, R115, 0x4, R40 ;  /* 0x0000000473067825 */ /* 0x008fe200078e0228 */
[----:B------:R-:W-:-:S02]  /*6f420*/  @P0 LOP3.LUT R21, R21, 0x8000000, RZ, 0xfc, !PT ;  /* 0x0800000015150812 */ /* 0x000fc400078efcff */
[----:B------:R-:W-:Y:S02]  /*6f430*/  LOP3.LUT P0, RZ, R50, 0x400000, RZ, 0xc0, !PT ;  /* 0x0040000032ff7812 */ /* 0x000fe4000780c0ff */
[----:B------:R1:W-:Y:S01]  /*6f440*/  @P6 STG.E desc[UR44][R6.64], R114 ;  /* 0x0000007206006986 */ /* 0x0003e2000c10192c */
[----:B------:R-:W-:Y:S01]  /*6f450*/  LOP3.LUT R21, R21, 0xefffffff, RZ, 0xc0, !PT ;  /* 0xefffffff15157812 */ /* 0x000fe200078ec0ff */
[----:B-1----:R-:W-:Y:S02]  /*6f460*/  IMAD.WIDE R6, R115, 0x4, R38 ;  /* 0x0000000473067825 */ /* 0x002fe400078e0226 */
[----:B------:R-:W3:Y:S04]  /*6f470*/  LDL.LU R114, [R1+0x800] ;  /* 0x0008000001727983 */ /* 0x000ee80000300800 */
[----:B------:R-:W3:Y:S03]  /*6f480*/  LDL.LU R115, [R1+0x1410] ;  /* 0x0014100001737983 */ /* 0x000ee60000300800 */
        /* <DEDUP_REMOVED lines=19> */
[----:B------:R1:W-:Y:S01]  /*6f5c0*/  @P0 STG.E desc[UR44][R6.64], R23 ;  /* 0x0000001706000986 */ /* 0x0003e2000c10192c */
[----:B------:R-:W-:Y:S01]  /*6f5d0*/  LOP3.LUT P0, RZ, R20, 0x4, RZ, 0xc0, !PT ;  /* 0x0000000414ff7812 */ /* 0x000fe2000780c0ff */
[----:B-1----:R-:W-:-:S12]  /*6f5e0*/  IMAD.WIDE R6, R113, 0x4, R40 ;  /* 0x0000000471067825 */ /* 0x002fd800078e0228 */
[----:B------:R1:W-:Y:S02]  /*6f5f0*/  @P0 STG.E desc[UR44][R6.64], R43 ;  /* 0x0000002b06000986 */ /* 0x0003e4000c10192c */
[----:B-1----:R-:W-:Y:S02]  /*6f600*/  IMAD.WIDE R6, R113, 0x4, R38 ;  /* 0x0000000471067825 */ /* 0x002fe400078e0226 */
        /* <DEDUP_REMOVED lines=24> */
[----:B--2---:R-:W-:-:S05]  /*6f790*/  IMAD.WIDE R6, R117, 0x4, R40 ;  /* 0x0000000475067825 */ /* 0x004fca00078e0228 */
[----:B------:R1:W-:Y:S01]  /*6f7a0*/  @P1 STG.E desc[UR44][R6.64], R116 ;  /* 0x0000007406001986 */ /* 0x0003e2000c10192c */
[----:B------:R-:W-:Y:S01]  /*6f7b0*/  LOP3.LUT P4, RZ, R50, 0x8000000, RZ, 0xc0, !PT ;  /* 0x0800000032ff7812 */ /* 0x000fe2000788c0ff */
[----:B-1----:R-:W-:-:S05]  /*6f7c0*/  IMAD.WIDE R6, R117, 0x4, R38 ;  /* 0x0000000475067825 */ /* 0x002fca00078e0226 */
[----:B----4-:R1:W-:Y:S01]  /*6f7d0*/  @P2 STG.E desc[UR44][R6.64], R118 ;  /* 0x0000007606002986 */ /* 0x0103e2000c10192c */
[----:B------:R-:W-:Y:S01]  /*6f7e0*/  LOP3.LUT P5, RZ, R50, 0x10000000, RZ, 0xc0, !PT ;  /* 0x1000000032ff7812 */ /* 0x000fe200078ac0ff */
[----:B-1----:R-:W-:-:S05]  /*6f7f0*/  IMAD.WIDE R6, R112, 0x4, R40 ;  /* 0x0000000470067825 */ /* 0x002fca00078e0228 */
[----:B------:R1:W-:Y:S02]  /*6f800*/  @P3 STG.E desc[UR44][R6.64], R119 ;  /* 0x0000007706003986 */ /* 0x0003e4000c10192c */
[----:B-1----:R-:W-:-:S05]  /*6f810*/  IMAD.WIDE R6, R112, 0x4, R38 ;  /* 0x0000000470067825 */ /* 0x002fca00078e0226 */
[----:B---3--:R1:W-:Y:S02]  /*6f820*/  @P4 STG.E desc[UR44][R6.64], R114 ;  /* 0x0000007206004986 */ /* 0x0083e4000c10192c */
[----:B-1----:R-:W-:-:S05]  /*6f830*/  IMAD.WIDE R6, R115, 0x4, R40 ;  /* 0x0000000473067825 */ /* 0x002fca00078e0228 */
[----:B------:R1:W-:Y:S04]  /*6f840*/  @P5 STG.E desc[UR44][R6.64], R51 ;  /* 0x0000003306005986 */ /* 0x0003e8000c10192c */
[----:B-1----:R-:W2:Y:S01]  /*6f850*/  LDL.LU R51, [R1+0x1ff4] ;  /* 0x001ff40001337983 */ /* 0x002ea20000300800 */
[----:B------:R-:W-:-:S03]  /*6f860*/  IMAD.WIDE R6, R115, 0x4, R38 ;  /* 0x0000000473067825 */ /* 0x000fc600078e0226 */
[----:B------:R-:W3:Y:S04]  /*6f870*/  LDL.LU R114, [R1+0x828] ;  /* 0x0008280001727983 */ /* 0x000ee80000300800 */
[----:B------:R-:W4:Y:S04]  /*6f880*/  LDL.LU R115, [R1+0x141c] ;  /* 0x00141c0001737983 */ /* 0x000f280000300800 */
[----:B------:R-:W3:Y:S04]  /*6f890*/  LDL.LU R116, [R1+0x824] ;  /* 0x0008240001747983 */ /* 0x000ee80000300800 */
[----:B------:R-:W3:Y:S01]  /*6f8a0*/  LDL.LU R117, [R1+0x1414] ;  /* 0x0014140001757983 */ /* 0x000ee20000300800 */
[----:B------:R-:W-:-:S03]  /*6f8b0*/  LOP3.LUT P6, RZ, R50, 0x20000000, RZ, 0xc0, !PT ;  /* 0x2000000032ff7812 */ /* 0x000fc600078cc0ff */
[----:B------:R-:W3:Y:S04]  /*6f8c0*/  LDL.LU R118, [R1+0x804] ;  /* 0x0008040001767983 */ /* 0x000ee80000300800 */
[----:B------:R-:W3:Y:S04]  /*6f8d0*/  LDL.LU R119, [R1+0x504] ;  /* 0x0005040001777983 */ /* 0x000ee80000300800 */
[----:B------:R-:W3:Y:S04]  /*6f8e0*/  LDL.LU R112, [R1+0x1418] ;  /* 0x0014180001707983 */ /* 0x000ee80000300800 */
[----:B------:R1:W-:Y:S04]  /*6f8f0*/  @P6 STG.E desc[UR44][R6.64], R113 ;  /* 0x0000007106006986 */ /* 0x0003e8000c10192c */
        /* <DEDUP_REMOVED lines=10> */
[----:B------:R-:W-:-:S02]  /*6f9a0*/  LOP3.LUT R21, R21, 0xfff7ffff, RZ, 0xc0, !PT ;  /* 0xfff7ffff15157812 */ /* 0x000fc400078ec0ff */
[C---:B------:R-:W-:Y:S01]  /*6f9b0*/  LOP3.LUT P3, RZ, R50.reuse, 0x40000000, RZ, 0xc0, !PT ;  /* 0x4000000032ff7812 */ /* 0x040fe2000786c0ff */
[----:B------:R-:W4:Y:S01]  /*6f9c0*/  LDL.LU R32, [R1+0x9b0] ;  /* 0x0009b00001207983 */ /* 0x000f220000300800 */
[----:B------:R-:W-:-:S03]  /*6f9d0*/  LOP3.LUT P4, RZ, R50, 0x80000000, RZ, 0xc0, !PT ;  /* 0x8000000032ff7812 */ /* 0x000fc6000788c0ff */
[----:B------:R-:W4:Y:S01]  /*6f9e0*/  LDL.LU R55, [R1+0x146c] ;  /* 0x00146c0001377983 */ /* 0x000f220000300800 */
        /* <DEDUP_REMOVED lines=19> */
[----:B---3--:R-:W-:Y:S01]  /*6fb20*/  IMAD.WIDE R6, R117, 0x4, R40 ;  /* 0x0000000475067825 */ /* 0x008fe200078e0228 */
[----:B------:R-:W-:-:S04]  /*6fb30*/  LOP3.LUT P5, RZ, R51, 0x1, RZ, 0xc0, !PT ;  /* 0x0000000133ff7812 */ /* 0x000fc800078ac0ff */
[----:B------:R1:W-:Y:S05]  /*6fb40*/  @P3 STG.E desc[UR44][R6.64], R116 ;  /* 0x0000007406003986 */ /* 0x0003ea000c10192c */
[----:B------:R-:W-:Y:S02]  /*6fb50*/  @P0 LOP3.LUT R21, R21, 0x2000000, RZ, 0xfc, !PT ;  /* 0x0200000015150812 */ /* 0x000fe400078efcff */
[----:B------:R-:W-:Y:S01]  /*6fb60*/  LOP3.LUT P0, RZ, R51, 0x8, RZ, 0xc0, !PT ;  /* 0x0000000833ff7812 */ /* 0x000fe2000780c0ff */
[----:B-1----:R-:W-:Y:S01]  /*6fb70*/  IMAD.WIDE R6, R117, 0x4, R38 ;  /* 0x0000000475067825 */ /* 0x002fe200078e0226 */
[----:B------:R-:W-:Y:S01]  /*6fb80*/  LOP3.LUT P6, RZ, R51, 0x2, RZ, 0xc0, !PT ;  /* 0x0000000233ff7812 */ /* 0x000fe200078cc0ff */
[----:B------:R-:W2:Y:S01]  /*6fb90*/  LDL.LU R116, [R1+0x960] ;  /* 0x0009600001747983 */ /* 0x000ea20000300800 */
[----:B------:R-:W-:-:S03]  /*6fba0*/  LOP3.LUT R21, R21, 0xfbffffff, RZ, 0xc0, !PT ;  /* 0xfbffffff15157812 */ /* 0x000fc600078ec0ff */
[----:B------:R1:W-:Y:S06]  /*6fbb0*/  @P4 STG.E desc[UR44][R6.64], R118 ;  /* 0x0000007606004986 */ /* 0x0003ec000c10192c */
[----:B------:R-:W-:Y:S02]  /*6fbc0*/  @P0 LOP3.LUT R21, R21, 0x4000000, RZ, 0xfc, !PT ;  /* 0x0400000015150812 */ /* 0x000fe400078efcff */
[----:B------:R-:W-:Y:S01]  /*6fbd0*/  LOP3.LUT P0, RZ, R51, 0x4, RZ, 0xc0, !PT ;  /* 0x0000000433ff7812 */ /* 0x000fe2000780c0ff */
[C---:B-1----:R-:W-:Y:S01]  /*6fbe0*/  IMAD.WIDE R6, R112.reuse, 0x4, R40 ;  /* 0x0000000470067825 */ /* 0x042fe200078e0228 */
[----:B------:R-:W3:Y:S04]  /*6fbf0*/  LDL.LU R118, [R1+0x1470] ;  /* 0x0014700001767983 */ /* 0x000ee80000300800 */
[----:B------:R1:W-:Y:S04]  /*6fc00*/  @P5 STG.E desc[UR44][R6.64], R119 ;  /* 0x0000007706005986 */ /* 0x0003e8000c10192c */
[----:B------:R-:W3:Y:S01]  /*6fc10*/  LDL.LU R117, [R1+0x730] ;  /* 0x0007300001757983 */ /* 0x000ee20000300800 */
[----:B-1----:R-:W-:-:S03]  /*6fc20*/  IMAD.WIDE R6, R112, 0x4, R38 ;  /* 0x0000000470067825 */ /* 0x002fc600078e0226 */
[----:B------:R-:W3:Y:S04]  /*6fc30*/  LDL.LU R119, [R1+0x640] ;  /* 0x0006400001777983 */ /* 0x000ee80000300800 */
[----:B----4-:R1:W-:Y:S04]  /*6fc40*/  @P6 STG.E desc[UR44][R6.64], R113 ;  /* 0x0000007106006986 */ /* 0x0103e8000c10192c */
[----:B------:R-:W4:Y:S01]  /*6fc50*/  LDL.LU R112, [R1+0x9b4] ;  /* 0x0009b40001707983 */ /* 0x000f220000300800 */
[----:B-1----:R-:W-:-:S03]  /*6fc60*/  IMAD.WIDE R6, R115, 0x4, R40 ;  /* 0x0000000473067825 */ /* 0x002fc600078e0228 */
[----:B------:R-:W4:Y:S04]  /*6fc70*/  LDL.LU R113, [R1+0x1474] ;  /* 0x0014740001717983 */ /* 0x000f280000300800 */
[----:B------:R1:W-:Y:S01]  /*6fc80*/  @P0 STG.E desc[UR44][R6.64], R114 ;  /* 0x0000007206000986 */ /* 0x0003e2000c10192c */
[----:B------:R-:W-:Y:S01]  /*6fc90*/  LOP3.LUT P0, RZ, R21, 0x4000000, RZ, 0xc0, !PT ;  /* 0x0400000015ff7812 */ /* 0x000fe2000780c0ff */
[----:B-1----:R-:W-:Y:S02]  /*6fca0*/  IMAD.WIDE R6, R115, 0x4, R38 ;  /* 0x0000000473067825 */ /* 0x002fe400078e0226 */
[----:B------:R-:W4:Y:S10]  /*6fcb0*/  LDL.LU R114, [R1+0x964] ;  /* 0x0009640001727983 */ /* 0x000f340000300800 */
        /* <DEDUP_REMOVED lines=22> */
[----:B------:R-:W-:Y:S01]  /*6fe20*/  LOP3.LUT P1, RZ, R51, 0x800, RZ, 0xc0, !PT ;  /* 0x0000080033ff7812 */ /* 0x000fe2000782c0ff */
[----:B------:R-:W-:Y:S01]  /*6fe30*/  IMAD.WIDE R6, R55, 0x4, R40 ;  /* 0x0000000437067825 */ /* 0x000fe200078e0228 */
[C---:B------:R-:W-:Y:S02]  /*6fe40*/  LOP3.LUT P2, RZ, R51.reuse, 0x1000, RZ, 0xc0, !PT ;  /* 0x0000100033ff7812 */ /* 0x040fe4000784c0ff */
[----:B------:R-:W-:-:S07]  /*6fe50*/  LOP3.LUT P3, RZ, R51, 0x2000, RZ, 0xc0, !PT ;  /* 0x0000200033ff7812 */ /* 0x000fce000786c0ff */
[----:B------:R1:W-:Y:S01]  /*6fe60*/  @P0 STG.E desc[UR44][R6.64], R32 ;  /* 0x0000002006000986 */ /* 0x0003e2000c10192c */
[----:B------:R-:W-:Y:S01]  /*6fe70*/  LOP3.LUT P4, RZ, R51, 0x4000, RZ, 0xc0, !PT ;  /* 0x0000400033ff7812 */ /* 0x000fe2000788c0ff */
[----:B-1----:R-:W-:Y:S01]  /*6fe80*/  IMAD.WIDE R6, R55, 0x4, R38 ;  /* 0x0000000437067825 */ /* 0x002fe200078e0226 */
[C---:B------:R-:W-:Y:S02]  /*6fe90*/  LOP3.LUT P5, RZ, R51.reuse, 0x8000, RZ, 0xc0, !PT ;  /* 0x0000800033ff7812 */ /* 0x040fe400078ac0ff */
[----:B------:R-:W-:Y:S02]  /*6fea0*/  LOP3.LUT P6, RZ, R51, 0x10000, RZ, 0xc0, !PT ;  /* 0x0001000033ff7812 */ /* 0x000fe400078cc0ff */
[----:B--2---:R3:W-:Y:S02]  /*6feb0*/  @P1 STG.E desc[UR44][R6.64], R116 ;  /* 0x0000007406001986 */ /* 0x0047e4000c10192c */
[----:B---3--:R-:W-:-:S05]  /*6fec0*/  IMAD.WIDE R6, R118, 0x4, R40 ;  /* 0x0000000476067825 */ /* 0x008fca00078e0228 */
[----:B------:R1:W-:Y:S02]  /*6fed0*/  @P2 STG.E desc[UR44][R6.64], R117 ;  /* 0x0000007506002986 */ /* 0x0003e4000c10192c */
[----:B-1----:R-:W-:-:S05]  /*6fee0*/  IMAD.WIDE R6, R118, 0x4, R38 ;  /* 0x0000000476067825 */ /* 0x002fca00078e0226 */
[----:B------:R4:W-:Y:S02]  /*6fef0*/  @P3 STG.E desc[UR44][R6.64], R119 ;  /* 0x0000007706003986 */ /* 0x0009e4000c10192c */
[----:B----4-:R-:W-:-:S05]  /*6ff00*/  IMAD.WIDE R6, R113, 0x4, R40 ;  /* 0x0000000471067825 */ /* 0x010fca00078e0228 */
[----:B------:R1:W-:Y:S02]  /*6ff10*/  @P4 STG.E desc[UR44][R6.64], R112 ;  /* 0x0000007006004986 */ /* 0x0003e4000c10192c */
[----:B-1----:R-:W-:Y:S02]  /*6ff20*/  IMAD.WIDE R6, R113, 0x4, R38 ;  /* 0x0000000471067825 */ /* 0x002fe400078e0226 */
[----:B------:R-:W2:Y:S04]  /*6ff30*/  LDL.LU R112, [R1+0x14c0] ;  /* 0x0014c00001707983 */ /* 0x000ea80000300800 */
[----:B------:R1:W-:Y:S02]  /*6ff40*/  @P5 STG.E desc[UR44][R6.64], R114 ;  /* 0x0000007206005986 */ /* 0x0003e4000c10192c */
[----:B-1----:R-:W-:-:S05]  /*6ff50*/  IMAD.WIDE R6, R115, 0x4, R40 ;  /* 0x0000000473067825 */ /* 0x002fca00078e0228 */
[----:B------:R1:W-:Y:S04]  /*6ff60*/  @P6 STG.E desc[UR44][R6.64], R52 ;  /* 0x0000003406006986 */ /* 0x0003e8000c10192c */
[----:B-1----:R-:W3:Y:S04]  /*6ff70*/  LDL.LU R52, [R1+0x1fec] ;  /* 0x001fec0001347983 */ /* 0x002ee80000300800 */
[----:B------:R-:W4:Y:S04]  /*6ff80*/  LDL.LU R116, [R1+0x644] ;  /* 0x0006440001747983 */ /* 0x000f280000300800 */
[----:B------:R-:W2:Y:S04]  /*6ff90*/  LDL.LU R117, [R1+0x9b8] ;  /* 0x0009b80001757983 */ /* 0x000ea80000300800 */
[----:B------:R-:W2:Y:S04]  /*6ffa0*/  LDL.LU R113, [R1+0x147c] ;  /* 0x00147c0001717983 */ /* 0x000ea80000300800 */
[----:B------:R-:W2:Y:S04]  /*6ffb0*/  LDL.LU R118, [R1+0x968] ;  /* 0x0009680001767983 */ /* 0x000ea80000300800 */
[----:B------:R-:W3:Y:S04]  /*6ffc0*/  LDL.LU R119, [R1+0x738] ;  /* 0x0007380001777983 */ /* 0x000ee80000300800 */
[----:B------:R-:W3:Y:S01]  /*6ffd0*/  LDL.LU R114, [R1+0x648] ;  /* 0x0006480001727983 */ /* 0x000ee20000300800 */
[----:B------:R-:W-:-:S03]  /*6ffe0*/  IMAD.WIDE R6, R115, 0x4, R38 ;  /* 0x0000000473067825 */ /* 0x000fc600078e0226 */
[----:B------:R-:W3:Y:S04]  /*6fff0*/  LDL.LU R115, [R1+0x9bc] ;  /* 0x0009bc0001737983 */ /* 0x000ee80000300800 */
[----:B------:R-:W3:Y:S01]  /*70000*/  LDL.LU R43, [R1+0x14c4] ;  /* 0x0014c400012b7983 */ /* 0x000ee20000300800 */
[----:B------:R-:W-:Y:S02]  /*70010*/  LOP3.LUT P0, RZ, R51, 0x20000000, RZ, 0xc0, !PT ;  /* 0x2000000033ff7812 */ /* 0x000fe4000780c0ff */
        /* <DEDUP_REMOVED lines=31> */
[----:B--2---:R-:W-:-:S05]  /*70210*/  IMAD.WIDE R6, R113, 0x4, R40 ;  /* 0x0000000471067825 */ /* 0x004fca00078e0228 */
[----:B------:R1:W-:Y:S02]  /*70220*/  @P4 STG.E desc[UR44][R6.64], R117 ;  /* 0x0000007506004986 */ /* 0x0003e4000c10192c */
[----:B-1----:R-:W-:Y:S02]  /*70230*/  IMAD.WIDE R6, R113, 0x4, R38 ;  /* 0x0000000471067825 */ /* 0x002fe400078e0226 */
[----:B------:R-:W2:Y:S04]  /*70240*/  LDL.LU R113, [R1+0x73c] ;  /* 0x00073c0001717983 */ /* 0x000ea80000300800 */
[----:B------:R-:W4:Y:S04]  /*70250*/  LDL.LU R36, [R1+0x64c] ;  /* 0x00064c0001247983 */ /* 0x000f280000300800 */
[----:B------:R-:W4:Y:S04]  /*70260*/  LDL.LU R35, [R1+0x980] ;  /* 0x0009800001237983 */ /* 0x000f280000300800 */
[----:B------:R-:W4:Y:S04]  /*70270*/  LDL.LU R2, [R1+0x14d0] ;  /* 0x0014d00001027983 */ /* 0x000f280000300800 */
[----:B------:R-:W4:Y:S04]  /*70280*/  LDL.LU R34, [R1+0x8a0] ;  /* 0x0008a00001227983 */ /* 0x000f280000300800 */
[----:B------:R-:W4:Y:S04]  /*70290*/  LDL.LU R33, [R1+0x510] ;  /* 0x0005100001217983 */ /* 0x000f280000300800 */
[----:B------:R-:W4:Y:S04]  /*702a0*/  LDL.LU R4, [R1+0x14d4] ;  /* 0x0014d40001047983 */ /* 0x000f280000300800 */
[----:B------:R1:W-:Y:S04]  /*702b0*/  @P5 STG.E desc[UR44][R6.64], R118 ;  /* 0x0000007606005986 */ /* 0x0003e8000c10192c */
[----:B------:R-:W4:Y:S04]  /*702c0*/  LDL.LU R32, [R1+0x1e0] ;  /* 0x0001e00001207983 */ /* 0x000f280000300800 */
[----:B------:R-:W4:Y:S01]  /*702d0*/  LDL.LU R55, [R1+0x984] ;  /* 0x0009840001377983 */ /* 0x000f220000300800 */
[----:B-1----:R-:W-:-:S03]  /*702e0*/  IMAD.WIDE R6, R112, 0x4, R40 ;  /* 0x0000000470067825 */ /* 0x002fc600078e0228 */
[----:B------:R-:W4:Y:S04]  /*702f0*/  LDL.LU R116, [R1+0x14d8] ;  /* 0x0014d80001747983 */ /* 0x000f280000300800 */
[----:B---3--:R1:W-:Y:S04]  /*70300*/  @P6 STG.E desc[UR44][R6.64], R119 ;  /* 0x0000007706006986 */ /* 0x0083e8000c10192c */
[----:B------:R-:W3:Y:S01]  /*70310*/  LDL.LU R117, [R1+0x8a4] ;  /* 0x0008a40001757983 */ /* 0x000ee20000300800 */
[----:B-1----:R-:W-:-:S03]  /*70320*/  IMAD.WIDE R6, R112, 0x4, R38 ;  /* 0x0000000470067825 */ /* 0x002fc600078e0226 */
[----:B------:R-:W3:Y:S04]  /*70330*/  LDL.LU R119, [R1+0x14dc] ;  /* 0x0014dc0001777983 */ /* 0x000ee80000300800 */
[----:B------:R1:W-:Y:S01]  /*70340*/  @P0 STG.E desc[UR44][R6.64], R114 ;  /* 0x0000007206000986 */ /* 0x0003e2000c10192c */
[----:B------:R-:W-:-:S03]  /*70350*/  LOP3.LUT P0, RZ, R21, 0x40000, RZ, 0xc0, !PT ;  /* 0x0004000015ff7812 */ /* 0x000fc6000780c0ff */
[----:B------:R-:W3:Y:S04]  /*70360*/  LDL.LU R118, [R1+0x514] ;  /* 0x0005140001767983 */ /* 0x000ee80000300800 */
[----:B------:R-:W3:Y:S01]  /*70370*/  LDL.LU R112, [R1+0x1e4] ;  /* 0x0001e40001707983 */ /* 0x000ee20000300800 */
[----:B-1----:R-:W-:-:S03]  /*70380*/  IMAD.WIDE R6, R43, 0x4, R40 ;  /* 0x000000042b067825 */ /* 0x002fc600078e0228 */
[----:B------:R-:W3:Y:S04]  /*70390*/  LDL.LU R114, [R1+0x988] ;  /* 0x0009880001727983 */ /* 0x000ee80000300800 */
[----:B------:R1:W-:Y:S04]  /*703a0*/  @P0 STG.E desc[UR44][R6.64], R115 ;  /* 0x0000007306000986 */ /* 0x0003e8000c10192c */
[----:B-1----:R-:W3:Y:S01]  /*703b0*/  LDL.LU R115, [R1+0x15a0] ;  /* 0x0015a00001737983 */ /* 0x002ee20000300800 */
[----:B------:R-:W-:Y:S01]  /*703c0*/  LOP3.LUT P0, RZ, R21, 0x20000, RZ, 0xc0, !PT ;  /* 0x0002000015ff7812 */ /* 0x000fe2000780c0ff */
[----:B------:R-:W-:-:S12]  /*703d0*/  IMAD.WIDE R6, R43, 0x4, R38 ;  /* 0x000000042b067825 */ /* 0x000fd800078e0226 */
[----:B------:R1:W-:Y:S01]  /*703e0*/  @P0 STG.E desc[UR44][R6.64], R42 ;  /* 0x0000002a06000986 */ /* 0x0003e2000c10192c */
[----:B------:R-:W-:Y:S01]  /*703f0*/  LOP3.LUT P0, RZ, R21, 0x10000, RZ, 0xc0, !PT ;  /* 0x0001000015ff7812 */ /* 0x000fe2000780c0ff */
[----:B-1----:R-:W-:Y:S01]  /*70400*/  IMAD.WIDE R6, R37, 0x4, R40 ;  /* 0x0000000425067825 */ /* 0x002fe200078e0228 */
[C---:B------:R-:W-:Y:S02]  /*70410*/  LOP3.LUT P1, RZ, R51.reuse, 0x40000000, RZ, 0xc0, !PT ;  /* 0x4000000033ff7812 */ /* 0x040fe4000782c0ff */
[----:B------:R-:W-:Y:S02]  /*70420*/  LOP3.LUT P2, RZ, R51, 0x80000000, RZ, 0xc0, !PT ;  /* 0x8000000033ff7812 */ /* 0x000fe4000784c0ff */
[C---:B------:R-:W-:Y:S02]  /*70430*/  LOP3.LUT P3, RZ, R52.reuse, 0x1, RZ, 0xc0, !PT ;  /* 0x0000000134ff7812 */ /* 0x040fe4000786c0ff */
[C---:B------:R-:W-:Y:S02]  /*70440*/  LOP3.LUT P4, RZ, R52.reuse, 0x2, RZ, 0xc0, !PT ;  /* 0x0000000234ff7812 */ /* 0x040fe4000788c0ff */
[----:B------:R-:W-:-:S03]  /*70450*/  LOP3.LUT P5, RZ, R52, 0x4, RZ, 0xc0, !PT ;  /* 0x0000000434ff7812 */ /* 0x000fc600078ac0ff */
[----:B--2---:R1:W-:Y:S01]  /*70460*/  @P0 STG.E desc[UR44][R6.64], R113 ;  /* 0x0000007106000986 */ /* 0x0043e2000c10192c */
[----:B------:R-:W-:-:S03]  /*70470*/  LOP3.LUT P0, RZ, R21, 0x8000, RZ, 0xc0, !PT ;  /* 0x0000800015ff7812 */ /* 0x000fc6000780c0ff */
[----:B-1----:R-:W2:Y:S01]  /*70480*/  LDL.LU R113, [R1+0x8a8] ;  /* 0x0008a80001717983 */ /* 0x002ea20000300800 */
[----:B------:R-:W-:-:S09]  /*70490*/  IMAD.WIDE R6, R37, 0x4, R38 ;  /* 0x0000000425067825 */ /* 0x000fd200078e0226 */
        /* <DEDUP_REMOVED lines=16> */
[----:B---3--:R1:W-:Y:S02]  /*705a0*/  @P2 STG.E desc[UR44][R6.64], R117 ;  /* 0x0000007506002986 */ /* 0x0083e4000c10192c */
        /* <DEDUP_REMOVED lines=9> */
[----:B------:R-:W3:Y:S04]  /*70640*/  LDL.LU R117, [R1+0x1ec] ;  /* 0x0001ec0001757983 */ /* 0x000ee80000300800 */
[----:B------:R-:W3:Y:S04]  /*70650*/  LDL.LU R55, [R1+0x518] ;  /* 0x0005180001377983 */ /* 0x000ee80000300800 */
[----:B------:R-:W3:Y:S04]  /*70660*/  LDL.LU R116, [R1+0x15a4] ;  /* 0x0015a40001747983 */ /* 0x000ee80000300800 */
[----:B------:R-:W4:Y:S01]  /*70670*/  LDL.LU R118, [R1+0x1e8] ;  /* 0x0001e80001767983 */ /* 0x000f220000300800 */
[----:B------:R-:W-:-:S03]  /*70680*/  LOP3.LUT P6, RZ, R52, 0x8, RZ, 0xc0, !PT ;  /* 0x0000000834ff7812 */ /* 0x000fc600078cc0ff */
[----:B------:R-:W4:Y:S04]  /*70690*/  LDL.LU R119, [R1+0x98c] ;  /* 0x00098c0001777983 */ /* 0x000f280000300800 */
[----:B------:R-:W4:Y:S01]  /*706a0*/  LDL.LU R112, [R1+0x15a8] ;  /* 0x0015a80001707983 */ /* 0x000f220000300800 */
[----:B------:R-:W-:-:S05]  /*706b0*/  LOP3.LUT P3, RZ, R52, 0x10, RZ, 0xc0, !PT ;  /* 0x0000001034ff7812 */ /* 0x000fca000786c0ff */
[----:B--2---:R1:W-:Y:S04]  /*706c0*/  @P6 STG.E desc[UR44][R6.64], R113 ;  /* 0x0000007106006986 */ /* 0x0043e8000c10192c */
        /* <DEDUP_REMOVED lines=18> */
[----:B------:R1:W-:Y:S04]  /*707f0*/  @P3 STG.E desc[UR44][R6.64], R55 ;  /* 0x0000003706003986 */ /* 0x0003e8000c10192c */
[----:B-1----:R-:W3:Y:S01]  /*70800*/  LDL.LU R55, [R1+0x9d4] ;  /* 0x0009d40001377983 */ /* 0x002ee20000300800 */
[----:B------:R-:W-:-:S03]  /*70810*/  IMAD.WIDE R6, R116, 0x4, R38 ;  /* 0x0000000474067825 */ /* 0x000fc600078e0226 */
[----:B------:R-:W3:Y:S04]  /*70820*/  LDL.LU R116, [R1+0x754] ;  /* 0x0007540001747983 */ /* 0x000ee80000300800 */
[----:B----4-:R1:W-:Y:S04]  /*70830*/  @P4 STG.E desc[UR44][R6.64], R118 ;  /* 0x0000007606004986 */ /* 0x0103e8000c10192c */
[----:B-1----:R-:W4:Y:S01]  /*70840*/  LDL.LU R118, [R1+0x15bc] ;  /* 0x0015bc0001767983 */ /* 0x002f220000300800 */
        /* <DEDUP_REMOVED lines=16> */
[----:B------:R-:W-:Y:S01]  /*70950*/  LOP3.LUT P6, RZ, R52, 0x80, RZ, 0xc0, !PT ;  /* 0x0000008034ff7812 */ /* 0x000fe200078cc0ff */
[----:B------:R-:W-:Y:S01]  /*70960*/  IMAD.WIDE R6, R112, 0x4, R40 ;  /* 0x0000000470067825 */ /* 0x000fe200078e0228 */
[----:B------:R-:W-:-:S04]  /*70970*/  LOP3.LUT R21, R21, 0xfffffbff, RZ, 0xc0, !PT ;  /* 0xfffffbff15157812 */ /* 0x000fc800078ec0ff */
[----:B------:R1:W-:Y:S05]  /*70980*/  @P5 STG.E desc[UR44][R6.64], R119 ;  /* 0x0000007706005986 */ /* 0x0003ea000c10192c */
[----:B------:R-:W-:Y:S02]  /*70990*/  @P0 LOP3.LUT R21, R21, 0x400, RZ, 0xfc, !PT ;  /* 0x0000040015150812 */ /* 0x000fe400078efcff */
[----:B------:R-:W-:Y:S01]  /*709a0*/  LOP3.LUT P0, RZ, R52, 0x100, RZ, 0xc0, !PT ;  /* 0x0000010034ff7812 */ /* 0x000fe2000780c0ff */
[----:B-1----:R-:W-:Y:S01]  /*709b0*/  IMAD.WIDE R6, R112, 0x4, R38 ;  /* 0x0000000470067825 */ /* 0x002fe200078e0226 */
[----:B------:R-:W4:Y:S04]  /*709c0*/  LDL.LU R119, [R1+0xa38] ;  /* 0x000a380001777983 */ /* 0x000f280000300800 */
[----:B--2---:R1:W-:Y:S04]  /*709d0*/  @P6 STG.E desc[UR44][R6.64], R113 ;  /* 0x0000007106006986 */ /* 0x0043e8000c10192c */
[----:B------:R-:W2:Y:S01]  /*709e0*/  LDL.LU R112, [R1+0x15c0] ;  /* 0x0015c00001707983 */ /* 0x000ea20000300800 */
[----:B-1----:R-:W-:-:S03]  /*709f0*/  IMAD.WIDE R6, R114, 0x4, R40 ;  /* 0x0000000472067825 */ /* 0x002fc600078e0228 */
[----:B------:R-:W2:Y:S04]  /*70a00*/  LDL.LU R113, [R1+0x9d8] ;  /* 0x0009d80001717983 */ /* 0x000ea80000300800 */
[----:B------:R1:W-:Y:S01]  /*70a10*/  @P0 STG.E desc[UR44][R6.64], R115 ;  /* 0x0000007306000986 */ /* 0x0003e2000c10192c */
[C---:B------:R-:W-:Y:S01]  /*70a20*/  LOP3.LUT P0, RZ, R21.reuse, 0x400, RZ, 0xc0, !PT ;  /* 0x0000040015ff7812 */ /* 0x040fe2000780c0ff */
[----:B-1----:R-:W-:Y:S02]  /*70a30*/  IMAD.WIDE R6, R114, 0x4, R38 ;  /* 0x0000000472067825 */ /* 0x002fe400078e0226 */
[----:B------:R-:W2:Y:S10]  /*70a40*/  LDL.LU R115, [R1+0x15c4] ;  /* 0x0015c40001737983 */ /* 0x000eb40000300800 */
[----:B------:R1:W-:Y:S01]  /*70a50*/  @P0 STG.E desc[UR44][R6.64], R117 ;  /* 0x0000007506000986 */ /* 0x0003e2000c10192c */
[----:B------:R-:W-:-:S02]  /*70a60*/  LOP3.LUT P0, RZ, R21, 0x200, RZ, 0xc0, !PT ;  /* 0x0000020015ff7812 */ /* 0x000fc4000780c0ff */
[----:B------:R-:W-:Y:S01]  /*70a70*/  LOP3.LUT P1, RZ, R52, 0x20000, RZ, 0xc0, !PT ;  /* 0x0002000034ff7812 */ /* 0x000fe2000782c0ff */
        /* <DEDUP_REMOVED lines=20> */
[----:B----4-:R-:W-:-:S12]  /*70bc0*/  IMAD.WIDE R6, R118, 0x4, R40 ;  /* 0x0000000476067825 */ /* 0x010fd800078e0228 */
[----:B------:R1:W-:Y:S02]  /*70bd0*/  @P0 STG.E desc[UR44][R6.64], R116 ;  /* 0x0000007406000986 */ /* 0x0003e4000c10192c */
[----:B-1----:R-:W-:-:S05]  /*70be0*/  IMAD.WIDE R6, R118, 0x4, R38 ;  /* 0x0000000476067825 */ /* 0x002fca00078e0226 */
[----:B------:R1:W-:Y:S04]  /*70bf0*/  @P1 STG.E desc[UR44][R6.64], R3 ;  /* 0x0000000306001986 */ /* 0x0003e8000c10192c */
[----:B-1----:R-:W3:Y:S01]  /*70c00*/  LDL.LU R3, [R1+0x1fe8] ;  /* 0x001fe80001037983 */ /* 0x002ee20000300800 */
[C---:B------:R-:W-:Y:S02]  /*70c10*/  LOP3.LUT P2, RZ, R52.reuse, 0x40000, RZ, 0xc0, !PT ;  /* 0x0004000034ff7812 */ /* 0x040fe4000784c0ff */
[C---:B------:R-:W-:Y:S02]  /*70c20*/  LOP3.LUT P3, RZ, R52.reuse, 0x80000, RZ, 0xc0, !PT ;  /* 0x0008000034ff7812 */ /* 0x040fe4000786c0ff */
[C---:B------:R-:W-:Y:S02]  /*70c30*/  LOP3.LUT P4, RZ, R52.reuse, 0x100000, RZ, 0xc0, !PT ;  /* 0x0010000034ff7812 */ /* 0x040fe4000788c0ff */
[----:B------:R-:W-:-:S02]  /*70c40*/  LOP3.LUT P5, RZ, R52, 0x200000, RZ, 0xc0, !PT ;  /* 0x0020000034ff7812 */ /* 0x000fc400078ac0ff */
        /* <DEDUP_REMOVED lines=10> */
[----:B------:R-:W2:Y:S04]  /*70cf0*/  LDL.LU R53, [R1+0x1fe4] ;  /* 0x001fe40001357983 */ /* 0x000ea80000300800 */
[----:B---3--:R1:W-:Y:S04]  /*70d00*/  @P6 STG.E desc[UR44][R6.64], R3 ;  /* 0x0000000306006986 */ /* 0x0083e8000c10192c */
[----:B-1----:R-:W3:Y:S04]  /*70d10*/  LDL.LU R3, [R1+0x1fe0] ;  /* 0x001fe00001037983 */ /* 0x002ee80000300800 */
[----:B------:R-:W4:Y:S04]  /*70d20*/  LDL.LU R115, [R1+0x9dc] ;  /* 0x0009dc0001737983 */ /* 0x000f280000300800 */
[----:B------:R-:W3:Y:S04]  /*70d30*/  LDL.LU R118, [R1+0x75c] ;  /* 0x00075c0001767983 */ /* 0x000ee80000300800 */
[----:B------:R-:W3:Y:S04]  /*70d40*/  LDL.LU R119, [R1+0x15cc] ;  /* 0x0015cc0001777983 */ /* 0x000ee80000300800 */
[----:B------:R-:W3:Y:S04]  /*70d50*/  LDL.LU R112, [R1+0x6ac] ;  /* 0x0006ac0001707983 */ /* 0x000ee80000300800 */
[----:B------:R-:W3:Y:S04]  /*70d60*/  LDL.LU R113, [R1+0xa00] ;  /* 0x000a000001717983 */ /* 0x000ee80000300800 */
[----:B------:R-:W3:Y:S01]  /*70d70*/  LDL.LU R114, [R1+0x15d0] ;  /* 0x0015d00001727983 */ /* 0x000ee20000300800 */
[----:B------:R-:W-:-:S03]  /*70d80*/  LOP3.LUT P3, RZ, R52, 0x800000, RZ, 0xc0, !PT ;  /* 0x0080000034ff7812 */ /* 0x000fc6000786c0ff */
[----:B------:R-:W3:Y:S01]  /*70d90*/  LDL.LU R22, [R1+0x910] ;  /* 0x0009100001167983 */ /* 0x000ee20000300800 */
[----:B------:R-:W-:Y:S01]  /*70da0*/  IMAD.WIDE R6, R117, 0x4, R38 ;  /* 0x0000000475067825 */ /* 0x000fe200078e0226 */
[C---:B------:R-:W-:Y:S02]  /*70db0*/  LOP3.LUT P4, RZ, R52.reuse, 0x1000000, RZ, 0xc0, !PT ;  /* 0x0100000034ff7812 */ /* 0x040fe4000788c0ff */
[C---:B------:R-:W-:Y:S02]  /*70dc0*/  LOP3.LUT P5, RZ, R52.reuse, 0x2000000, RZ, 0xc0, !PT ;  /* 0x0200000034ff7812 */ /* 0x040fe400078ac0ff */
[----:B------:R-:W-:Y:S02]  /*70dd0*/  LOP3.LUT P6, RZ, R52, 0x4000000, RZ, 0xc0, !PT ;  /* 0x0400000034ff7812 */ /* 0x000fe400078cc0ff */
[----:B------:R-:W-:Y:S02]  /*70de0*/  LOP3.LUT R21, R21, 0xfffffffe, RZ, 0xc0, !PT ;  /* 0xfffffffe15157812 */ /* 0x000fe400078ec0ff */
[----:B--2---:R-:W-:Y:S01]  /*70df0*/  LOP3.LUT P0, RZ, R53, 0x8, RZ, 0xc0, !PT ;  /* 0x0000000835ff7812 */ /* 0x004fe2000780c0ff */
[----:B----4-:R1:W-:Y:S04]  /*70e00*/  @P3 STG.E desc[UR44][R6.64], R115 ;  /* 0x0000007306003986 */ /* 0x0103e8000c10192c */
[----:B-1----:R-:W2:Y:S04]  /*70e10*/  LDL.LU R115, [R1+0x15d4] ;  /* 0x0015d40001737983 */ /* 0x002ea80000300800 */
        /* <DEDUP_REMOVED lines=13> */
[----:B---3--:R-:W-:-:S03]  /*70ef0*/  IMAD.WIDE R6, R119, 0x4, R40 ;  /* 0x0000000477067825 */ /* 0x008fc600078e0228 */
[----:B------:R-:W3:Y:S04]  /*70f00*/  LDL.LU R117, [R1+0x198] ;  /* 0x0001980001757983 */ /* 0x000ee80000300800 */
[----:B------:R1:W-:Y:S02]  /*70f10*/  @P4 STG.E desc[UR44][R6.64], R118 ;  /* 0x0000007606004986 */ /* 0x0003e4000c10192c */
[----:B-1----:R-:W-:Y:S02]  /*70f20*/  IMAD.WIDE R6, R119, 0x4, R38 ;  /* 0x0000000477067825 */ /* 0x002fe400078e0226 */
[----:B------:R-:W3:Y:S04]  /*70f30*/  LDL.LU R118, [R1+0xa0c] ;  /* 0x000a0c0001767983 */ /* 0x000ee80000300800 */
[----:B------:R-:W3:Y:S04]  /*70f40*/  LDL.LU R119, [R1+0x15e8] ;  /* 0x0015e80001777983 */ /* 0x000ee80000300800 */
[----:B------:R1:W-:Y:S02]  /*70f50*/  @P5 STG.E desc[UR44][R6.64], R112 ;  /* 0x0000007006005986 */ /* 0x0003e4000c10192c */
[----:B-1----:R-:W-:-:S02]  /*70f60*/  IMAD.WIDE R6, R114, 0x4, R40 ;  /* 0x0000000472067825 */ /* 0x002fc400078e0228 */
[----:B------:R-:W3:Y:S04]  /*70f70*/  LDL.LU R112, [R1+0x91c] ;  /* 0x00091c0001707983 */ /* 0x000ee80000300800 */
[----:B------:R1:W-:Y:S02]  /*70f80*/  @P6 STG.E desc[UR44][R6.64], R113 ;  /* 0x0000007106006986 */ /* 0x0003e4000c10192c */
[----:B-1----:R-:W-:Y:S02]  /*70f90*/  IMAD.WIDE R6, R114, 0x4, R38 ;  /* 0x0000000472067825 */ /* 0x002fe400078e0226 */
[----:B------:R-:W3:Y:S04]  /*70fa0*/  LDL.LU R113, [R1+0x54c] ;  /* 0x00054c0001717983 */ /* 0x000ee80000300800 */
[----:B------:R-:W3:Y:S01]  /*70fb0*/  LDL.LU R114, [R1+0x15ec] ;  /* 0x0015ec0001727983 */ /* 0x000ee20000300800 */
        /* <DEDUP_REMOVED lines=25> */
[----:B--2---:R-:W-:-:S12]  /*71150*/  IMAD.WIDE R6, R115, 0x4, R40 ;  /* 0x0000000473067825 */ /* 0x004fd800078e0228 */
[----:B----4-:R1:W-:Y:S01]  /*71160*/  @P0 STG.E desc[UR44][R6.64], R23 ;  /* 0x0000001706000986 */ /* 0x0103e2000c10192c */
[----:B------:R-:W-:Y:S01]  /*71170*/  LOP3.LUT P0, RZ, R21, 0x2, RZ, 0xc0, !PT ;  /* 0x0000000215ff7812 */ /* 0x000fe2000780c0ff */
[----:B-1----:R-:W-:Y:S01]  /*71180*/  IMAD.WIDE R6, R115, 0x4, R38 ;  /* 0x0000000473067825 */ /* 0x002fe200078e0226 */
[----:B------:R-:W-:Y:S01]  /*71190*/  LOP3.LUT P1, RZ, R53, 0x10, RZ, 0xc0, !PT ;  /* 0x0000001035ff7812 */ /* 0x000fe2000782c0ff */
        /* <DEDUP_REMOVED lines=18> */
[----:B------:R-:W-:Y:S01]  /*712c0*/  LOP3.LUT P2, RZ, R53, 0x20, RZ, 0xc0, !PT ;  /* 0x0000002035ff7812 */ /* 0x000fe2000784c0ff */
[----:B-1----:R-:W-:-:S10]  /*712d0*/  IMAD.WIDE R6, R4, 0x4, R38 ;  /* 0x0000000404067825 */ /* 0x002fd400078e0226 */
[----:B------:R1:W-:Y:S01]  /*712e0*/  @P0 STG.E desc[UR44][R6.64], R32 ;  /* 0x0000002006000986 */ /* 0x0003e2000c10192c */
[----:B------:R-:W-:Y:S01]  /*712f0*/  LOP3.LUT P3, RZ, R53, 0x40, RZ, 0xc0, !PT ;  /* 0x0000004035ff7812 */ /* 0x000fe2000786c0ff */
[----:B-1----:R-:W-:-:S05]  /*71300*/  IMAD.WIDE R6, R116, 0x4, R40 ;  /* 0x0000000474067825 */ /* 0x002fca00078e0228 */
[----:B------:R1:W-:Y:S01]  /*71310*/  @P1 STG.E desc[UR44][R6.64], R55 ;  /* 0x0000003706001986 */ /* 0x0003e2000c10192c */
[C---:B------:R-:W-:Y:S01]  /*71320*/  LOP3.LUT P4, RZ, R53.reuse, 0x80, RZ, 0xc0, !PT ;  /* 0x0000008035ff7812 */ /* 0x040fe2000788c0ff */
[----:B-1----:R-:W-:Y:S01]  /*71330*/  IMAD.WIDE R6, R116, 0x4, R38 ;  /* 0x0000000474067825 */ /* 0x002fe200078e0226 */
[----:B------:R-:W-:Y:S01]  /*71340*/  LOP3.LUT P5, RZ, R53, 0x100, RZ, 0xc0, !PT ;  /* 0x0000010035ff7812 */ /* 0x000fe200078ac0ff */
[----:B------:R-:W4:Y:S04]  /*71350*/  LDL.LU R116, [R1+0xa60] ;  /* 0x000a600001747983 */ /* 0x000f280000300800 */
        /* <DEDUP_REMOVED lines=10> */
[----:B------:R-:W4:Y:S04]  /*71400*/  LDL.LU R118, [R1+0x7a0] ;  /* 0x0007a00001767983 */ /* 0x000f280000300800 */
[----:B------:R-:W4:Y:S04]  /*71410*/  LDL.LU R119, [R1+0x15f4] ;  /* 0x0015f40001777983 */ /* 0x000f280000300800 */
[----:B------:R-:W4:Y:S01]  /*71420*/  LDL.LU R112, [R1+0x6b0] ;  /* 0x0006b00001707983 */ /* 0x000f220000300800 */
[----:B------:R-:W-:-:S03]  /*71430*/  LOP3.LUT P6, RZ, R53, 0x200, RZ, 0xc0, !PT ;  /* 0x0000020035ff7812 */ /* 0x000fc600078cc0ff */
[----:B------:R-:W4:Y:S01]  /*71440*/  LDL.LU R113, [R1+0xa64] ;  /* 0x000a640001717983 */ /* 0x000f220000300800 */
[----:B------:R-:W-:-:S09]  /*71450*/  LOP3.LUT P3, RZ, R53, 0x400, RZ, 0xc0, !PT ;  /* 0x0000040035ff7812 */ /* 0x000fd2000786c0ff */
[----:B--2---:R1:W-:Y:S04]  /*71460*/  @P6 STG.E desc[UR44][R6.64], R115 ;  /* 0x0000007306006986 */ /* 0x0043e8000c10192c */
[----:B-1----:R-:W2:Y:S04]  /*71470*/  LDL.LU R115, [R1+0x15f8] ;  /* 0x0015f80001737983 */ /* 0x002ea80000300800 */
[----:B------:R-:W2:Y:S04]  /*71480*/  LDL.LU R43, [R1+0xa24] ;  /* 0x000a2400012b7983 */ /* 0x000ea80000300800 */
[----:B------:R-:W2:Y:S01]  /*71490*/  LDL.LU R42, [R1+0x7a4] ;  /* 0x0007a400012a7983 */ /* 0x000ea20000300800 */
[----:B------:R-:W-:-:S02]  /*714a0*/  LOP3.LUT P0, RZ, R53, 0x400000, RZ, 0xc0, !PT ;  /* 0x0040000035ff7812 */ /* 0x000fc4000780c0ff */
[----:B------:R-:W-:Y:S02]  /*714b0*/  LOP3.LUT R3, R3, 0xfff7ffff, RZ, 0xc0, !PT ;  /* 0xfff7ffff03037812 */ /* 0x000fe400078ec0ff */
[----:B------:R-:W-:-:S09]  /*714c0*/  LOP3.LUT P4, RZ, R53, 0x800, RZ, 0xc0, !PT ;  /* 0x0000080035ff7812 */ /* 0x000fd2000788c0ff */
[----:B------:R-:W-:Y:S01]  /*714d0*/  @P0 LOP3.LUT R3, R3, 0x80000, RZ, 0xfc, !PT ;  /* 0x0008000003030812 */ /* 0x000fe200078efcff */
[----:B---3--:R-:W-:-:S05]  /*714e0*/  IMAD.WIDE R6, R114, 0x4, R40 ;  /* 0x0000000472067825 */ /* 0x008fca00078e0228 */
[----:B----4-:R1:W-:Y:S02]  /*714f0*/  @P3 STG.E desc[UR44][R6.64], R116 ;  /* 0x0000007406003986 */ /* 0x0103e4000c10192c */
[----:B-1----:R-:W-:Y:S02]  /*71500*/  IMAD.WIDE R6, R114, 0x4, R38 ;  /* 0x0000000472067825 */ /* 0x002fe400078e0226 */
[----:B------:R-:W3:Y:S04]  /*71510*/  LDL.LU R114, [R1+0x15fc] ;  /* 0x0015fc0001727983 */ /* 0x000ee80000300800 */
[----:B------:R-:W4:Y:S04]  /*71520*/  LDL.LU R37, [R1+0x6b4] ;  /* 0x0006b40001257983 */ /* 0x000f280000300800 */
[----:B------:R-:W4:Y:S04]  /*71530*/  LDL.LU R36, [R1+0xa68] ;  /* 0x000a680001247983 */ /* 0x000f280000300800 */
[----:B------:R-:W4:Y:S04]  /*71540*/  LDL.LU R35, [R1+0x1600] ;  /* 0x0016000001237983 */ /* 0x000f280000300800 */
[----:B------:R-:W4:Y:S04]  /*71550*/  LDL.LU R2, [R1+0xa28] ;  /* 0x000a280001027983 */ /* 0x000f280000300800 */
[----:B------:R-:W4:Y:S04]  /*71560*/  LDL.LU R34, [R1+0x7a8] ;  /* 0x0007a80001227983 */ /* 0x000f280000300800 */
[----:B------:R-:W4:Y:S01]  /*71570*/  LDL.LU R33, [R1+0x1604] ;  /* 0x0016040001217983 */ /* 0x000f220000300800 */
[----:B------:R-:W-:-:S03]  /*71580*/  LOP3.LUT P0, RZ, R53, 0x200000, RZ, 0xc0, !PT ;  /* 0x0020000035ff7812 */ /* 0x000fc6000780c0ff */
[----:B------:R-:W4:Y:S01]  /*71590*/  LDL.LU R4, [R1+0x6b8] ;  /* 0x0006b80001047983 */ /* 0x000f220000300800 */
[----:B------:R-:W-:Y:S02]  /*715a0*/  LOP3.LUT P5, RZ, R53, 0x1000, RZ, 0xc0, !PT ;  /* 0x0000100035ff7812 */ /* 0x000fe400078ac0ff */
[----:B------:R-:W-:Y:S01]  /*715b0*/  LOP3.LUT R3, R3, 0xffefffff, RZ, 0xc0, !PT ;  /* 0xffefffff03037812 */ /* 0x000fe200078ec0ff */
[----:B------:R-:W4:Y:S04]  /*715c0*/  LDL.LU R32, [R1+0xa6c] ;  /* 0x000a6c0001207983 */ /* 0x000f280000300800 */
[----:B------:R-:W4:Y:S02]  /*715d0*/  LDL.LU R55, [R1+0x1608] ;  /* 0x0016080001377983 */ /* 0x000f240000300800 */
[----:B------:R-:W-:-:S02]  /*715e0*/  @P0 LOP3.LUT R3, R3, 0x100000, RZ, 0xfc, !PT ;  /* 0x0010000003030812 */ /* 0x000fc400078efcff */
[C---:B------:R-:W-:Y:S01]  /*715f0*/  LOP3.LUT P0, RZ, R53.reuse, 0x100000, RZ, 0xc0, !PT ;  /* 0x0010000035ff7812 */ /* 0x040fe2000780c0ff */
[----:B------:R1:W-:Y:S01]  /*71600*/  @P4 STG.E desc[UR44][R6.64], R117 ;  /* 0x0000007506004986 */ /* 0x0003e2000c10192c */
[----:B------:R-:W-:-:S03]  /*71610*/  LOP3.LUT P6, RZ, R53, 0x2000, RZ, 0xc0, !PT ;  /* 0x0000200035ff7812 */ /* 0x000fc600078cc0ff */
[----:B------:R-:W4:Y:S01]  /*71620*/  LDL.LU R116, [R1+0xa2c] ;  /* 0x000a2c0001747983 */ /* 0x000f220000300800 */
[----:B------:R-:W-:Y:S01]  /*71630*/  LOP3.LUT R3, R3, 0xffdfffff, RZ, 0xc0, !PT ;  /* 0xffdfffff03037812 */ /* 0x000fe200078ec0ff */
[----:B-1----:R-:W-:-:S05]  /*71640*/  IMAD.WIDE R6, R119, 0x4, R40 ;  /* 0x0000000477067825 */ /* 0x002fca00078e0228 */
[----:B------:R1:W-:Y:S01]  /*71650*/  @P5 STG.E desc[UR44][R6.64], R118 ;  /* 0x0000007606005986 */ /* 0x0003e2000c10192c */
[----:B------:R-:W-:Y:S02]  /*71660*/  @P0 LOP3.LUT R3, R3, 0x200000, RZ, 0xfc, !PT ;  /* 0x0020000003030812 */ /* 0x000fe400078efcff */
[----:B------:R-:W-:Y:S01]  /*71670*/  LOP3.LUT P0, RZ, R53, 0x80000, RZ, 0xc0, !PT ;  /* 0x0008000035ff7812 */ /* 0x000fe2000780c0ff */
[----:B-1----:R-:W4:Y:S01]  /*71680*/  LDL.LU R118, [R1+0x160c] ;  /* 0x00160c0001767983 */ /* 0x002f220000300800 */
[----:B------:R-:W-:-:S03]  /*71690*/  IMAD.WIDE R6, R119, 0x4, R38 ;  /* 0x0000000477067825 */ /* 0x000fc600078e0226 */
[----:B------:R-:W4:Y:S04]  /*716a0*/  LDL.LU R117, [R1+0x7ac] ;  /* 0x0007ac0001757983 */ /* 0x000f280000300800 */
[----:B------:R1:W-:Y:S04]  /*716b0*/  @P6 STG.E desc[UR44][R6.64], R112 ;  /* 0x0000007006006986 */ /* 0x0003e8000c10192c */
[----:B------:R-:W4:Y:S01]  /*716c0*/  LDL.LU R119, [R1+0x6bc] ;  /* 0x0006bc0001777983 */ /* 0x000f220000300800 */
[----:B------:R-:W-:-:S03]  /*716d0*/  LOP3.LUT R3, R3, 0xffbfffff, RZ, 0xc0, !PT ;  /* 0xffbfffff03037812 */ /* 0x000fc600078ec0ff */
[----:B-1----:R-:W4:Y:S01]  /*716e0*/  LDL.LU R112, [R1+0x1610] ;  /* 0x0016100001707983 */ /* 0x002f220000300800 */
        /* <DEDUP_REMOVED lines=12> */
[----:B--2---:R-:W-:-:S10]  /*717b0*/  IMAD.WIDE R6, R115, 0x4, R40 ;  /* 0x0000000473067825 */ /* 0x004fd400078e0228 */
[----:B------:R-:W-:Y:S02]  /*717c0*/  @P0 LOP3.LUT R3, R3, 0x4000000, RZ, 0xfc, !PT ;  /* 0x0400000003030812 */ /* 0x000fe400078efcff */
[----:B------:R-:W-:-:S13]  /*717d0*/  LOP3.LUT P0, RZ, R53, 0x4000, RZ, 0xc0, !PT ;  /* 0x0000400035ff7812 */ /* 0x000fda000780c0ff */
[----:B------:R1:W-:Y:S01]  /*717e0*/  @P0 STG.E desc[UR44][R6.64], R113 ;  /* 0x0000007106000986 */ /* 0x0003e2000c10192c */
[----:B------:R-:W-:Y:S01]  /*717f0*/  LOP3.LUT P0, RZ, R3, 0x4000000, RZ, 0xc0, !PT ;  /* 0x0400000003ff7812 */ /* 0x000fe2000780c0ff */
[----:B-1----:R-:W-:Y:S02]  /*71800*/  IMAD.WIDE R6, R115, 0x4, R38 ;  /* 0x0000000473067825 */ /* 0x002fe400078e0226 */
[----:B------:R-:W2:Y:S10]  /*71810*/  LDL.LU R113, [R1+0x950] ;  /* 0x0009500001717983 */ /* 0x000eb40000300800 */
[----:B------:R3:W-:Y:S01]  /*71820*/  @P0 STG.E desc[UR44][R6.64], R43 ;  /* 0x0000002b06000986 */ /* 0x0007e2000c10192c */
[----:B------:R-:W-:-:S03]  /*71830*/  LOP3.LUT P0, RZ, R3, 0x2000000, RZ, 0xc0, !PT ;  /* 0x0200000003ff7812 */ /* 0x000fc6000780c0ff */
[----:B------:R-:W2:Y:S01]  /*71840*/  LDL.LU R115, [R1+0x1614] ;  /* 0x0016140001737983 */ /* 0x000ea20000300800 */
[----:B---3--:R-:W-:-:S09]  /*71850*/  IMAD.WIDE R6, R114, 0x4, R40 ;  /* 0x0000000472067825 */ /* 0x008fd200078e0228 */
[----:B------:R1:W-:Y:S02]  /*71860*/  @P0 STG.E desc[UR44][R6.64], R42 ;  /* 0x0000002a06000986 */ /* 0x0003e4000c10192c */
[----:B-1----:R-:W-:Y:S02]  /*71870*/  IMAD.WIDE R6, R114, 0x4, R38 ;  /* 0x0000000472067825 */ /* 0x002fe400078e0226 */
[----:B------:R-:W3:Y:S01]  /*71880*/  LDL.LU R114, [R1+0x6f0] ;  /* 0x0006f00001727983 */ /* 0x000ee20000300800 */
        /* <DEDUP_REMOVED lines=28> */
[----:B------:R1:W-:Y:S04]  /*71a50*/  @P4 STG.E desc[UR44][R6.64], R54 ;  /* 0x0000003606004986 */ /* 0x0003e8000c10192c */
[----:B-1----:R-:W4:Y:S01]  /*71a60*/  LDL.LU R54, [R1+0x1fdc] ;  /* 0x001fdc0001367983 */ /* 0x002f220000300800 */
[----:B------:R-:W-:-:S03]  /*71a70*/  IMAD.WIDE R6, R112, 0x4, R38 ;  /* 0x0000000470067825 */ /* 0x000fc600078e0226 */
[----:B------:R-:W4:Y:S04]  /*71a80*/  LDL.LU R112, [R1+0x161c] ;  /* 0x00161c0001707983 */ /* 0x000f280000300800 */
[----:B------:R-:W4:Y:S04]  /*71a90*/  LDL.LU R55, [R1+0x5d0] ;  /* 0x0005d00001377983 */ /* 0x000f280000300800 */
[----:B------:R-:W4:Y:S04]  /*71aa0*/  LDL.LU R116, [R1+0xa54] ;  /* 0x000a540001747983 */ /* 0x000f280000300800 */
[----:B------:R-:W4:Y:S01]  /*71ab0*/  LDL.LU R117, [R1+0x1618] ;  /* 0x0016180001757983 */ /* 0x000f220000300800 */
[----:B------:R-:W-:-:S03]  /*71ac0*/  LOP3.LUT P5, RZ, R53, 0x8000000, RZ, 0xc0, !PT ;  /* 0x0800000035ff7812 */ /* 0x000fc600078ac0ff */
[----:B------:R-:W4:Y:S01]  /*71ad0*/  LDL.LU R118, [R1+0x954] ;  /* 0x0009540001767983 */ /* 0x000f220000300800 */
[----:B------:R-:W-:-:S03]  /*71ae0*/  LOP3.LUT P6, RZ, R53, 0x10000000, RZ, 0xc0, !PT ;  /* 0x1000000035ff7812 */ /* 0x000fc600078cc0ff */
[----:B------:R-:W4:Y:S06]  /*71af0*/  LDL.LU R119, [R1+0x6f4] ;  /* 0x0006f40001777983 */ /* 0x000f2c0000300800 */
[----:B--2---:R1:W-:Y:S04]  /*71b00*/  @P5 STG.E desc[UR44][R6.64], R113 ;  /* 0x0000007106005986 */ /* 0x0043e8000c10192c */
[----:B-1----:R-:W2:Y:S01]  /*71b10*/  LDL.LU R113, [R1+0x5d4] ;  /* 0x0005d40001717983 */ /* 0x002ea20000300800 */
[----:B------:R-:W-:-:S05]  /*71b20*/  IMAD.WIDE R6, R115, 0x4, R40 ;  /* 0x0000000473067825 */ /* 0x000fca00078e0228 */
[----:B---3--:R1:W-:Y:S02]  /*71b30*/  @P6 STG.E desc[UR44][R6.64], R114 ;  /* 0x0000007206006986 */ /* 0x0083e4000c10192c */
[----:B-1----:R-:W-:Y:S02]  /*71b40*/  IMAD.WIDE R6, R115, 0x4, R38 ;  /* 0x0000000473067825 */ /* 0x002fe400078e0226 */
[----:B------:R-:W3:Y:S04]  /*71b50*/  LDL.LU R114, [R1+0xa58] ;  /* 0x000a580001727983 */ /* 0x000ee80000300800 */
[----:B------:R-:W2:Y:S04]  /*71b60*/  LDL.LU R115, [R1+0x1620] ;  /* 0x0016200001737983 */ /* 0x000ea80000300800 */
[----:B------:R-:W3:Y:S01]  /*71b70*/  LDL.LU R42, [R1+0x958] ;  /* 0x00095800012a7983 */ /* 0x000ee20000300800 */
[----:B------:R-:W-:-:S03]  /*71b80*/  LOP3.LUT R3, R3, 0xffffbfff, RZ, 0xc0, !PT ;  /* 0xffffbfff03037812 */ /* 0x000fc600078ec0ff */
        /* <DEDUP_REMOVED lines=8> */
[----:B------:R-:W-:-:S03]  /*71c10*/  LOP3.LUT P2, RZ, R53, 0x40000000, RZ, 0xc0, !PT ;  /* 0x4000000035ff7812 */ /* 0x000fc6000784c0ff */
[----:B------:R-:W3:Y:S01]  /*71c20*/  LDL.LU R4, [R1+0x6fc] ;  /* 0x0006fc0001047983 */ /* 0x000ee20000300800 */
[----:B------:R-:W-:Y:S02]  /*71c30*/  LOP3.LUT P6, RZ, R53, 0x80000000, RZ, 0xc0, !PT ;  /* 0x8000000035ff7812 */ /* 0x000fe400078cc0ff */
[----:B----4-:R-:W-:-:S13]  /*71c40*/  LOP3.LUT P4, RZ, R54, 0x40, RZ, 0xc0, !PT ;  /* 0x0000004036ff7812 */ /* 0x010fda000788c0ff */
        /* <DEDUP_REMOVED lines=12> */
[----:B------:R-:W-:Y:S01]  /*71d10*/  LOP3.LUT R3, R3, 0xfffbffff, RZ, 0xc0, !PT ;  /* 0xfffbffff03037812 */ /* 0x000fe200078ec0ff */
[----:B------:R1:W-:Y:S01]  /*71d20*/  @P1 STG.E desc[UR44][R6.64], R55 ;  /* 0x0000003706001986 */ /* 0x0003e2000c10192c */
[----:B------:R-:W-:-:S09]  /*71d30*/  LOP3.LUT P3, RZ, R54, 0x1, RZ, 0xc0, !PT ;  /* 0x0000000136ff7812 */ /* 0x000fd2000786c0ff */
[----:B------:R-:W-:Y:S01]  /*71d40*/  @P4 LOP3.LUT R3, R3, 0x40000, RZ, 0xfc, !PT ;  /* 0x0004000003034812 */ /* 0x000fe200078efcff */
[----:B-1----:R-:W-:Y:S01]  /*71d50*/  IMAD.WIDE R6, R117, 0x4, R40 ;  /* 0x0000000475067825 */ /* 0x002fe200078e0228 */
[----:B------:R-:W4:Y:S02]  /*71d60*/  LDL.LU R55, [R1+0x5dc] ;  /* 0x0005dc0001377983 */ /* 0x000f240000300800 */
[----:B------:R-:W-:Y:S02]  /*71d70*/  LOP3.LUT R3, R3, 0xffffefff, RZ, 0xc0, !PT ;  /* 0xffffefff03037812 */ /* 0x000fe400078ec0ff */
[----:B------:R1:W-:Y:S02]  /*71d80*/  @P2 STG.E desc[UR44][R6.64], R116 ;  /* 0x0000007406002986 */ /* 0x0003e4000c10192c */
[----:B------:R-:W-:Y:S02]  /*71d90*/  @P5 LOP3.LUT R3, R3, 0x1000, RZ, 0xfc, !PT ;  /* 0x0000100003035812 */ /* 0x000fe400078efcff */
[----:B------:R-:W-:-:S02]  /*71da0*/  LOP3.LUT P5, RZ, R54, 0x100, RZ, 0xc0, !PT ;  /* 0x0000010036ff7812 */ /* 0x000fc400078ac0ff */
[----:B------:R-:W-:Y:S01]  /*71db0*/  LOP3.LUT P4, RZ, R54, 0x2, RZ, 0xc0, !PT ;  /* 0x0000000236ff7812 */ /* 0x000fe2000788c0ff */
[----:B-1----:R-:W-:Y:S01]  /*71dc0*/  IMAD.WIDE R6, R117, 0x4, R38 ;  /* 0x0000000475067825 */ /* 0x002fe200078e0226 */
[----:B------:R-:W4:Y:S04]  /*71dd0*/  LDL.LU R116, [R1+0xac0] ;  /* 0x000ac00001747983 */ /* 0x000f280000300800 */
[----:B------:R-:W4:Y:S04]  /*71de0*/  LDL.LU R117, [R1+0x1630] ;  /* 0x0016300001757983 */ /* 0x000f280000300800 */
[----:B------:R1:W-:Y:S01]  /*71df0*/  @P6 STG.E desc[UR44][R6.64], R118 ;  /* 0x0000007606006986 */ /* 0x0003e2000c10192c */
[----:B------:R-:W-:Y:S01]  /*71e00*/  LOP3.LUT R3, R3, 0xffffdfff, RZ, 0xc0, !PT ;  /* 0xffffdfff03037812 */ /* 0x000fe200078ec0ff */
[----:B-1----:R-:W-:-:S02]  /*71e10*/  IMAD.WIDE R6, R112, 0x4, R40 ;  /* 0x0000000470067825 */ /* 0x002fc400078e0228 */
[----:B------:R-:W4:Y:S04]  /*71e20*/  LDL.LU R118, [R1+0xab0] ;  /* 0x000ab00001767983 */ /* 0x000f280000300800 */
[----:B------:R1:W-:Y:S01]  /*71e30*/  @P3 STG.E desc[UR44][R6.64], R119 ;  /* 0x0000007706003986 */ /* 0x0003e2000c10192c */
[----:B------:R-:W-:Y:S01]  /*71e40*/  @P5 LOP3.LUT R3, R3, 0x2000, RZ, 0xfc, !PT ;  /* 0x0000200003035812 */ /* 0x000fe200078efcff */
[----:B-1----:R-:W-:Y:S02]  /*71e50*/  IMAD.WIDE R6, R112, 0x4, R38 ;  /* 0x0000000470067825 */ /* 0x002fe400078e0226 */
[----:B------:R-:W4:Y:S04]  /*71e60*/  LDL.LU R119, [R1+0x990] ;  /* 0x0009900001777983 */ /* 0x000f280000300800 */
[----:B------:R-:W4:Y:S04]  /*71e70*/  LDL.LU R112, [R1+0x1634] ;  /* 0x0016340001707983 */ /* 0x000f280000300800 */
[----:B--2---:R1:W-:Y:S01]  /*71e80*/  @P4 STG.E desc[UR44][R6.64], R113 ;  /* 0x0000007106004986 */ /* 0x0043e2000c10192c */
[----:B------:R-:W-:Y:S01]  /*71e90*/  LOP3.LUT P4, RZ, R3, 0x40000, RZ, 0xc0, !PT ;  /* 0x0004000003ff7812 */ /* 0x000fe2000788c0ff */
[----:B-1----:R-:W-:-:S02]  /*71ea0*/  IMAD.WIDE R6, R115, 0x4, R40 ;  /* 0x0000000473067825 */ /* 0x002fc400078e0228 */
[----:B------:R-:W2:Y:S10]  /*71eb0*/  LDL.LU R113, [R1+0x7d0] ;  /* 0x0007d00001717983 */ /* 0x000eb40000300800 */
[----:B---3--:R1:W-:Y:S02]  /*71ec0*/  @P4 STG.E desc[UR44][R6.64], R114 ;  /* 0x0000007206004986 */ /* 0x0083e4000c10192c */
[----:B-1----:R-:W-:-:S02]  /*71ed0*/  IMAD.WIDE R6, R115, 0x4, R38 ;  /* 0x0000000473067825 */ /* 0x002fc400078e0226 */
        /* <DEDUP_REMOVED lines=13> */
[----:B------:R1:W-:Y:S02]  /*71fb0*/  @P4 STG.E desc[UR44][R6.64], R2 ;  /* 0x0000000206004986 */ /* 0x0003e4000c10192c */
[----:B-1----:R-:W-:-:S05]  /*71fc0*/  IMAD.WIDE R6, R34, 0x4, R38 ;  /* 0x0000000422067825 */ /* 0x002fca00078e0226 */
        /* <DEDUP_REMOVED lines=11> */
[----:B----4-:R1:W-:Y:S02]  /*72080*/  @P5 STG.E desc[UR44][R6.64], R55 ;  /* 0x0000003706005986 */ /* 0x0103e4000c10192c */
[----:B-1----:R-:W-:-:S05]  /*72090*/  IMAD.WIDE R6, R117, 0x4, R40 ;  /* 0x0000000475067825 */ /* 0x002fca00078e0228 */
[----:B------:R1:W-:Y:S02]  /*720a0*/  @P0 STG.E desc[UR44][R6.64], R116 ;  /* 0x0000007406000986 */ /* 0x0003e4000c10192c */
[----:B-1----:R-:W-:Y:S02]  /*720b0*/  IMAD.WIDE R6, R117, 0x4, R38 ;  /* 0x0000000475067825 */ /* 0x002fe400078e0226 */
[----:B------:R-:W4:Y:S04]  /*720c0*/  LDL.LU R116, [R1+0xab4] ;  /* 0x000ab40001747983 */ /* 0x000f280000300800 */
[----:B------:R1:W-:Y:S04]  /*720d0*/  @P1 STG.E desc[UR44][R6.64], R118 ;  /* 0x0000007606001986 */ /* 0x0003e8000c10192c */
[----:B------:R-:W4:Y:S01]  /*720e0*/  LDL.LU R117, [R1+0x994] ;  /* 0x0009940001757983 */ /* 0x000f220000300800 */
[----:B-1----:R-:W-:-:S05]  /*720f0*/  IMAD.WIDE R6, R112, 0x4, R40 ;  /* 0x0000000470067825 */ /* 0x002fca00078e0228 */
[----:B------:R1:W-:Y:S04]  /*72100*/  @P2 STG.E desc[UR44][R6.64], R119 ;  /* 0x0000007706002986 */ /* 0x0003e8000c10192c */
[----:B-1----:R-:W4:Y:S01]  /*72110*/  LDL.LU R119, [R1+0x163c] ;  /* 0x00163c0001777983 */ /* 0x002f220000300800 */
[----:B------:R-:W-:-:S03]  /*72120*/  IMAD.WIDE R6, R112, 0x4, R38 ;  /* 0x0000000470067825 */ /* 0x000fc600078e0226 */
[----:B------:R-:W4:Y:S04]  /*72130*/  LDL.LU R118, [R1+0x7d4] ;  /* 0x0007d40001767983 */ /* 0x000f280000300800 */
[----:B--2---:R3:W-:Y:S02]  /*72140*/  @P6 STG.E desc[UR44][R6.64], R113 ;  /* 0x0000007106006986 */ /* 0x0047e4000c10192c */
[----:B---3--:R-:W-:-:S05]  /*72150*/  IMAD.WIDE R6, R115, 0x4, R40 ;  /* 0x0000000473067825 */ /* 0x008fca00078e0228 */
[----:B------:R1:W-:Y:S02]  /*72160*/  @P3 STG.E desc[UR44][R6.64], R114 ;  /* 0x0000007206003986 */ /* 0x0003e4000c10192c */
[----:B-1----:R-:W-:Y:S02]  /*72170*/  IMAD.WIDE R6, R115, 0x4, R38 ;  /* 0x0000000473067825 */ /* 0x002fe400078e0226 */
[----:B------:R-:W2:Y:S04]  /*72180*/  LDL.LU R114, [R1+0xac8] ;  /* 0x000ac80001727983 */ /* 0x000ea80000300800 */
[----:B------:R-:W3:Y:S04]  /*72190*/  LDL.LU R115, [R1+0x1640] ;  /* 0x0016400001737983 */ /* 0x000ee80000300800 */
[----:B------:R-:W2:Y:S04]  /*721a0*/  LDL.LU R35, [R1+0xab8] ;  /* 0x000ab80001237983 */ /* 0x000ea80000300800 */
[----:B------:R-:W2:Y:S04]  /*721b0*/  LDL.LU R2, [R1+0x998] ;  /* 0x0009980001027983 */ /* 0x000ea80000300800 */
[----:B------:R-:W2:Y:S04]  /*721c0*/  LDL.LU R34, [R1+0x1644] ;  /* 0x0016440001227983 */ /* 0x000ea80000300800 */
[----:B------:R-:W2:Y:S04]  /*721d0*/  LDL.LU R33, [R1+0x7d8] ;  /* 0x0007d80001217983 */ /* 0x000ea80000300800 */
[----:B------:R-:W2:Y:S04]  /*721e0*/  LDL.LU R4, [R1+0xacc] ;  /* 0x000acc0001047983 */ /* 0x000ea80000300800 */
[----:B------:R-:W2:Y:S01]  /*721f0*/  LDL.LU R113, [R1+0x1648] ;  /* 0x0016480001717983 */ /* 0x000ea20000300800 */
[----:B------:R-:W-:-:S03]  /*72200*/  LOP3.LUT P4, RZ, R54, 0x8000, RZ, 0xc0, !PT ;  /* 0x0000800036ff7812 */ /* 0x000fc6000788c0ff */
[----:B------:R-:W2:Y:S04]  /*72210*/  LDL.LU R112, [R1+0xabc] ;  /* 0x000abc0001707983 */ /* 0x000ea80000300800 */
[----:B------:R-:W2:Y:S01]  /*72220*/  LDL.LU R32, [R1+0x99c] ;  /* 0x00099c0001207983 */ /* 0x000ea20000300800 */
[----:B------:R-:W-:-:S03]  /*72230*/  LOP3.LUT P5, RZ, R54, 0x10000, RZ, 0xc0, !PT ;  /* 0x0001000036ff7812 */ /* 0x000fc600078ac0ff */
[----:B------:R-:W2:Y:S01]  /*72240*/  LDL.LU R55, [R1+0x164c] ;  /* 0x00164c0001377983 */ /* 0x000ea20000300800 */
[C---:B------:R-:W-:Y:S02]  /*72250*/  LOP3.LUT P0, RZ, R54.reuse, 0x80000, RZ, 0xc0, !PT ;  /* 0x0008000036ff7812 */ /* 0x040fe4000780c0ff */
[----:B------:R-:W-:Y:S02]  /*72260*/  LOP3.LUT P6, RZ, R54, 0x20000, RZ, 0xc0, !PT ;  /* 0x0002000036ff7812 */ /* 0x000fe400078cc0ff */
[----:B------:R-:W-:-:S09]  /*72270*/  LOP3.LUT R3, R3, 0xfffff7ff, RZ, 0xc0, !PT ;  /* 0xfffff7ff03037812 */ /* 0x000fd200078ec0ff */
[----:B------:R-:W-:Y:S02]  /*72280*/  @P0 LOP3.LUT R3, R3, 0x800, RZ, 0xfc, !PT ;  /* 0x0000080003030812 */ /* 0x000fe400078efcff */
[----:B------:R-:W-:Y:S01]  /*72290*/  LOP3.LUT P0, RZ, R54, 0x40000, RZ, 0xc0, !PT ;  /* 0x0004000036ff7812 */ /* 0x000fe2000780c0ff */
[----:B----4-:R1:W-:Y:S02]  /*722a0*/  @P4 STG.E desc[UR44][R6.64], R116 ;  /* 0x0000007406004986 */ /* 0x0103e4000c10192c */
[----:B-1----:R-:W-:-:S05]  /*722b0*/  IMAD.WIDE R6, R119, 0x4, R40 ;  /* 0x0000000477067825 */ /* 0x002fca00078e0228 */
[----:B------:R1:W-:Y:S02]  /*722c0*/  @P5 STG.E desc[UR44][R6.64], R117 ;  /* 0x0000007506005986 */ /* 0x0003e4000c10192c */
[----:B-1----:R-:W-:Y:S02]  /*722d0*/  IMAD.WIDE R6, R119, 0x4, R38 ;  /* 0x0000000477067825 */ /* 0x002fe400078e0226 */
[----:B------:R-:W4:Y:S04]  /*722e0*/  LDL.LU R119, [R1+0x7dc] ;  /* 0x0007dc0001777983 */ /* 0x000f280000300800 */
[----:B------:R-:W4:Y:S04]  /*722f0*/  LDL.LU R116, [R1+0xaf0] ;  /* 0x000af00001747983 */ /* 0x000f280000300800 */
[----:B------:R-:W4:Y:S04]  /*72300*/  LDL.LU R117, [R1+0x1650] ;  /* 0x0016500001757983 */ /* 0x000f280000300800 */
[----:B------:R1:W-:Y:S04]  /*72310*/  @P6 STG.E desc[UR44][R6.64], R118 ;  /* 0x0000007606006986 */ /* 0x0003e8000c10192c */
[----:B-1----:R-:W4:Y:S01]  /*72320*/  LDL.LU R118, [R1+0x9c0] ;  /* 0x0009c00001767983 */ /* 0x002f220000300800 */
[----:B---3--:R-:W-:-:S05]  /*72330*/  IMAD.WIDE R6, R115, 0x4, R40 ;  /* 0x0000000473067825 */ /* 0x008fca00078e0228 */
[----:B--2---:R1:W-:Y:S02]  /*72340*/  @P0 STG.E desc[UR44][R6.64], R114 ;  /* 0x0000007206000986 */ /* 0x0043e4000c10192c */
[----:B-1----:R-:W-:Y:S02]  /*72350*/  IMAD.WIDE R6, R115, 0x4, R38 ;  /* 0x0000000473067825 */ /* 0x002fe400078e0226 */
[----:B------:R-:W2:Y:S04]  /*72360*/  LDL.LU R114, [R1+0x690] ;  /* 0x0006900001727983 */ /* 0x000ea80000300800 */
[----:B------:R-:W3:Y:S01]  /*72370*/  LDL.LU R115, [R1+0x1654] ;  /* 0x0016540001737983 */ /* 0x000ee20000300800 */
[----:B------:R-:W-:Y:S02]  /*72380*/  LOP3.LUT P1, RZ, R54, 0x400000, RZ, 0xc0, !PT ;  /* 0x0040000036ff7812 */ /* 0x000fe4000782c0ff */
[----:B------:R-:W-:-:S02]  /*72390*/  LOP3.LUT R3, R3, 0xfffffdff, RZ, 0xc0, !PT ;  /* 0xfffffdff03037812 */ /* 0x000fc400078ec0ff */
[----:B------:R-:W-:-:S09]  /*723a0*/  LOP3.LUT P3, RZ, R54, 0x2000000, RZ, 0xc0, !PT ;  /* 0x0200000036ff7812 */ /* 0x000fd2000786c0ff */
[----:B------:R-:W-:Y:S02]  /*723b0*/  @P1 LOP3.LUT R3, R3, 0x200, RZ, 0xfc, !PT ;  /* 0x0000020003031812 */ /* 0x000fe400078efcff */
[C---:B------:R-:W-:Y:S02]  /*723c0*/  LOP3.LUT P1, RZ, R54.reuse, 0x200000, RZ, 0xc0, !PT ;  /* 0x0020000036ff7812 */ /* 0x040fe4000782c0ff */
[----:B------:R-:W-:Y:S02]  /*723d0*/  LOP3.LUT R3, R3, 0xfffffbff, RZ, 0xc0, !PT ;  /* 0xfffffbff03037812 */ /* 0x000fe400078ec0ff */
[----:B------:R-:W-:-:S09]  /*723e0*/  LOP3.LUT P5, RZ, R54, 0x20000000, RZ, 0xc0, !PT ;  /* 0x2000000036ff7812 */ /* 0x000fd200078ac0ff */
[----:B------:R-:W-:-:S04]  /*723f0*/  @P1 LOP3.LUT R3, R3, 0x400, RZ, 0xfc, !PT ;  /* 0x0000040003031812 */ /* 0x000fc800078efcff */
[----:B------:R-:W-:-:S04]  /*72400*/  LOP3.LUT R3, R3, 0xfffffeff, RZ, 0xc0, !PT ;  /* 0xfffffeff03037812 */ /* 0x000fc800078ec0ff */
[----:B------:R-:W-:-:S04]  /*72410*/  @P3 LOP3.LUT R3, R3, 0x100, RZ, 0xfc, !PT ;  /* 0x0000010003033812 */ /* 0x000fc800078efcff */
[----:B------:R-:W-:-:S04]  /*72420*/  LOP3.LUT R3, R3, 0xffffffbf, RZ, 0xc0, !PT ;  /* 0xffffffbf03037812 */ /* 0x000fc800078ec0ff */
[----:B------:R-:W-:Y:S02]  /*72430*/  @P5 LOP3.LUT R3, R3, 0x40, RZ, 0xfc, !PT ;  /* 0x0000004003035812 */ /* 0x000fe400078efcff */
[----:B------:R-:W-:Y:S02]  /*72440*/  LOP3.LUT P5, RZ, R54, 0x10000000, RZ, 0xc0, !PT ;  /* 0x1000000036ff7812 */ /* 0x000fe400078ac0ff */
[----:B------:R-:W-:-:S11]  /*72450*/  LOP3.LUT R3, R3, 0xffffff7f, RZ, 0xc0, !PT ;  /* 0xffffff7f03037812 */ /* 0x000fd600078ec0ff */
[----:B------:R-:W-:-:S04]  /*72460*/  @P5 LOP3.LUT R3, R3, 0x80, RZ, 0xfc, !PT ;  /* 0x0000008003035812 */ /* 0x000fc800078efcff */
[----:B------:R-:W-:Y:S02]  /*72470*/  LOP3.LUT P0, RZ, R3, 0x800, RZ, 0xc0, !PT ;  /* 0x0000080003ff7812 */ /* 0x000fe4000780c0ff */
[----:B------:R-:W-:-:S11]  /*72480*/  LOP3.LUT P1, RZ, R54, 0x100000, RZ, 0xc0, !PT ;  /* 0x0010000036ff7812 */ /* 0x000fd6000782c0ff */
        /* <DEDUP_REMOVED lines=10> */
[----:B------:R1:W-:Y:S02]  /*72530*/  @P1 STG.E desc[UR44][R6.64], R4 ;  /* 0x0000000406001986 */ /* 0x0003e4000c10192c */
[----:B-1----:R-:W-:Y:S01]  /*72540*/  IMAD.WIDE R6, R113, 0x4, R38 ;  /* 0x0000000471067825 */ /* 0x002fe200078e0226 */
[C---:B------:R-:W-:Y:S01]  /*72550*/  LOP3.LUT P4, RZ, R54.reuse, 0x4000000, RZ, 0xc0, !PT ;  /* 0x0400000036ff7812 */ /* 0x040fe2000788c0ff */
[----:B------:R-:W2:Y:S04]  /*72560*/  LDL.LU R113, [R1+0x1658] ;  /* 0x0016580001717983 */ /* 0x000ea80000300800 */
[----:B------:R1:W-:Y:S02]  /*72570*/  @P2 STG.E desc[UR44][R6.64], R112 ;  /* 0x0000007006002986 */ /* 0x0003e4000c10192c */
[----:B-1----:R-:W-:Y:S01]  /*72580*/  IMAD.WIDE R6, R55, 0x4, R40 ;  /* 0x0000000437067825 */ /* 0x002fe200078e0228 */
[----:B------:R-:W-:Y:S01]  /*72590*/  LOP3.LUT P5, RZ, R54, 0x8000000, RZ, 0xc0, !PT ;  /* 0x0800000036ff7812 */ /* 0x000fe200078ac0ff */
[----:B------:R-:W2:Y:S04]  /*725a0*/  LDL.LU R112, [R1+0xaf4] ;  /* 0x000af40001707983 */ /* 0x000ea80000300800 */
[----:B------:R1:W-:Y:S01]  /*725b0*/  @P3 STG.E desc[UR44][R6.64], R32 ;  /* 0x0000002006003986 */ /* 0x0003e2000c10192c */
[----:B------:R-:W-:-:S03]  /*725c0*/  LOP3.LUT P3, RZ, R3, 0x100, RZ, 0xc0, !PT ;  /* 0x0000010003ff7812 */ /* 0x000fc6000786c0ff */
[----:B------:R-:W2:Y:S01]  /*725d0*/  LDL.LU R33, [R1+0x9c4] ;  /* 0x0009c40001217983 */ /* 0x000ea20000300800 */
[----:B-1----:R-:W-:-:S03]  /*725e0*/  IMAD.WIDE R6, R55, 0x4, R38 ;  /* 0x0000000437067825 */ /* 0x002fc600078e0226 */
[----:B------:R-:W2:Y:S06]  /*725f0*/  LDL.LU R32, [R1+0x165c] ;  /* 0x00165c0001207983 */ /* 0x000eac0000300800 */
[----:B----4-:R1:W-:Y:S02]  /*72600*/  @P3 STG.E desc[UR44][R6.64], R119 ;  /* 0x0000007706003986 */ /* 0x0103e4000c10192c */
[C---:B-1----:R-:W-:Y:S02]  /*72610*/  IMAD.WIDE R6, R117.reuse, 0x4, R40 ;  /* 0x0000000475067825 */ /* 0x042fe400078e0228 */
[----:B------:R-:W4:Y:S04]  /*72620*/  LDL.LU R119, [R1+0xa8c] ;  /* 0x000a8c0001777983 */ /* 0x000f280000300800 */
[----:B------:R1:W-:Y:S04]  /*72630*/  @P4 STG.E desc[UR44][R6.64], R116 ;  /* 0x0000007406004986 */ /* 0x0003e8000c10192c */
[----:B------:R-:W4:Y:S04]  /*72640*/  LDL.LU R35, [R1+0x694] ;  /* 0x0006940001237983 */ /* 0x000f280000300800 */
[----:B------:R-:W4:Y:S01]  /*72650*/  LDL.LU R34, [R1+0x224] ;  /* 0x0002240001227983 */ /* 0x000f220000300800 */
[----:B-1----:R-:W-:-:S03]  /*72660*/  IMAD.WIDE R6, R117, 0x4, R38 ;  /* 0x0000000475067825 */ /* 0x002fc600078e0226 */
[----:B------:R-:W4:Y:S04]  /*72670*/  LDL.LU R55, [R1+0x1660] ;  /* 0x0016600001377983 */ /* 0x000f280000300800 */
[----:B------:R3:W-:Y:S01]  /*72680*/  @P5 STG.E desc[UR44][R6.64], R118 ;  /* 0x0000007606005986 */ /* 0x0007e2000c10192c */
[----:B------:R-:W-:-:S03]  /*72690*/  LOP3.LUT P5, RZ, R3, 0x80, RZ, 0xc0, !PT ;  /* 0x0000008003ff7812 */ /* 0x000fc600078ac0ff */
[----:B------:R-:W4:Y:S01]  /*726a0*/  LDL.LU R117, [R1+0xaf8] ;  /* 0x000af80001757983 */ /* 0x000f220000300800 */
[----:B---3--:R-:W-:-:S09]  /*726b0*/  IMAD.WIDE R6, R115, 0x4, R40 ;  /* 0x0000000473067825 */ /* 0x008fd200078e0228 */
[----:B--2---:R1:W-:Y:S04]  /*726c0*/  @P5 STG.E desc[UR44][R6.64], R114 ;  /* 0x0000007206005986 */ /* 0x0043e8000c10192c */
[----:B-1----:R-:W2:Y:S01]  /*726d0*/  LDL.LU R114, [R1+0x9c8] ;  /* 0x0009c80001727983 */ /* 0x002ea20000300800 */
[----:B------:R-:W-:-:S03]  /*726e0*/  IMAD.WIDE R6, R115, 0x4, R38 ;  /* 0x0000000473067825 */ /* 0x000fc600078e0226 */
[----:B------:R-:W3:Y:S01]  /*726f0*/  LDL.LU R115, [R1+0x1664] ;  /* 0x0016640001737983 */ /* 0x000ee20000300800 */
[----:B------:R-:W-:Y:S02]  /*72700*/  LOP3.LUT P5, RZ, R3, 0x40, RZ, 0xc0, !PT ;  /* 0x0000004003ff7812 */ /* 0x000fe400078ac0ff */
[C---:B------:R-:W-:Y:S01]  /*72710*/  LOP3.LUT P6, RZ, R54.reuse, 0x40000000, RZ, 0xc0, !PT ;  /* 0x4000000036ff7812 */ /* 0x040fe200078cc0ff */
[----:B------:R-:W3:Y:S01]  /*72720*/  LDL.LU R118, [R1+0xa84] ;  /* 0x000a840001767983 */ /* 0x000ee20000300800 */
[----:B------:R-:W-:-:S09]  /*72730*/  LOP3.LUT P0, RZ, R54, 0x80000000, RZ, 0xc0, !PT ;  /* 0x8000000036ff7812 */ /* 0x000fd2000780c0ff */
[----:B------:R1:W-:Y:S01]  /*72740*/  @P5 STG.E desc[UR44][R6.64], R252 ;  /* 0x000000fc06005986 */ /* 0x0003e2000c10192c */
[----:B------:R-:W-:Y:S02]  /*72750*/  LOP3.LUT P5, RZ, R5, 0x2, RZ, 0xc0, !PT ;  /* 0x0000000205ff7812 */ /* 0x000fe400078ac0ff */
[C---:B------:R-:W-:Y:S01]  /*72760*/  LOP3.LUT P1, RZ, R3.reuse, 0x1, RZ, 0xc0, !PT ;  /* 0x0000000103ff7812 */ /* 0x040fe2000782c0ff */
[----:B-1----:R-:W3:Y:S01]  /*72770*/  LDL.LU R252, [R1+0x1fd8] ;  /* 0x001fd80001fc7983 */ /* 0x002ee20000300800 */
[C---:B------:R-:W-:Y:S02]  /*72780*/  LOP3.LUT P2, RZ, R3.reuse, 0x2, RZ, 0xc0, !PT ;  /* 0x0000000203ff7812 */ /* 0x040fe4000784c0ff */
[C---:B------:R-:W-:Y:S01]  /*72790*/  LOP3.LUT P3, RZ, R3.reuse, 0x4, RZ, 0xc0, !PT ;  /* 0x0000000403ff7812 */ /* 0x040fe2000786c0ff */
[----:B------:R-:W3:Y:S01]  /*727a0*/  LDL.LU R116, [R1+0x698] ;  /* 0x0006980001747983 */ /* 0x000ee20000300800 */
[----:B------:R-:W-:Y:S01]  /*727b0*/  LOP3.LUT P4, RZ, R3, 0x8, RZ, 0xc0, !PT ;  /* 0x0000000803ff7812 */ /* 0x000fe2000788c0ff */
[----:B------:R-:W-:-:S05]  /*727c0*/  IMAD.WIDE R4, R113, 0x4, R40 ;  /* 0x0000000471047825 */ /* 0x000fca00078e0228 */
[----:B------:R1:W-:Y:S01]  /*727d0*/  @P6 STG.E desc[UR44][R4.64], R112 ;  /* 0x0000007004006986 */ /* 0x0003e2000c10192c */
[----:B------:R-:W-:Y:S01]  /*727e0*/  LOP3.LUT P6, RZ, R3, 0x20, RZ, 0xc0, !PT ;  /* 0x0000002003ff7812 */ /* 0x000fe200078cc0ff */
[----:B------:R-:W-:-:S05]  /*727f0*/  IMAD.WIDE R2, R113, 0x4, R38 ;  /* 0x0000000471027825 */ /* 0x000fca00078e0226 */
[----:B------:R1:W-:Y:S04]  /*72800*/  @P0 STG.E desc[UR44][R2.64], R33 ;  /* 0x0000002102000986 */ /* 0x0003e8000c10192c */
[----:B-1----:R-:W3:Y:S04]  /*72810*/  LDL.LU R112, [R1+0x228] ;  /* 0x0002280001707983 */ /* 0x002ee80000300800 */
[----:B------:R-:W3:Y:S01]  /*72820*/  LDL.LU R113, [R1+0x1668] ;  /* 0x0016680001717983 */ /* 0x000ee20000300800 */
[----:B------:R-:W-:-:S03]  /*72830*/  IMAD.WIDE R4, R32, 0x4, R38 ;  /* 0x0000000420047825 */ /* 0x000fc600078e0226 */
[----:B------:R-:W3:Y:S01]  /*72840*/  LDL.LU R33, [R1+0xafc] ;  /* 0x000afc0001217983 */ /* 0x000ee20000300800 */
[----:B------:R-:W-:-:S03]  /*72850*/  IMAD.WIDE R2, R32, 0x4, R40 ;  /* 0x0000000420027825 */ /* 0x000fc600078e0228 */
[----:B------:R-:W3:Y:S04]  /*72860*/  LDL.LU R32, [R1+0x9cc] ;  /* 0x0009cc0001207983 */ /* 0x000ee80000300800 */
[----:B----4-:R1:W-:Y:S04]  /*72870*/  @P1 STG.E desc[UR44][R2.64], R35 ;  /* 0x0000002302001986 */ /* 0x0103e8000c10192c */
[----:B------:R4:W-:Y:S01]  /*72880*/  @P2 STG.E desc[UR44][R4.64], R34 ;  /* 0x0000002204002986 */ /* 0x0009e2000c10192c */
[----:B-1----:R-:W-:-:S04]  /*72890*/  IMAD.WIDE R2, R55, 0x4, R40 ;  /* 0x0000000437027825 */ /* 0x002fc800078e0228 */
[----:B----4-:R-:W-:Y:S02]  /*728a0*/  IMAD.WIDE R4, R55, 0x4, R38 ;  /* 0x0000000437047825 */ /* 0x010fe400078e0226 */
[----:B------:R-:W4:Y:S04]  /*728b0*/  LDL.LU R55, [R1+0x166c] ;  /* 0x00166c0001377983 */ /* 0x000f280000300800 */
[----:B------:R1:W-:Y:S04]  /*728c0*/  @P3 STG.E desc[UR44][R2.64], R117 ;  /* 0x0000007502003986 */ /* 0x0003e8000c10192c */
[----:B-1----:R-:W4:Y:S04]  /*728d0*/  LDL.LU R117, [R1+0x69c] ;  /* 0x00069c0001757983 */ /* 0x002f280000300800 */
[----:B--2---:R1:W-:Y:S01]  /*728e0*/  @P4 STG.E desc[UR44][R4.64], R114 ;  /* 0x0000007204004986 */ /* 0x0043e2000c10192c */
[----:B---3--:R-:W-:-:S03]  /*728f0*/  IMAD.WIDE R2, R115, 0x4, R40 ;  /* 0x0000000473027825 */ /* 0x008fc600078e0228 */
[----:B-1----:R-:W2:Y:S01]  /*72900*/  LDL.LU R114, [R1+0x22c] ;  /* 0x00022c0001727983 */ /* 0x002ea20000300800 */
[----:B------:R-:W-:-:S03]  /*72910*/  IMAD.WIDE R4, R115, 0x4, R38 ;  /* 0x0000000473047825 */ /* 0x000fc600078e0226 */
[----:B------:R-:W3:Y:S01]  /*72920*/  LDL.LU R115, [R1+0x1670] ;  /* 0x0016700001737983 */ /* 0x000ee20000300800 */
[----:B------:R-:W-:Y:S01]  /*72930*/  ISETP.LT.AND P6, PT, R119, UR62, !P6 ;  /* 0x0000003e77007c0c */ /* 0x000fe2000f7c1270 */
[C---:B------:R-:W-:Y:S02]  /*72940*/  VIADD R7, R252.reuse, 0x106 ;  /* 0x00000106fc077836 */ /* 0x040fe40000000000 */
[----:B------:R-:W-:-:S03]  /*72950*/  VIADD R6, R252, 0x1e8 ;  /* 0x000001e8fc067836 */ /* 0x000fc60000000000 */
[----:B------:R-:W-:Y:S01]  /*72960*/  ISETP.GE.AND P1, PT, R7, UR5, PT ;  /* 0x0000000507007c0c */ /* 0x000fe2000bf26270 */
[----:B------:R1:W-:Y:S01]  /*72970*/  @P5 STG.E desc[UR44][R2.64], R116 ;  /* 0x0000007402005986 */ /* 0x0003e2000c10192c */
[----:B------:R-:W-:Y:S01]  /*72980*/  ISETP.GE.AND P0, PT, R6, UR4, PT ;  /* 0x0000000406007c0c */ /* 0x000fe2000bf06270 */
[----:B------:R-:W-:Y:S01]  /*72990*/  VIADD R6, R252, 0x107 ;  /* 0x00000107fc067836 */ /* 0x000fe20000000000 */
[----:B------:R-:W-:Y:S01]  /*729a0*/  ISETP.LT.AND P3, PT, R118, UR62, !P1 ;  /* 0x0000003e76007c0c */ /* 0x000fe2000cf61270 */
[----:B------:R-:W2:Y:S01]  /*729b0*/  LDCU UR5, c[0x0][0x39c] ;  /* 0x00007380ff0577ac */ /* 0x000ea20008000800 */
[----:B------:R-:W-:Y:S02]  /*729c0*/  ISETP.LT.AND P4, PT, R119, UR62, !P1 ;  /* 0x0000003e77007c0c */ /* 0x000fe4000cf81270 */
[----:B------:R-:W-:Y:S01]  /*729d0*/  ISETP.GE.AND P2, PT, R6, UR6, PT ;  /* 0x0000000606007c0c */ /* 0x000fe2000bf46270 */
[----:B-1----:R-:W3:Y:S03]  /*729e0*/  LDL.LU R116, [R1+0xb40] ;  /* 0x000b400001747983 */ /* 0x002ee60000300800 */
[----:B------:R-:W-:Y:S01]  /*729f0*/  ISETP.LT.AND P5, PT, R118, UR62, !P2 ;  /* 0x0000003e76007c0c */ /* 0x000fe2000d7a1270 */
[----:B------:R1:W-:Y:S01]  /*72a00*/  @P6 STG.E desc[UR44][R4.64], R112 ;  /* 0x0000007004006986 */ /* 0x0003e2000c10192c */
[----:B------:R-:W-:Y:S01]  /*72a10*/  IMAD.WIDE R2, R113, 0x4, R40 ;  /* 0x0000000471027825 */ /* 0x000fe200078e0228 */
[----:B------:R-:W-:Y:S01]  /*72a20*/  ISETP.LT.AND P6, PT, R119, UR62, !P2 ;  /* 0x0000003e77007c0c */ /* 0x000fe2000d7c1270 */
[----:B------:R-:W2:Y:S02]  /*72a30*/  LDCU UR6, c[0x0][0x39c] ;  /* 0x00007380ff0677ac */ /* 0x000ea40008000800 */
[----:B-1----:R-:W-:Y:S01]  /*72a40*/  IMAD.WIDE R4, R113, 0x4, R38 ;  /* 0x0000000471047825 */ /* 0x002fe200078e0226 */
[----:B------:R-:W3:Y:S04]  /*72a50*/  LDL.LU R112, [R1+0xb30] ;  /* 0x000b300001707983 */ /* 0x000ee80000300800 */
[----:B------:R-:W3:Y:S04]  /*72a60*/  LDL.LU R113, [R1+0x1674] ;  /* 0x0016740001717983 */ /* 0x000ee80000300800 */
[----:B------:R1:W-:Y:S04]  /*72a70*/  @P3 STG.E desc[UR44][R2.64], R33 ;  /* 0x0000002102003986 */ /* 0x0003e8000c10192c */
[----:B------:R1:W-:Y:S04]  /*72a80*/  @P4 STG.E desc[UR44][R4.64], R32 ;  /* 0x0000002004004986 */ /* 0x0003e8000c10192c */
[----:B-1----:R-:W3:Y:S04]  /*72a90*/  LDL.LU R33, [R1+0x7f0] ;  /* 0x0007f00001217983 */ /* 0x002ee80000300800 */
[----:B------:R-:W3:Y:S01]  /*72aa0*/  LDL.LU R32, [R1+0x780] ;  /* 0x0007800001207983 */ /* 0x000ee20000300800 */
[----:B----4-:R-:W-:-:S04]  /*72ab0*/  IMAD.WIDE R2, R55, 0x4, R40 ;  /* 0x0000000437027825 */ /* 0x010fc800078e0228 */
[----:B------:R-:W-:Y:S02]  /*72ac0*/  IMAD.WIDE R4, R55, 0x4, R38 ;  /* 0x0000000437047825 */ /* 0x000fe400078e0226 */
        /* <DEDUP_REMOVED lines=8> */
[----:B------:R-:W-:-:S05]  /*72b50*/  VIADD R6, R252, 0x108 ;  /* 0x00000108fc067836 */ /* 0x000fca0000000000 */
[----:B------:R-:W-:Y:S01]  /*72b60*/  ISETP.GE.AND P1, PT, R6, UR7, PT ;  /* 0x0000000706007c0c */ /* 0x000fe2000bf26270 */
[----:B------:R-:W-:Y:S01]  /*72b70*/  VIADD R6, R252, 0x109 ;  /* 0x00000109fc067836 */ /* 0x000fe20000000000 */
[----:B------:R-:W1:Y:S02]  /*72b80*/  LDCU UR7, c[0x0][0x39c] ;  /* 0x00007380ff0777ac */ /* 0x000e640008000800 */
[----:B------:R-:W-:Y:S02]  /*72b90*/  ISETP.LT.AND P3, PT, R118, UR62, !P1 ;  /* 0x0000003e76007c0c */ /* 0x000fe4000cf61270 */
[----:B------:R-:W-:Y:S02]  /*72ba0*/  ISETP.LT.AND P4, PT, R119, UR62, !P1 ;  /* 0x0000003e77007c0c */ /* 0x000fe4000cf81270 */
[----:B------:R-:W-:Y:S01]  /*72bb0*/  ISETP.GE.AND P2, PT, R6, UR5, PT ;  /* 0x0000000506007c0c */ /* 0x000fe2000bf46270 */
[----:B------:R-:W-:Y:S01]  /*72bc0*/  VIADD R6, R252, 0x10a ;  /* 0x0000010afc067836 */ /* 0x000fe20000000000 */
[----:B------:R-:W1:Y:S02]  /*72bd0*/  LDCU UR5, c[0x0][0x39c] ;  /* 0x00007380ff0577ac */ /* 0x000e640008000800 */
[----:B------:R-:W-:-:S02]  /*72be0*/  ISETP.LT.AND P5, PT, R118, UR62, !P2 ;  /* 0x0000003e76007c0c */ /* 0x000fc4000d7a1270 */
[----:B------:R-:W-:-:S03]  /*72bf0*/  ISETP.LT.AND P6, PT, R119, UR62, !P2 ;  /* 0x0000003e77007c0c */ /* 0x000fc6000d7c1270 */
[----:B------:R1:W-:Y:S01]  /*72c00*/  @P3 STG.E desc[UR44][R2.64], R116 ;  /* 0x0000007402003986 */ /* 0x0003e2000c10192c */
[----:B------:R-:W-:-:S03]  /*72c10*/  ISETP.GE.AND P1, PT, R6, UR6, PT ;  /* 0x0000000606007c0c */ /* 0x000fc6000bf26270 */
[----:B-1----:R-:W3:Y:S01]  /*72c20*/  LDL.LU R116, [R1+0x7f4] ;  /* 0x0007f40001747983 */ /* 0x002ee20000300800 */
[----:B------:R-:W-:-:S03]  /*72c30*/  ISETP.LT.AND P3, PT, R118, UR62, !P1 ;  /* 0x0000003e76007c0c */ /* 0x000fc6000cf61270 */
        /* <DEDUP_REMOVED lines=69> */
[----:B------:R-:W-:Y:S01]  /*73090*/  ISETP.GE.AND P1, PT, R6, UR6, PT ;  /* 0x0000000606007c0c */ /* 0x000fe2000bf26270 */
[----:B------:R-:W2:Y:S03]  /*730a0*/  LDCU UR6, c[0x0][0x39c] ;  /* 0x00007380ff0677ac */ /* 0x000ea60008000800 */
[----:B------:R-:W-:Y:S01]  /*730b0*/  ISETP.LT.AND P3, PT, R118, UR62, !P1 ;  /* 0x0000003e76007c0c */ /* 0x000fe2000cf61270 */
[----:B-1----:R-:W3:Y:S04]  /*730c0*/  LDL.LU R116, [R1+0x6c0] ;  /* 0x0006c00001747983 */ /* 0x002ee80000300800 */
[----:B------:R1:W-:Y:S01]  /*730d0*/  @P4 STG.E desc[UR44][R4.64], R112 ;  /* 0x0000007004004986 */ /* 0x0003e2000c10192c */
[----:B------:R-:W-:Y:S01]  /*730e0*/  IMAD.WIDE R2, R113, 0x4, R40 ;  /* 0x0000000471027825 */ /* 0x000fe200078e0228 */
[----:B------:R-:W-:-:S03]  /*730f0*/  ISETP.LT.AND P4, PT, R119, UR62, !P1 ;  /* 0x0000003e77007c0c */ /* 0x000fc6000cf81270 */
        /* <DEDUP_REMOVED lines=55> */
[----:B------:R-:W1:Y:S03]  /*73470*/  LDCU UR5, c[0x0][0x39c] ;  /* 0x00007380ff0577ac */ /* 0x000e660008000800 */
[----:B------:R-:W-:Y:S01]  /*73480*/  ISETP.LT.AND P3, PT, R118, UR62, !P1 ;  /* 0x0000003e76007c0c */ /* 0x000fe2000cf61270 */
[----:B------:R-:W-:Y:S01]  /*73490*/  VIADD R6, R252, 0x115 ;  /* 0x00000115fc067836 */ /* 0x000fe20000000000 */
[----:B------:R-:W-:-:S04]  /*734a0*/  ISETP.LT.AND P4, PT, R119, UR62, !P1 ;  /* 0x0000003e77007c0c */ /* 0x000fc8000cf81270 */
[----:B------:R-:W-:Y:S01]  /*734b0*/  ISETP.GE.AND P2, PT, R6, UR6, PT ;  /* 0x0000000606007c0c */ /* 0x000fe2000bf46270 */
[----:B------:R-:W-:Y:S01]  /*734c0*/  VIADD R6, R252, 0x116 ;  /* 0x00000116fc067836 */ /* 0x000fe20000000000 */
[----:B------:R-:W2:Y:S02]  /*734d0*/  LDCU UR6, c[0x0][0x39c] ;  /* 0x00007380ff0677ac */ /* 0x000ea40008000800 */
[----:B------:R-:W-:Y:S02]  /*734e0*/  ISETP.LT.AND P5, PT, R118, UR62, !P2 ;  /* 0x0000003e76007c0c */ /* 0x000fe4000d7a1270 */
[----:B------:R-:W-:Y:S01]  /*734f0*/  ISETP.LT.AND P6, PT, R119, UR62, !P2 ;  /* 0x0000003e77007c0c */ /* 0x000fe2000d7c1270 */
[----:B------:R1:W-:Y:S02]  /*73500*/  @P3 STG.E desc[UR44][R2.64], R116 ;  /* 0x0000007402003986 */ /* 0x0003e4000c10192c */
[----:B-1----:R-:W-:Y:S02]  /*73510*/  ISETP.GE.AND P1, PT, R6, UR5, PT ;  /* 0x0000000506007c0c */ /* 0x002fe4000bf26270 */
[----:B------:R-:W3:Y:S02]  /*73520*/  LDL.LU R116, [R1+0x6cc] ;  /* 0x0006cc0001747983 */ /* 0x000ee40000300800 */
[----:B------:R-:W-:-:S02]  /*73530*/  ISETP.LT.AND P3, PT, R118, UR62, !P1 ;  /* 0x0000003e76007c0c */ /* 0x000fc4000cf61270 */
        /* <DEDUP_REMOVED lines=261> */
[----:B-1----:R-:W3:Y:S01]  /*74590*/  LDL.LU R33, [R1+0x938] ;  /* 0x0009380001217983 */ /* 0x002ee20000300800 */
[----:B----4-:R-:W-:-:S03]  /*745a0*/  IMAD.WIDE R2, R55, 0x4, R40 ;  /* 0x0000000437027825 */ /* 0x010fc600078e0228 */
[----:B------:R-:W4:Y:S01]  /*745b0*/  LDL.LU R32, [R1+0x848] ;  /* 0x0008480001207983 */ /* 0x000f220000300800 */
[----:B------:R-:W-:-:S03]  /*745c0*/  IMAD.WIDE R4, R55, 0x4, R38 ;  /* 0x0000000437047825 */ /* 0x000fc600078e0226 */
        /* <DEDUP_REMOVED lines=31> */
[----:B----4-:R4:W-:Y:S04]  /*747c0*/  @P6 STG.E desc[UR44][R4.64], R32 ;  /* 0x0000002004006986 */ /* 0x0109e8000c10192c */
[----:B-1----:R-:W3:Y:S01]  /*747d0*/  LDL.LU R33, [R1+0xbe0] ;  /* 0x000be00001217983 */ /* 0x002ee20000300800 */
[----:B------:R-:W-:-:S03]  /*747e0*/  IMAD.WIDE R2, R55, 0x4, R40 ;  /* 0x0000000437027825 */ /* 0x000fc600078e0228 */
[----:B----4-:R-:W4:Y:S01]  /*747f0*/  LDL.LU R32, [R1+0xad0] ;  /* 0x000ad00001207983 */ /* 0x010f220000300800 */
        /* <DEDUP_REMOVED lines=1099> */
[----:B------:R-:W-:-:S03]  /*78cb0*/  ISETP.GE.AND P2, PT, R6, UR7, PT ;  /* 0x0000000706007c0c */ /* 0x000fc6000bf46270 */
[----:B------:R1:W-:Y:S01]  /*78cc0*/  @P5 STG.E desc[UR44][R2.64], R116 ;  /* 0x0000007402005986 */ /* 0x0003e2000c10192c */
[----:B------:R-:W-:Y:S01]  /*78cd0*/  ISETP.LT.AND P4, PT, R119, UR62, !P1 ;  /* 0x0000003e77007c0c */ /* 0x000fe2000cf81270 */
[----:B------:R-:W-:Y:S01]  /*78ce0*/  VIADD R6, R252, 0x18c ;  /* 0x0000018cfc067836 */ /* 0x000fe20000000000 */
[----:B------:R-:W-:Y:S01]  /*78cf0*/  ISETP.LT.AND P5, PT, R118, UR62, !P2 ;  /* 0x0000003e76007c0c */ /* 0x000fe2000d7a1270 */
[----:B------:R-:W2:Y:S01]  /*78d00*/  LDCU UR7, c[0x0][0x39c] ;  /* 0x00007380ff0777ac */ /* 0x000ea20008000800 */
[----:B-1----:R-:W3:Y:S04]  /*78d10*/  LDL.LU R116, [R1+0xd78] ;  /* 0x000d780001747983 */ /* 0x002ee80000300800 */
[----:B------:R1:W-:Y:S01]  /*78d20*/  @P6 STG.E desc[UR44][R4.64], R112 ;  /* 0x0000007004006986 */ /* 0x0003e2000c10192c */
[----:B------:R-:W-:Y:S01]  /*78d30*/  IMAD.WIDE R2, R113, 0x4, R40 ;  /* 0x0000000471027825 */ /* 0x000fe200078e0228 */
[----:B------:R-:W-:-:S03]  /*78d40*/  ISETP.LT.AND P6, PT, R119, UR62, !P2 ;  /* 0x0000003e77007c0c */ /* 0x000fc6000d7c1270 */
[----:B-1----:R-:W-:Y:S01]  /*78d50*/  IMAD.WIDE R4, R113, 0x4, R38 ;  /* 0x0000000471047825 */ /* 0x002fe200078e0226 */
[----:B------:R-:W3:Y:S04]  /*78d60*/  LDL.LU R112, [R1+0xa78] ;  /* 0x000a780001707983 */ /* 0x000ee80000300800 */
[----:B------:R-:W3:Y:S04]  /*78d70*/  LDL.LU R113, [R1+0x1944] ;  /* 0x0019440001717983 */ /* 0x000ee80000300800 */
[----:B------:R-:W3:Y:S04]  /*78d80*/  LDL.LU R35, [R1+0x148] ;  /* 0x0001480001237983 */ /* 0x000ee80000300800 */
[----:B------:R1:W-:Y:S04]  /*78d90*/  @P3 STG.E desc[UR44][R2.64], R33 ;  /* 0x0000002102003986 */ /* 0x0003e8000c10192c */
[----:B------:R-:W3:Y:S04]  /*78da0*/  LDL.LU R34, [R1+0x18] ;  /* 0x0000180001227983 */ /* 0x000ee80000300800 */
[----:B----4-:R4:W-:Y:S04]  /*78db0*/  @P4 STG.E desc[UR44][R4.64], R32 ;  /* 0x0000002004004986 */ /* 0x0109e8000c10192c */
[----:B-1----:R-:W3:Y:S01]  /*78dc0*/  LDL.LU R33, [R1+0x194c] ;  /* 0x00194c0001217983 */ /* 0x002ee20000300800 */
[----:B------:R-:W-:-:S04]  /*78dd0*/  IMAD.WIDE R2, R55, 0x4, R40 ;  /* 0x0000000437027825 */ /* 0x000fc800078e0228 */
[----:B----4-:R-:W-:Y:S01]  /*78de0*/  IMAD.WIDE R4, R55, 0x4, R38 ;  /* 0x0000000437047825 */ /* 0x010fe200078e0226 */
[----:B------:R-:W4:Y:S04]  /*78df0*/  LDL.LU R32, [R1+0xd7c] ;  /* 0x000d7c0001207983 */ /* 0x000f280000300800 */
        /* <DEDUP_REMOVED lines=8> */
[----:B------:R-:W-:Y:S01]  /*78e80*/  ISETP.GE.AND P1, PT, R6, UR5, PT ;  /* 0x0000000506007c0c */ /* 0x000fe2000bf26270 */
[----:B------:R-:W1:Y:S01]  /*78e90*/  LDCU UR5, c[0x0][0x39c] ;  /* 0x00007380ff0577ac */ /* 0x000e620008000800 */
[----:B------:R-:W-:Y:S02]  /*78ea0*/  VIADD R6, R252, 0x18d ;  /* 0x0000018dfc067836 */ /* 0x000fe40000000000 */
[----:B------:R-:W-:Y:S02]  /*78eb0*/  ISETP.LT.AND P3, PT, R118, UR62, !P1 ;  /* 0x0000003e76007c0c */ /* 0x000fe4000cf61270 */
[----:B------:R-:W-:Y:S02]  /*78ec0*/  ISETP.LT.AND P4, PT, R119, UR62, !P1 ;  /* 0x0000003e77007c0c */ /* 0x000fe4000cf81270 */
[----:B------:R-:W-:Y:S01]  /*78ed0*/  ISETP.GE.AND P2, PT, R6, UR6, PT ;  /* 0x0000000606007c0c */ /* 0x000fe2000bf46270 */
[----:B------:R-:W-:Y:S01]  /*78ee0*/  VIADD R6, R252, 0x18e ;  /* 0x0000018efc067836 */ /* 0x000fe20000000000 */
[----:B------:R-:W2:Y:S02]  /*78ef0*/  LDCU UR6, c[0x0][0x39c] ;  /* 0x00007380ff0677ac */ /* 0x000ea40008000800 */
[----:B------:R-:W-:-:S02]  /*78f00*/  ISETP.LT.AND P5, PT, R118, UR62, !P2 ;  /* 0x0000003e76007c0c */ /* 0x000fc4000d7a1270 */
[C---:B------:R-:W-:Y:S02]  /*78f10*/  ISETP.LT.AND P6, PT, R119.reuse, UR62, !P2 ;  /* 0x0000003e77007c0c */ /* 0x040fe4000d7c1270 */
[----:B-1----:R-:W-:Y:S01]  /*78f20*/  ISETP.GE.AND P1, PT, R6, UR5, PT ;  /* 0x0000000506007c0c */ /* 0x002fe2000bf26270 */
[----:B------:R-:W-:Y:S01]  /*78f30*/  VIADD R6, R252, 0x18f ;  /* 0x0000018ffc067836 */ /* 0x000fe20000000000 */
[----:B------:R-:W1:Y:S01]  /*78f40*/  LDCU UR5, c[0x0][0x39c] ;  /* 0x00007380ff0577ac */ /* 0x000e620008000800 */
[----:B------:R1:W-:Y:S01]  /*78f50*/  @P3 STG.E desc[UR44][R2.64], R116 ;  /* 0x0000007402003986 */ /* 0x0003e2000c10192c */
[----:B------:R-:W-:Y:S02]  /*78f60*/  ISETP.LT.AND P3, PT, R118, UR62, !P1 ;  /* 0x0000003e76007c0c */ /* 0x000fe4000cf61270 */
[----:B------:R-:W-:Y:S01]  /*78f70*/  ISETP.GE.AND P2, PT, R6, UR7, PT ;  /* 0x0000000706007c0c */ /* 0x000fe2000bf46270 */
[----:B-1----:R-:W3:Y:S04]  /*78f80*/  LDL.LU R116, [R1+0x1958] ;  /* 0x0019580001747983 */ /* 0x002ee80000300800 */
[----:B------:R1:W-:Y:S01]  /*78f90*/  @P4 STG.E desc[UR44][R4.64], R112 ;  /* 0x0000007004004986 */ /* 0x0003e2000c10192c */
[----:B------:R-:W-:Y:S01]  /*78fa0*/  ISETP.LT.AND P4, PT, R119, UR62, !P1 ;  /* 0x0000003e77007c0c */ /* 0x000fe2000cf81270 */
[C---:B------:R-:W-:Y:S01]  /*78fb0*/  IMAD.WIDE R2, R113.reuse, 0x4, R40 ;  /* 0x0000000471027825 */ /* 0x040fe200078e0228 */
[----:B------:R-:W2:Y:S01]  /*78fc0*/  LDCU UR7, c[0x0][0x39c] ;  /* 0x00007380ff0777ac */ /* 0x000ea20008000800 */
[----:B-1----:R-:W3:Y:S02]  /*78fd0*/  LDL.LU R112, [R1] ;  /* 0x0000000001707983 */ /* 0x002ee40000300800 */
[----:B------:R-:W-:-:S02]  /*78fe0*/  IMAD.WIDE R4, R113, 0x4, R38 ;  /* 0x0000000471047825 */ /* 0x000fc400078e0226 */
[----:B------:R1:W-:Y:S01]  /*78ff0*/  @P5 STG.E desc[UR44][R2.64], R35 ;  /* 0x0000002302005986 */ /* 0x0003e2000c10192c */
[----:B------:R-:W-:-:S03]  /*79000*/  ISETP.LT.AND P5, PT, R118, UR62, !P2 ;  /* 0x0000003e76007c0c */ /* 0x000fc6000d7a1270 */
[----:B------:R4:W-:Y:S04]  /*79010*/  @P6 STG.E desc[UR44][R4.64], R34 ;  /* 0x0000002204006986 */ /* 0x0009e8000c10192c */
[----:B------:R-:W3:Y:S01]  /*79020*/  LDL.LU R113, [R1+0x195c] ;  /* 0x00195c0001717983 */ /* 0x000ee20000300800 */
[----:B-1----:R-:W-:-:S04]  /*79030*/  IMAD.WIDE R2, R33, 0x4, R40 ;  /* 0x0000000421027825 */ /* 0x002fc800078e0228 */
[----:B----4-:R-:W-:Y:S01]  /*79040*/  IMAD.WIDE R4, R33, 0x4, R38 ;  /* 0x0000000421047825 */ /* 0x010fe200078e0226 */
[----:B------:R1:W-:Y:S01]  /*79050*/  @P3 STG.E desc[UR44][R2.64], R32 ;  /* 0x0000002002003986 */ /* 0x0003e2000c10192c */
[----:B------:R-:W-:-:S03]  /*79060*/  ISETP.LT.AND P6, PT, R119, UR62, !P2 ;  /* 0x0000003e77007c0c */ /* 0x000fc6000d7c1270 */
[----:B------:R4:W-:Y:S01]  /*79070*/  @P4 STG.E desc[UR44][R4.64], R55 ;  /* 0x0000003704004986 */ /* 0x0009e2000c10192c */
[----:B-1----:R-:W-:-:S04]  /*79080*/  IMAD.WIDE R2, R117, 0x4, R40 ;  /* 0x0000000475027825 */ /* 0x002fc800078e0228 */
[----:B----4-:R-:W-:Y:S02]  /*79090*/  IMAD.WIDE R4, R117, 0x4, R38 ;  /* 0x0000000475047825 */ /* 0x010fe400078e0226 */
[----:B------:R-:W4:Y:S04]  /*790a0*/  LDL.LU R117, [R1+0x1964] ;  /* 0x0019640001757983 */ /* 0x000f280000300800 */
[----:B--2---:R1:W-:Y:S04]  /*790b0*/  @P5 STG.E desc[UR44][R2.64], R114 ;  /* 0x0000007202005986 */ /* 0x0043e8000c10192c */
[----:B---3--:R2:W-:Y:S04]  /*790c0*/  @P6 STG.E desc[UR44][R4.64], R115 ;  /* 0x0000007304006986 */ /* 0x0085e8000c10192c */
[----:B-1----:R-:W3:Y:S04]  /*790d0*/  LDL.LU R114, [R1+0x4] ;  /* 0x0000040001727983 */ /* 0x002ee80000300800 */
[----:B--2---:R-:W2:Y:S01]  /*790e0*/  LDL.LU R115, [R1+0x196c] ;  /* 0x00196c0001737983 */ /* 0x004ea20000300800 */
        /* <DEDUP_REMOVED lines=8> */
[----:B------:R-:W2:Y:S01]  /*79170*/  LDCU UR5, c[0x0][0x39c] ;  /* 0x00007380ff0577ac */ /* 0x000ea20008000800 */
[----:B------:R-:W-:Y:S01]  /*79180*/  IMAD.WIDE R2, R116, 0x4, R40 ;  /* 0x0000000474027825 */ /* 0x000fe200078e0228 */
[----:B------:R-:W-:Y:S02]  /*79190*/  ISETP.LT.AND P5, PT, R118, UR62, !P2 ;  /* 0x0000003e76007c0c */ /* 0x000fe4000d7a1270 */
[----:B------:R-:W-:Y:S01]  /*791a0*/  ISETP.LT.AND P6, PT, R119, UR62, !P2 ;  /* 0x0000003e77007c0c */ /* 0x000fe2000d7c1270 */
[----:B------:R-:W-:Y:S01]  /*791b0*/  IMAD.WIDE R4, R116, 0x4, R38 ;  /* 0x0000000474047825 */ /* 0x000fe200078e0226 */
[----:B-1----:R-:W-:Y:S01]  /*791c0*/  ISETP.GE.AND P1, PT, R6, UR6, PT ;  /* 0x0000000606007c0c */ /* 0x002fe2000bf26270 */
[----:B------:R-:W1:Y:S01]  /*791d0*/  LDCU UR6, c[0x0][0x39c] ;  /* 0x00007380ff0677ac */ /* 0x000e620008000800 */
[----:B------:R1:W-:Y:S02]  /*791e0*/  @P3 STG.E desc[UR44][R2.64], R112 ;  /* 0x0000007002003986 */ /* 0x0003e4000c10192c */
[----:B------:R-:W-:-:S02]  /*791f0*/  ISETP.LT.AND P3, PT, R118, UR62, !P1 ;  /* 0x0000003e76007c0c */ /* 0x000fc4000cf61270 */
[----:B------:R1:W-:Y:S04]  /*79200*/  @P4 STG.E desc[UR44][R4.64], R244 ;  /* 0x000000f404004986 */ /* 0x0003e8000c10192c */
[----:B-1----:R-:W2:Y:S01]  /*79210*/  LDL.LU R112, [R1+0x1970] ;  /* 0x0019700001707983 */ /* 0x002ea20000300800 */
[----:B------:R-:W-:-:S03]  /*79220*/  IMAD.WIDE R2, R113, 0x4, R40 ;  /* 0x0000000471027825 */ /* 0x000fc600078e0228 */
[----:B------:R-:W2:Y:S01]  /*79230*/  LDL.LU R116, [R1+0x8] ;  /* 0x0000080001747983 */ /* 0x000ea20000300800 */
[----:B------:R-:W-:-:S03]  /*79240*/  IMAD.WIDE R4, R113, 0x4, R38 ;  /* 0x0000000471047825 */ /* 0x000fc600078e0226 */
[----:B------:R-:W2:Y:S01]  /*79250*/  LDL.LU R113, [R1+0x197c] ;  /* 0x00197c0001717983 */ /* 0x000ea20000300800 */
[----:B------:R-:W-:-:S03]  /*79260*/  ISETP.LT.AND P4, PT, R119, UR62, !P1 ;  /* 0x0000003e77007c0c */ /* 0x000fc6000cf81270 */
[----:B------:R4:W-:Y:S04]  /*79270*/  @P5 STG.E desc[UR44][R2.64], R236 ;  /* 0x000000ec02005986 */ /* 0x0009e8000c10192c */
[----:B------:R1:W-:Y:S01]  /*79280*/  @P6 STG.E desc[UR44][R4.64], R228 ;  /* 0x000000e404006986 */ /* 0x0003e2000c10192c */
[----:B----4-:R-:W-:-:S04]  /*79290*/  IMAD.WIDE R2, R117, 0x4, R40 ;  /* 0x0000000475027825 */ /* 0x010fc800078e0228 */
[----:B-1----:R-:W-:Y:S02]  /*792a0*/  IMAD.WIDE R4, R117, 0x4, R38 ;  /* 0x0000000475047825 */ /* 0x002fe400078e0226 */
[----:B------:R-:W4:Y:S04]  /*792b0*/  LDL.LU R117, [R1+0x1980] ;  /* 0x0019800001757983 */ /* 0x000f280000300800 */
[----:B---3--:R1:W-:Y:S04]  /*792c0*/  @P3 STG.E desc[UR44][R2.64], R114 ;  /* 0x0000007202003986 */ /* 0x0083e8000c10192c */
[----:B------:R3:W-:Y:S04]  /*792d0*/  @P4 STG.E desc[UR44][R4.64], R245 ;  /* 0x000000f504004986 */ /* 0x0007e8000c10192c */
[----:B-1----:R-:W4:Y:S01]  /*792e0*/  LDL.LU R114, [R1+0xc] ;  /* 0x00000c0001727983 */ /* 0x002f220000300800 */
[----:B--2---:R-:W-:-:S04]  /*792f0*/  IMAD.WIDE R2, R115, 0x4, R40 ;  /* 0x0000000473027825 */ /* 0x004fc800078e0228 */
[----:B---3--:R-:W-:Y:S02]  /*79300*/  IMAD.WIDE R4, R115, 0x4, R38 ;  /* 0x0000000473047825 */ /* 0x008fe400078e0226 */
[----:B------:R-:W2:Y:S02]  /*79310*/  LDL.LU R115, [R1+0x1984] ;  /* 0x0019840001737983 */ /* 0x000ea40000300800 */
[----:B------:R-:W-:-:S05]  /*79320*/  VIADD R6, R252, 0x193 ;  /* 0x00000193fc067836 */ /* 0x000fca0000000000 */
[----:B------:R-:W-:Y:S01]  /*79330*/  ISETP.GE.AND P2, PT, R6, UR7, PT ;  /* 0x0000000706007c0c */ /* 0x000fe2000bf46270 */
[----:B------:R-:W-:Y:S01]  /*79340*/  VIADD R6, R252, 0x194 ;  /* 0x00000194fc067836 */ /* 0x000fe20000000000 */
[----:B------:R-:W1:Y:S04]  /*79350*/  LDCU UR7, c[0x0][0x39c] ;  /* 0x00007380ff0777ac */ /* 0x000e680008000800 */
[----:B------:R-:W-:Y:S01]  /*79360*/  ISETP.GE.AND P1, PT, R6, UR5, PT ;  /* 0x0000000506007c0c */ /* 0x000fe2000bf26270 */
[----:B------:R-:W3:Y:S01]  /*79370*/  LDCU UR5, c[0x0][0x39c] ;  /* 0x00007380ff0577ac */ /* 0x000ee20008000800 */
[----:B------:R-:W-:Y:S01]  /*79380*/  ISETP.LT.AND P5, PT, R118, UR62, !P2 ;  /* 0x0000003e76007c0c */ /* 0x000fe2000d7a1270 */
[----:B------:R-:W-:Y:S01]  /*79390*/  VIADD R6, R252, 0x195 ;  /* 0x00000195fc067836 */ /* 0x000fe20000000000 */
[----:B------:R-:W-:-:S02]  /*793a0*/  ISETP.LT.AND P6, PT, R119, UR62, !P2 ;  /* 0x0000003e77007c0c */ /* 0x000fc4000d7c1270 */
[----:B------:R-:W-:Y:S02]  /*793b0*/  ISETP.LT.AND P3, PT, R118, UR62, !P1 ;  /* 0x0000003e76007c0c */ /* 0x000fe4000cf61270 */
[----:B------:R-:W-:Y:S01]  /*793c0*/  ISETP.GE.AND P2, PT, R6, UR6, PT ;  /* 0x0000000606007c0c */ /* 0x000fe2000bf46270 */
[----:B------:R-:W-:Y:S01]  /*793d0*/  VIADD R6, R252, 0x196 ;  /* 0x00000196fc067836 */ /* 0x000fe20000000000 */
[----:B------:R-:W-:Y:S01]  /*793e0*/  ISETP.LT.AND P4, PT, R119, UR62, !P1 ;  /* 0x0000003e77007c0c */ /* 0x000fe2000cf81270 */
[----:B------:R-:W1:Y:S04]  /*793f0*/  LDCU UR6, c[0x0][0x39c] ;  /* 0x00007380ff0677ac */ /* 0x000e680008000800 */
[----:B------:R1:W-:Y:S01]  /*79400*/  @P5 STG.E desc[UR44][R2.64], R237 ;  /* 0x000000ed02005986 */ /* 0x0003e2000c10192c */
[----:B------:R-:W-:-:S02]  /*79410*/  ISETP.LT.AND P5, PT, R118, UR62, !P2 ;  /* 0x0000003e76007c0c */ /* 0x000fc4000d7a1270 */
[----:B---3--:R-:W-:Y:S01]  /*79420*/  ISETP.GE.AND P1, PT, R6, UR5, PT ;  /* 0x0000000506007c0c */ /* 0x008fe2000bf26270 */
[----:B------:R3:W-:Y:S01]  /*79430*/  @P6 STG.E desc[UR44][R4.64], R229 ;  /* 0x000000e504006986 */ /* 0x0007e2000c10192c */
[----:B------:R-:W-:Y:S01]  /*79440*/  ISETP.LT.AND P6, PT, R119, UR62, !P2 ;  /* 0x0000003e77007c0c */ /* 0x000fe2000d7c1270 */
[C---:B-1----:R-:W-:Y:S01]  /*79450*/  IMAD.WIDE R2, R112.reuse, 0x4, R40 ;  /* 0x0000000470027825 */ /* 0x042fe200078e0228 */
[----:B------:R-:W1:Y:S03]  /*79460*/  LDCU UR5, c[0x0][0x39c] ;  /* 0x00007380ff0577ac */ /* 0x000e660008000800 */
[----:B---3--:R-:W-:Y:S01]  /*79470*/  IMAD.WIDE R4, R112, 0x4, R38 ;  /* 0x0000000470047825 */ /* 0x008fe200078e0226 */
[----:B------:R3:W-:Y:S01]  /*79480*/  @P3 STG.E desc[UR44][R2.64], R116 ;  /* 0x0000007402003986 */ /* 0x0007e2000c10192c */
[----:B------:R-:W-:-:S03]  /*79490*/  ISETP.LT.AND P3, PT, R118, UR62, !P1 ;  /* 0x0000003e76007c0c */ /* 0x000fc6000cf61270 */
[----:B------:R-:W2:Y:S04]  /*794a0*/  LDL.LU R112, [R1+0x198c] ;  /* 0x00198c0001707983 */ /* 0x000ea80000300800 */
[----:B------:R1:W-:Y:S01]  /*794b0*/  @P4 STG.E desc[UR44][R4.64], R246 ;  /* 0x000000f604004986 */ /* 0x0003e2000c10192c */
[----:B---3--:R-:W-:Y:S01]  /*794c0*/  IMAD.WIDE R2, R113, 0x4, R40 ;  /* 0x0000000471027825 */ /* 0x008fe200078e0228 */
[----:B------:R-:W-:-:S04]  /*794d0*/  ISETP.LT.AND P4, PT, R119, UR62, !P1 ;  /* 0x0000003e77007c0c */ /* 0x000fc8000cf81270 */
[----:B------:R4:W-:Y:S01]  /*794e0*/  @P5 STG.E desc[UR44][R2.64], R238 ;  /* 0x000000ee02005986 */ /* 0x0009e2000c10192c */
[----:B-1----:R-:W-:-:S03]  /*794f0*/  IMAD.WIDE R4, R113, 0x4, R38 ;  /* 0x0000000471047825 */ /* 0x002fc600078e0226 */
[----:B------:R-:W3:Y:S04]  /*79500*/  LDL.LU R113, [R1+0x1994] ;  /* 0x0019940001717983 */ /* 0x000ee80000300800 */
[----:B------:R1:W-:Y:S01]  /*79510*/  @P6 STG.E desc[UR44][R4.64], R230 ;  /* 0x000000e604006986 */ /* 0x0003e2000c10192c */
[----:B----4-:R-:W-:-:S04]  /*79520*/  IMAD.WIDE R2, R117, 0x4, R40 ;  /* 0x0000000475027825 */ /* 0x010fc800078e0228 */
[----:B-1----:R-:W-:Y:S01]  /*79530*/  IMAD.WIDE R4, R117, 0x4, R38 ;  /* 0x0000000475047825 */ /* 0x002fe200078e0226 */
[----:B------:R1:W-:Y:S04]  /*79540*/  @P3 STG.E desc[UR44][R2.64], R114 ;  /* 0x0000007202003986 */ /* 0x0003e8000c10192c */
[----:B------:R4:W-:Y:S04]  /*79550*/  @P4 STG.E desc[UR44][R4.64], R247 ;  /* 0x000000f704004986 */ /* 0x0009e8000c10192c */
[----:B-1----:R-:W3:Y:S01]  /*79560*/  LDL.LU R114, [R1+0x1998] ;  /* 0x0019980001727983 */ /* 0x002ee20000300800 */
[----:B--2---:R-:W-:-:S04]  /*79570*/  IMAD.WIDE R2, R115, 0x4, R40 ;  /* 0x0000000473027825 */ /* 0x004fc800078e0228 */
[----:B----4-:R-:W-:Y:S02]  /*79580*/  IMAD.WIDE R4, R115, 0x4, R38 ;  /* 0x0000000473047825 */ /* 0x010fe400078e0226 */
[----:B------:R-:W2:Y:S02]  /*79590*/  LDL.LU R115, [R1+0x199c] ;  /* 0x00199c0001737983 */ /* 0x000ea40000300800 */
[----:B------:R-:W-:-:S05]  /*795a0*/  VIADD R6, R252, 0x197 ;  /* 0x00000197fc067836 */ /* 0x000fca0000000000 */
[----:B------:R-:W-:Y:S01]  /*795b0*/  ISETP.GE.AND P2, PT, R6, UR7, PT ;  /* 0x0000000706007c0c */ /* 0x000fe2000bf46270 */
[----:B------:R-:W-:Y:S01]  /*795c0*/  VIADD R6, R252, 0x198 ;  /* 0x00000198fc067836 */ /* 0x000fe20000000000 */
[----:B------:R-:W1:Y:S02]  /*795d0*/  LDCU UR7, c[0x0][0x39c] ;  /* 0x00007380ff0777ac */ /* 0x000e640008000800 */
[----:B------:R-:W-:Y:S02]  /*795e0*/  ISETP.LT.AND P5, PT, R118, UR62, !P2 ;  /* 0x0000003e76007c0c */ /* 0x000fe4000d7a1270 */
[----:B------:R-:W-:Y:S01]  /*795f0*/  ISETP.GE.AND P1, PT, R6, UR6, PT ;  /* 0x0000000606007c0c */ /* 0x000fe2000bf26270 */
[----:B------:R-:W4:Y:S01]  /*79600*/  LDCU UR6, c[0x0][0x39c] ;  /* 0x00007380ff0677ac */ /* 0x000f220008000800 */
[----:B------:R-:W-:Y:S01]  /*79610*/  ISETP.LT.AND P6, PT, R119, UR62, !P2 ;  /* 0x0000003e77007c0c */ /* 0x000fe2000d7c1270 */
[----:B------:R-:W-:Y:S01]  /*79620*/  VIADD R6, R252, 0x199 ;  /* 0x00000199fc067836 */ /* 0x000fe20000000000 */
[----:B------:R-:W-:-:S02]  /*79630*/  ISETP.LT.AND P3, PT, R118, UR62, !P1 ;  /* 0x0000003e76007c0c */ /* 0x000fc4000cf61270 */
[----:B------:R-:W-:Y:S02]  /*79640*/  ISETP.LT.AND P4, PT, R119, UR62, !P1 ;  /* 0x0000003e77007c0c */ /* 0x000fe4000cf81270 */
[----:B------:R-:W-:Y:S01]  /*79650*/  ISETP.GE.AND P2, PT, R6, UR5, PT ;  /* 0x0000000506007c0c */ /* 0x000fe2000bf46270 */
[----:B------:R-:W-:Y:S01]  /*79660*/  VIADD R6, R252, 0x19a ;  /* 0x0000019afc067836 */ /* 0x000fe20000000000 */
[----:B------:R-:W1:Y:S01]  /*79670*/  LDCU UR5, c[0x0][0x39c] ;  /* 0x00007380ff0577ac */ /* 0x000e620008000800 */
[----:B------:R1:W-:Y:S01]  /*79680*/  @P5 STG.E desc[UR44][R2.64], R239 ;  /* 0x000000ef02005986 */ /* 0x0003e2000c10192c */
[----:B------:R-:W-:-:S03]  /*79690*/  ISETP.LT.AND P5, PT, R118, UR62, !P2 ;  /* 0x0000003e76007c0c */ /* 0x000fc6000d7a1270 */
[----:B------:R1:W-:Y:S01]  /*796a0*/  @P6 STG.E desc[UR44][R4.64], R231 ;  /* 0x000000e704006986 */ /* 0x0003e2000c10192c */
[----:B------:R-:W-:Y:S02]  /*796b0*/  ISETP.LT.AND P6, PT, R119, UR62, !P2 ;  /* 0x0000003e77007c0c */ /* 0x000fe4000d7c1270 */
[----:B----4-:R-:W-:Y:S01]  /*796c0*/  ISETP.GE.AND P1, PT, R6, UR6, PT ;  /* 0x0000000606007c0c */ /* 0x010fe2000bf26270 */
[C---:B-1----:R-:W-:Y:S01]  /*796d0*/  IMAD.WIDE R2, R112.reuse, 0x4, R40 ;  /* 0x0000000470027825 */ /* 0x042fe200078e0228 */
[----:B------:R-:W1:Y:S03]  /*796e0*/  LDCU UR6, c[0x0][0x39c] ;  /* 0x00007380ff0677ac */ /* 0x000e660008000800 */
[----:B------:R-:W-:Y:S02]  /*796f0*/  IMAD.WIDE R4, R112, 0x4, R38 ;  /* 0x0000000470047825 */ /* 0x000fe400078e0226 */
[----:B------:R-:W4:Y:S04]  /*79700*/  LDL.LU R112, [R1+0x19a0] ;  /* 0x0019a00001707983 */ /* 0x000f280000300800 */
[----:B------:R3:W-:Y:S01]  /*79710*/  @P3 STG.E desc[UR44][R2.64], R248 ;  /* 0x000000f802003986 */ /* 0x0007e2000c10192c */
[----:B------:R-:W-:-:S03]  /*79720*/  ISETP.LT.AND P3, PT, R118, UR62, !P1 ;  /* 0x0000003e76007c0c */ /* 0x000fc6000cf61270 */
[----:B------:R1:W-:Y:S01]  /*79730*/  @P4 STG.E desc[UR44][R4.64], R240 ;  /* 0x000000f004004986 */ /* 0x0003e2000c10192c */
[----:B------:R-:W-:Y:S01]  /*79740*/  ISETP.LT.AND P4, PT, R119, UR62, !P1 ;  /* 0x0000003e77007c0c */ /* 0x000fe2000cf81270 */
[----:B---3--:R-:W-:-:S04]  /*79750*/  IMAD.WIDE R2, R113, 0x4, R40 ;  /* 0x0000000471027825 */ /* 0x008fc800078e0228 */
[----:B-1----:R-:W-:Y:S02]  /*79760*/  IMAD.WIDE R4, R113, 0x4, R38 ;  /* 0x0000000471047825 */ /* 0x002fe400078e0226 */
[----:B------:R-:W3:Y:S04]  /*79770*/  LDL.LU R113, [R1+0x19a8] ;  /* 0x0019a80001717983 */ /* 0x000ee80000300800 */
[----:B------:R1:W-:Y:S04]  /*79780*/  @P5 STG.E desc[UR44][R2.64], R232 ;  /* 0x000000e802005986 */ /* 0x0003e8000c10192c */
[----:B------:R1:W-:Y:S02]  /*79790*/  @P6 STG.E desc[UR44][R4.64], R224 ;  /* 0x000000e004006986 */ /* 0x0003e4000c10192c */
[----:B-1----:R-:W-:-:S04]  /*797a0*/  IMAD.WIDE R2, R114, 0x4, R40 ;  /* 0x0000000472027825 */ /* 0x002fc800078e0228 */
[----:B------:R-:W-:Y:S02]  /*797b0*/  IMAD.WIDE R4, R114, 0x4, R38 ;  /* 0x0000000472047825 */ /* 0x000fe400078e0226 */
[----:B------:R-:W3:Y:S04]  /*797c0*/  LDL.LU R114, [R1+0x19ac] ;  /* 0x0019ac0001727983 */ /* 0x000ee80000300800 */
[----:B------:R2:W-:Y:S04]  /*797d0*/  @P3 STG.E desc[UR44][R2.64], R249 ;  /* 0x000000f902003986 */ /* 0x0005e8000c10192c */
[----:B------:R1:W-:Y:S01]  /*797e0*/  @P4 STG.E desc[UR44][R4.64], R241 ;  /* 0x000000f104004986 */ /* 0x0003e2000c10192c */
[----:B--2---:R-:W-:-:S04]  /*797f0*/  IMAD.WIDE R2, R115, 0x4, R40 ;  /* 0x0000000473027825 */ /* 0x004fc800078e0228 */
[----:B-1----:R-:W-:Y:S02]  /*79800*/  IMAD.WIDE R4, R115, 0x4, R38 ;  /* 0x0000000473047825 */ /* 0x002fe400078e0226 */
[----:B------:R-:W2:Y:S02]  /*79810*/  LDL.LU R115, [R1+0x19b0] ;  /* 0x0019b00001737983 */ /* 0x000ea40000300800 */
[----:B------:R-:W-:-:S05]  /*79820*/  VIADD R6, R252, 0x19b ;  /* 0x0000019bfc067836 */ /* 0x000fca0000000000 */
[----:B------:R-:W-:Y:S01]  /*79830*/  ISETP.GE.AND P2, PT, R6, UR7, PT ;  /* 0x0000000706007c0c */ /* 0x000fe2000bf46270 */
[----:B------:R-:W-:Y:S01]  /*79840*/  VIADD R6, R252, 0x19c ;  /* 0x0000019cfc067836 */ /* 0x000fe20000000000 */
[----:B------:R-:W1:Y:S02]  /*79850*/  LDCU UR7, c[0x0][0x39c] ;  /* 0x00007380ff0777ac */ /* 0x000e640008000800 */
[----:B------:R-:W-:Y:S02]  /*79860*/  ISETP.LT.AND P5, PT, R118, UR62, !P2 ;  /* 0x0000003e76007c0c */ /* 0x000fe4000d7a1270 */
[----:B------:R-:W-:Y:S01]  /*79870*/  ISETP.GE.AND P1, PT, R6, UR5, PT ;  /* 0x0000000506007c0c */ /* 0x000fe2000bf26270 */
[----:B------:R-:W1:Y:S01]  /*79880*/  LDCU UR5, c[0x0][0x39c] ;  /* 0x00007380ff0577ac */ /* 0x000e620008000800 */
[----:B------:R-:W-:Y:S01]  /*79890*/  ISETP.LT.AND P6, PT, R119, UR62, !P2 ;  /* 0x0000003e77007c0c */ /* 0x000fe2000d7c1270 */
[----:B------:R-:W-:Y:S01]  /*798a0*/  VIADD R6, R252, 0x19d ;  /* 0x0000019dfc067836 */ /* 0x000fe20000000000 */
[----:B------:R-:W-:-:S02]  /*798b0*/  ISETP.LT.AND P3, PT, R118, UR62, !P1 ;  /* 0x0000003e76007c0c */ /* 0x000fc4000cf61270 */
[----:B------:R-:W-:Y:S02]  /*798c0*/  ISETP.LT.AND P4, PT, R119, UR62, !P1 ;  /* 0x0000003e77007c0c */ /* 0x000fe4000cf81270 */
[----:B------:R-:W-:Y:S01]  /*798d0*/  ISETP.GE.AND P2, PT, R6, UR6, PT ;  /* 0x0000000606007c0c */ /* 0x000fe2000bf46270 */
[----:B------:R-:W-:Y:S01]  /*798e0*/  VIADD R6, R252, 0x19e ;  /* 0x0000019efc067836 */ /* 0x000fe20000000000 */
[----:B------:R-:W2:Y:S01]  /*798f0*/  LDCU UR6, c[0x0][0x39c] ;  /* 0x00007380ff0677ac */ /* 0x000ea20008000800 */
[----:B------:R4:W-:Y:S01]  /*79900*/  @P5 STG.E desc[UR44][R2.64], R233 ;  /* 0x000000e902005986 */ /* 0x0009e2000c10192c */
[----:B------:R-:W-:-:S03]  /*79910*/  ISETP.LT.AND P5, PT, R118, UR62, !P2 ;  /* 0x0000003e76007c0c */ /* 0x000fc6000d7a1270 */
[----:B------:R4:W-:Y:S01]  /*79920*/  @P6 STG.E desc[UR44][R4.64], R225 ;  /* 0x000000e104006986 */ /* 0x0009e2000c10192c */
[----:B------:R-:W-:Y:S02]  /*79930*/  ISETP.LT.AND P6, PT, R119, UR62, !P2 ;  /* 0x0000003e77007c0c */ /* 0x000fe4000d7c1270 */
[----:B-1----:R-:W-:Y:S01]  /*79940*/  ISETP.GE.AND P1, PT, R6, UR5, PT ;  /* 0x0000000506007c0c */ /* 0x002fe2000bf26270 */
[C---:B----4-:R-:W-:Y:S01]  /*79950*/  IMAD.WIDE R2, R112.reuse, 0x4, R40 ;  /* 0x0000000470027825 */ /* 0x050fe200078e0228 */
        /* <DEDUP_REMOVED lines=368> */
[----:B-1----:R-:W-:Y:S01]  /*7b060*/  IMAD.WIDE R4, R113, 0x4, R38 ;  /* 0x0000000471047825 */ /* 0x002fe200078e0226 */
[----:B------:R1:W-:Y:S04]  /*7b070*/  @P5 STG.E desc[UR44][R2.64], R44 ;  /* 0x0000002c02005986 */ /* 0x0003e8000c10192c */
[----:B------:R3:W-:Y:S04]  /*7b080*/  @P6 STG.E desc[UR44][R4.64], R28 ;  /* 0x0000001c04006986 */ /* 0x0007e8000c10192c */
[----:B------:R-:W4:Y:S01]  /*7b090*/  LDL.LU R113, [R1+0x19d0] ;  /* 0x0019d00001717983 */ /* 0x000f220000300800 */
[----:B-1----:R-:W-:-:S04]  /*7b0a0*/  IMAD.WIDE R2, R114, 0x4, R40 ;  /* 0x0000000472027825 */ /* 0x002fc800078e0228 */
[----:B---3--:R-:W-:Y:S02]  /*7b0b0*/  IMAD.WIDE R4, R114, 0x4, R38 ;  /* 0x0000000472047825 */ /* 0x008fe400078e0226 */
        /* <DEDUP_REMOVED lines=9> */
[----:B------:R-:W1:Y:S04]  /*7b150*/  LDCU UR7, c[0x0][0x39c] ;  /* 0x00007380ff0777ac */ /* 0x000e680008000800 */
[----:B------:R-:W-:Y:S01]  /*7b160*/  ISETP.GE.AND P1, PT, R6, UR5, PT ;  /* 0x0000000506007c0c */ /* 0x000fe2000bf26270 */
[----:B------:R-:W1:Y:S01]  /*7b170*/  LDCU UR5, c[0x0][0x39c] ;  /* 0x00007380ff0577ac */ /* 0x000e620008000800 */
[----:B------:R-:W-:Y:S01]  /*7b180*/  VIADD R6, R252, 0x1c5 ;  /* 0x000001c5fc067836 */ /* 0x000fe20000000000 */
[----:B------:R-:W-:Y:S02]  /*7b190*/  ISETP.LT.AND P5, PT, R118, UR62, !P2 ;  /* 0x0000003e76007c0c */ /* 0x000fe4000d7a1270 */
[----:B------:R-:W-:-:S02]  /*7b1a0*/  ISETP.LT.AND P6, PT, R119, UR62, !P2 ;  /* 0x0000003e77007c0c */ /* 0x000fc4000d7c1270 */
[----:B------:R-:W-:Y:S01]  /*7b1b0*/  ISETP.GE.AND P2, PT, R6, UR6, PT ;  /* 0x0000000606007c0c */ /* 0x000fe2000bf46270 */
[----:B------:R-:W-:Y:S01]  /*7b1c0*/  VIADD R6, R252, 0x1c6 ;  /* 0x000001c6fc067836 */ /* 0x000fe20000000000 */
[----:B------:R-:W-:Y:S01]  /*7b1d0*/  ISETP.LT.AND P3, PT, R118, UR62, !P1 ;  /* 0x0000003e76007c0c */ /* 0x000fe2000cf61270 */
[----:B------:R-:W2:Y:S01]  /*7b1e0*/  LDCU UR6, c[0x0][0x39c] ;  /* 0x00007380ff0677ac */ /* 0x000ea20008000800 */
[----:B------:R-:W-:Y:S02]  /*7b1f0*/  ISETP.LT.AND P4, PT, R119, UR62, !P1 ;  /* 0x0000003e77007c0c */ /* 0x000fe4000cf81270 */
[----:B-1----:R-:W-:-:S03]  /*7b200*/  ISETP.GE.AND P1, PT, R6, UR5, PT ;  /* 0x0000000506007c0c */ /* 0x002fc6000bf26270 */
[----:B------:R1:W-:Y:S01]  /*7b210*/  @P5 STG.E desc[UR44][R2.64], R45 ;  /* 0x0000002d02005986 */ /* 0x0003e2000c10192c */
[----:B------:R-:W-:Y:S01]  /*7b220*/  ISETP.LT.AND P5, PT, R118, UR62, !P2 ;  /* 0x0000003e76007c0c */ /* 0x000fe2000d7a1270 */
[----:B------:R-:W-:Y:S01]  /*7b230*/  VIADD R22, R252, 0x1c7 ;  /* 0x000001c7fc167836 */ /* 0x000fe20000000000 */
[----:B------:R-:W1:Y:S01]  /*7b240*/  LDCU UR5, c[0x0][0x39c] ;  /* 0x00007380ff0577ac */ /* 0x000e620008000800 */
[----:B------:R1:W-:Y:S01]  /*7b250*/  @P6 STG.E desc[UR44][R4.64], R29 ;  /* 0x0000001d04006986 */ /* 0x0003e2000c10192c */
[----:B------:R-:W-:Y:S01]  /*7b260*/  ISETP.LT.AND P6, PT, R119, UR62, !P2 ;  /* 0x0000003e77007c0c */ /* 0x000fe2000d7c1270 */
[----:B----4-:R-:W-:-:S04]  /*7b270*/  IMAD.WIDE R6, R112, 0x4, R40 ;  /* 0x0000000470067825 */ /* 0x010fc800078e0228 */
[----:B------:R-:W-:Y:S02]  /*7b280*/  IMAD.WIDE R20, R112, 0x4, R38 ;  /* 0x0000000470147825 */ /* 0x000fe400078e0226 */
[----:B------:R-:W4:Y:S04]  /*7b290*/  LDL.LU R112, [R1+0x1990] ;  /* 0x0019900001707983 */ /* 0x000f280000300800 */
[----:B------:R3:W-:Y:S04]  /*7b2a0*/  @P3 STG.E desc[UR44][R6.64], R150 ;  /* 0x0000009606003986 */ /* 0x0007e8000c10192c */
[----:B------:R1:W-:Y:S02]  /*7b2b0*/  @P4 STG.E desc[UR44][R20.64], R134 ;  /* 0x0000008614004986 */ /* 0x0003e4000c10192c */
[----:B-1----:R-:W-:-:S04]  /*7b2c0*/  IMAD.WIDE R2, R113, 0x4, R40 ;  /* 0x0000000471027825 */ /* 0x002fc800078e0228 */
[----:B------:R-:W-:Y:S02]  /*7b2d0*/  IMAD.WIDE R4, R113, 0x4, R38 ;  /* 0x0000000471047825 */ /* 0x000fe400078e0226 */
[----:B------:R-:W4:Y:S04]  /*7b2e0*/  LDL.LU R113, [R1+0x1988] ;  /* 0x0019880001717983 */ /* 0x000f280000300800 */
[----:B------:R2:W-:Y:S04]  /*7b2f0*/  @P5 STG.E desc[UR44][R2.64], R46 ;  /* 0x0000002e02005986 */ /* 0x0005e8000c10192c */
[----:B------:R1:W-:Y:S01]  /*7b300*/  @P6 STG.E desc[UR44][R4.64], R30 ;  /* 0x0000001e04006986 */ /* 0x0003e2000c10192c */
[----:B---3--:R-:W-:-:S04]  /*7b310*/  IMAD.WIDE R6, R114, 0x4, R40 ;  /* 0x0000000472067825 */ /* 0x008fc800078e0228 */
[----:B------:R-:W-:Y:S02]  /*7b320*/  IMAD.WIDE R20, R114, 0x4, R38 ;  /* 0x0000000472147825 */ /* 0x000fe400078e0226 */
[----:B------:R-:W3:Y:S02]  /*7b330*/  LDL.LU R114, [R1+0x1978] ;  /* 0x0019780001727983 */ /* 0x000ee40000300800 */
[----:B--2---:R-:W-:-:S04]  /*7b340*/  IMAD.WIDE R2, R115, 0x4, R40 ;  /* 0x0000000473027825 */ /* 0x004fc800078e0228 */
[----:B-1----:R-:W-:Y:S02]  /*7b350*/  IMAD.WIDE R4, R115, 0x4, R38 ;  /* 0x0000000473047825 */ /* 0x002fe400078e0226 */
[----:B------:R-:W2:Y:S01]  /*7b360*/  LDL.LU R115, [R1+0x1974] ;  /* 0x0019740001737983 */ /* 0x000ea20000300800 */
[----:B------:R-:W-:Y:S02]  /*7b370*/  ISETP.LT.AND P3, PT, R118, UR62, !P1 ;  /* 0x0000003e76007c0c */ /* 0x000fe4000cf61270 */
[----:B------:R-:W-:Y:S02]  /*7b380*/  ISETP.LT.AND P4, PT, R119, UR62, !P1 ;  /* 0x0000003e77007c0c */ /* 0x000fe4000cf81270 */
[----:B------:R-:W-:Y:S01]  /*7b390*/  ISETP.GE.AND P2, PT, R22, UR7, PT ;  /* 0x0000000716007c0c */ /* 0x000fe2000bf46270 */
[----:B------:R-:W-:Y:S01]  /*7b3a0*/  VIADD R22, R252, 0x1c8 ;  /* 0x000001c8fc167836 */ /* 0x000fe20000000000 */
[----:B------:R-:W1:Y:S02]  /*7b3b0*/  LDCU UR7, c[0x0][0x39c] ;  /* 0x00007380ff0777ac */ /* 0x000e640008000800 */
[----:B------:R-:W-:-:S02]  /*7b3c0*/  ISETP.LT.AND P5, PT, R118, UR62, !P2 ;  /* 0x0000003e76007c0c */ /* 0x000fc4000d7a1270 */
[C---:B------:R-:W-:Y:S02]  /*7b3d0*/  ISETP.LT.AND P6, PT, R119.reuse, UR62, !P2 ;  /* 0x0000003e77007c0c */ /* 0x040fe4000d7c1270 */
[----:B------:R-:W-:Y:S01]  /*7b3e0*/  ISETP.GE.AND P1, PT, R22, UR6, PT ;  /* 0x0000000616007c0c */ /* 0x000fe2000bf26270 */
[----:B------:R-:W-:Y:S01]  /*7b3f0*/  VIADD R22, R252, 0x1c9 ;  /* 0x000001c9fc167836 */ /* 0x000fe20000000000 */
[----:B------:R4:W-:Y:S01]  /*7b400*/  @P3 STG.E desc[UR44][R6.64], R151 ;  /* 0x0000009706003986 */ /* 0x0009e2000c10192c */
[----:B------:R-:W1:Y:S01]  /*7b410*/  LDCU UR6, c[0x0][0x39c] ;  /* 0x00007380ff0677ac */ /* 0x000e620008000800 */
[----:B------:R-:W-:Y:S02]  /*7b420*/  ISETP.LT.AND P3, PT, R118, UR62, !P1 ;  /* 0x0000003e76007c0c */ /* 0x000fe4000cf61270 */
[----:B------:R1:W-:Y:S01]  /*7b430*/  @P4 STG.E desc[UR44][R20.64], R135 ;  /* 0x0000008714004986 */ /* 0x0003e2000c10192c */
[----:B------:R-:W-:Y:S02]  /*7b440*/  ISETP.LT.AND P4, PT, R119, UR62, !P1 ;  /* 0x0000003e77007c0c */ /* 0x000fe4000cf81270 */
[----:B------:R-:W-:Y:S01]  /*7b450*/  ISETP.GE.AND P2, PT, R22, UR5, PT ;  /* 0x0000000516007c0c */ /* 0x000fe2000bf46270 */
[----:B------:R1:W-:Y:S01]  /*7b460*/  @P5 STG.E desc[UR44][R2.64], R47 ;  /* 0x0000002f02005986 */ /* 0x0003e2000c10192c */
[----:B----4-:R-:W-:-:S04]  /*7b470*/  IMAD.WIDE R6, R112, 0x4, R40 ;  /* 0x0000000470067825 */ /* 0x010fc800078e0228 */
[----:B-1----:R-:W-:Y:S01]  /*7b480*/  IMAD.WIDE R20, R112, 0x4, R38 ;  /* 0x0000000470147825 */ /* 0x002fe200078e0226 */
[----:B------:R-:W1:Y:S01]  /*7b490*/  LDCU UR5, c[0x0][0x39c] ;  /* 0x00007380ff0577ac */ /* 0x000e620008000800 */
[----:B------:R-:W4:Y:S01]  /*7b4a0*/  LDL.LU R112, [R1+0x1968] ;  /* 0x0019680001707983 */ /* 0x000f220000300800 */
[----:B------:R-:W-:-:S03]  /*7b4b0*/  ISETP.LT.AND P5, PT, R118, UR62, !P2 ;  /* 0x0000003e76007c0c */ /* 0x000fc6000d7a1270 */
[----:B------:R1:W-:Y:S01]  /*7b4c0*/  @P6 STG.E desc[UR44][R4.64], R31 ;  /* 0x0000001f04006986 */ /* 0x0003e2000c10192c */
[----:B------:R-:W-:-:S03]  /*7b4d0*/  ISETP.LT.AND P6, PT, R119, UR62, !P2 ;  /* 0x0000003e77007c0c */ /* 0x000fc6000d7c1270 */
[----:B------:R3:W-:Y:S04]  /*7b4e0*/  @P3 STG.E desc[UR44][R6.64], R144 ;  /* 0x0000009006003986 */ /* 0x0007e8000c10192c */
[----:B------:R1:W-:Y:S01]  /*7b4f0*/  @P4 STG.E desc[UR44][R20.64], R128 ;  /* 0x0000008014004986 */ /* 0x0003e2000c10192c */
[----:B------:R-:W-:-:S04]  /*7b500*/  IMAD.WIDE R2, R113, 0x4, R40 ;  /* 0x0000000471027825 */ /* 0x000fc800078e0228 */
[----:B-1----:R-:W-:Y:S02]  /*7b510*/  IMAD.WIDE R4, R113, 0x4, R38 ;  /* 0x0000000471047825 */ /* 0x002fe400078e0226 */
        /* <DEDUP_REMOVED lines=8> */
[----:B------:R-:W2:Y:S02]  /*7b5a0*/  LDL.LU R115, [R1+0x1948] ;  /* 0x0019480001737983 */ /* 0x000ea40000300800 */
[----:B------:R-:W-:-:S05]  /*7b5b0*/  VIADD R22, R252, 0x1ca ;  /* 0x000001cafc167836 */ /* 0x000fca0000000000 */
[----:B------:R-:W-:Y:S01]  /*7b5c0*/  ISETP.GE.AND P1, PT, R22, UR6, PT ;  /* 0x0000000616007c0c */ /* 0x000fe2000bf26270 */
[----:B------:R-:W1:Y:S01]  /*7b5d0*/  LDCU UR6, c[0x0][0x39c] ;  /* 0x00007380ff0677ac */ /* 0x000e620008000800 */
[----:B------:R-:W-:Y:S02]  /*7b5e0*/  VIADD R22, R252, 0x1cb ;  /* 0x000001cbfc167836 */ /* 0x000fe40000000000 */
[----:B------:R-:W-:-:S03]  /*7b5f0*/  ISETP.LT.AND P3, PT, R118, UR62, !P1 ;  /* 0x0000003e76007c0c */ /* 0x000fc6000cf61270 */
[----:B------:R-:W-:Y:S01]  /*7b600*/  ISETP.GE.AND P2, PT, R22, UR7, PT ;  /* 0x0000000716007c0c */ /* 0x000fe2000bf46270 */
[----:B------:R-:W-:Y:S01]  /*7b610*/  VIADD R22, R252, 0x1cc ;  /* 0x000001ccfc167836 */ /* 0x000fe20000000000 */
[C---:B------:R-:W-:Y:S01]  /*7b620*/  ISETP.LT.AND P4, PT, R119.reuse, UR62, !P1 ;  /* 0x0000003e77007c0c */ /* 0x040fe2000cf81270 */
[----:B------:R-:W1:Y:S03]  /*7b630*/  LDCU UR7, c[0x0][0x39c] ;  /* 0x00007380ff0777ac */ /* 0x000e660008000800 */
[----:B------:R-:W-:Y:S01]  /*7b640*/  ISETP.GE.AND P1, PT, R22, UR5, PT ;  /* 0x0000000516007c0c */ /* 0x000fe2000bf26270 */
[----:B------:R-:W-:Y:S01]  /*7b650*/  VIADD R22, R252, 0x1cd ;  /* 0x000001cdfc167836 */ /* 0x000fe20000000000 */
[----:B------:R-:W1:Y:S01]  /*7b660*/  LDCU UR5, c[0x0][0x39c] ;  /* 0x00007380ff0577ac */ /* 0x000e620008000800 */
[----:B------:R-:W-:Y:S02]  /*7b670*/  ISETP.LT.AND P5, PT, R118, UR62, !P2 ;  /* 0x0000003e76007c0c */ /* 0x000fe4000d7a1270 */
[----:B------:R-:W-:-:S02]  /*7b680*/  ISETP.LT.AND P6, PT, R119, UR62, !P2 ;  /* 0x0000003e77007c0c */ /* 0x000fc4000d7c1270 */
[----:B-1----:R-:W-:Y:S01]  /*7b690*/  ISETP.GE.AND P2, PT, R22, UR6, PT ;  /* 0x0000000616007c0c */ /* 0x002fe2000bf46270 */
[----:B------:R-:W1:Y:S01]  /*7b6a0*/  LDCU UR6, c[0x0][0x39c] ;  /* 0x00007380ff0677ac */ /* 0x000e620008000800 */
[----:B------:R4:W-:Y:S01]  /*7b6b0*/  @P3 STG.E desc[UR44][R6.64], R145 ;  /* 0x0000009106003986 */ /* 0x0009e2000c10192c */
[----:B------:R-:W-:-:S03]  /*7b6c0*/  ISETP.LT.AND P3, PT, R118, UR62, !P1 ;  /* 0x0000003e76007c0c */ /* 0x000fc6000cf61270 */
[----:B------:R1:W-:Y:S01]  /*7b6d0*/  @P4 STG.E desc[UR44][R20.64], R129 ;  /* 0x0000008114004986 */ /* 0x0003e2000c10192c */
[----:B------:R-:W-:Y:S01]  /*7b6e0*/  ISETP.LT.AND P4, PT, R119, UR62, !P1 ;  /* 0x0000003e77007c0c */ /* 0x000fe2000cf81270 */
[C---:B------:R-:W-:Y:S02]  /*7b6f0*/  VIADD R16, R252.reuse, 0x1cf ;  /* 0x000001cffc107836 */ /* 0x040fe40000000000 */
[----:B------:R-:W-:Y:S01]  /*7b700*/  VIADD R22, R252, 0x1ce ;  /* 0x000001cefc167836 */ /* 0x000fe20000000000 */
[----:B------:R1:W-:Y:S01]  /*7b710*/  @P5 STG.E desc[UR44][R2.64], R25 ;  /* 0x0000001902005986 */ /* 0x0003e2000c10192c */
[----:B------:R-:W-:-:S03]  /*7b720*/  ISETP.LT.AND P5, PT, R118, UR62, !P2 ;  /* 0x0000003e76007c0c */ /* 0x000fc6000d7a1270 */
[----:B------:R1:W-:Y:S01]  /*7b730*/  @P6 STG.E desc[UR44][R4.64], R17 ;  /* 0x0000001104006986 */ /* 0x0003e2000c10192c */
[----:B------:R-:W-:Y:S02]  /*7b740*/  ISETP.LT.AND P6, PT, R119, UR62, !P2 ;  /* 0x0000003e77007c0c */ /* 0x000fe4000d7c1270 */
[----:B------:R-:W-:Y:S01]  /*7b750*/  ISETP.GE.AND P2, PT, R16, UR7, PT ;  /* 0x0000000710007c0c */ /* 0x000fe2000bf46270 */
[----:B------:R-:W-:Y:S01]  /*7b760*/  VIADD R16, R252, 0x1d0 ;  /* 0x000001d0fc107836 */ /* 0x000fe20000000000 */
[----:B------:R-:W-:Y:S01]  /*7b770*/  ISETP.GE.AND P1, PT, R22, UR5, PT ;  /* 0x0000000516007c0c */ /* 0x000fe2000bf26270 */
[----:B------:R-:W1:Y:S01]  /*7b780*/  LDCU UR5, c[0x0][0x39c] ;  /* 0x00007380ff0577ac */ /* 0x000e620008000800 */
[C---:B----4-:R-:W-:Y:S01]  /*7b790*/  IMAD.WIDE R6, R112.reuse, 0x4, R40 ;  /* 0x0000000470067825 */ /* 0x050fe200078e0228 */
[----:B------:R-:W4:Y:S03]  /*7b7a0*/  LDCU UR7, c[0x0][0x39c] ;  /* 0x00007380ff0777ac */ /* 0x000f260008000800 */
[----:B-1----:R-:W-:-:S02]  /*7b7b0*/  IMAD.WIDE R20, R112, 0x4, R38 ;  /* 0x0000000470147825 */ /* 0x002fc400078e0226 */
[----:B------:R-:W4:Y:S04]  /*7b7c0*/  LDL.LU R112, [R1+0x1940] ;  /* 0x0019400001707983 */ /* 0x000f280000300800 */
[----:B------:R3:W-:Y:S01]  /*7b7d0*/  @P3 STG.E desc[UR44][R6.64], R146 ;  /* 0x0000009206003986 */ /* 0x0007e2000c10192c */
[----:B------:R-:W-:-:S03]  /*7b7e0*/  ISETP.LT.AND P3, PT, R118, UR62, !P1 ;  /* 0x0000003e76007c0c */ /* 0x000fc6000cf61270 */
[----:B------:R-:W-:Y:S01]  /*7b7f0*/  @P4 STG.E desc[UR44][R20.64], R130 ;  /* 0x0000008214004986 */ /* 0x000fe2000c10192c */
[----:B------:R-:W-:Y:S02]  /*7b800*/  ISETP.LT.AND P4, PT, R119, UR62, !P1 ;  /* 0x0000003e77007c0c */ /* 0x000fe4000cf81270 */
[----:B------:R-:W-:Y:S01]  /*7b810*/  ISETP.GE.AND P1, PT, R16, UR6, PT ;  /* 0x0000000610007c0c */ /* 0x000fe2000bf26270 */
[C---:B------:R-:W-:Y:S01]  /*7b820*/  IMAD.WIDE R2, R113.reuse, 0x4, R40 ;  /* 0x0000000471027825 */ /* 0x040fe200078e0228 */
[----:B------:R-:W1:Y:S03]  /*7b830*/  LDCU UR6, c[0x0][0x39c] ;  /* 0x00007380ff0677ac */ /* 0x000e660008000800 */
        /* <DEDUP_REMOVED lines=11> */
[----:B------:R-:W-:Y:S01]  /*7b8f0*/  ISETP.LT.AND P6, PT, R119, UR62, !P2 ;  /* 0x0000003e77007c0c */ /* 0x000fe2000d7c1270 */
[----:B------:R-:W-:Y:S01]  /*7b900*/  VIADD R22, R252, 0x1d1 ;  /* 0x000001d1fc167836 */ /* 0x000fe20000000000 */
[----:B------:R4:W-:Y:S01]  /*7b910*/  @P3 STG.E desc[UR44][R6.64], R147 ;  /* 0x0000009306003986 */ /* 0x0009e2000c10192c */
[----:B------:R-:W-:-:S03]  /*7b920*/  ISETP.LT.AND P3, PT, R118, UR62, !P1 ;  /* 0x0000003e76007c0c */ /* 0x000fc6000cf61270 */
[----:B------:R1:W-:Y:S01]  /*7b930*/  @P4 STG.E desc[UR44][R16.64], R131 ;  /* 0x0000008310004986 */ /* 0x0003e2000c10192c */
[C---:B------:R-:W-:Y:S02]  /*7b940*/  ISETP.LT.AND P4, PT, R119.reuse, UR62, !P1 ;  /* 0x0000003e77007c0c */ /* 0x040fe4000cf81270 */
[----:B------:R-:W-:Y:S01]  /*7b950*/  ISETP.GE.AND P2, PT, R22, UR5, PT ;  /* 0x0000000516007c0c */ /* 0x000fe2000bf46270 */
[----:B------:R-:W1:Y:S01]  /*7b960*/  LDCU UR5, c[0x0][0x39c] ;  /* 0x00007380ff0577ac */ /* 0x000e620008000800 */
[----:B------:R1:W-:Y:S02]  /*7b970*/  @P5 STG.E desc[UR44][R2.64], R27 ;  /* 0x0000001b02005986 */ /* 0x0003e4000c10192c */
[----:B------:R-:W-:Y:S02]  /*7b980*/  ISETP.LT.AND P5, PT, R118, UR62, !P2 ;  /* 0x0000003e76007c0c */ /* 0x000fe4000d7a1270 */
[----:B------:R1:W-:Y:S01]  /*7b990*/  @P6 STG.E desc[UR44][R4.64], R19 ;  /* 0x0000001304006986 */ /* 0x0003e2000c10192c */
[----:B------:R-:W-:Y:S01]  /*7b9a0*/  ISETP.LT.AND P6, PT, R119, UR62, !P2 ;  /* 0x0000003e77007c0c */ /* 0x000fe2000d7c1270 */
[----:B----4-:R-:W-:-:S04]  /*7b9b0*/  IMAD.WIDE R6, R112, 0x4, R40 ;  /* 0x0000000470067825 */ /* 0x010fc800078e0228 */
[----:B-1----:R-:W-:Y:S02]  /*7b9c0*/  IMAD.WIDE R16, R112, 0x4, R38 ;  /* 0x0000000470107825 */ /* 0x002fe400078e0226 */
[----:B------:R-:W4:Y:S04]  /*7b9d0*/  LDL.LU R112, [R1+0x1900] ;  /* 0x0019000001707983 */ /* 0x000f280000300800 */
[----:B------:R3:W-:Y:S04]  /*7b9e0*/  @P3 STG.E desc[UR44][R6.64], R12 ;  /* 0x0000000c06003986 */ /* 0x0007e8000c10192c */
[----:B------:R1:W-:Y:S01]  /*7b9f0*/  @P4 STG.E desc[UR44][R16.64], R64 ;  /* 0x0000004010004986 */ /* 0x0003e2000c10192c */
[----:B------:R-:W-:-:S04]  /*7ba00*/  IMAD.WIDE R2, R113, 0x4, R40 ;  /* 0x0000000471027825 */ /* 0x000fc800078e0228 */
[----:B------:R-:W-:Y:S02]  /*7ba10*/  IMAD.WIDE R4, R113, 0x4, R38 ;  /* 0x0000000471047825 */ /* 0x000fe400078e0226 */
[----:B------:R-:W4:Y:S04]  /*7ba20*/  LDL.LU R113, [R1+0x18fc] ;  /* 0x0018fc0001717983 */ /* 0x000f280000300800 */
[----:B------:R2:W-:Y:S04]  /*7ba30*/  @P5 STG.E desc[UR44][R2.64], R84 ;  /* 0x0000005402005986 */ /* 0x0005e8000c10192c */
[----:B------:R1:W-:Y:S01]  /*7ba40*/  @P6 STG.E desc[UR44][R4.64], R80 ;  /* 0x0000005004006986 */ /* 0x0003e2000c10192c */
[----:B---3--:R-:W-:-:S04]  /*7ba50*/  IMAD.WIDE R6, R114, 0x4, R40 ;  /* 0x0000000472067825 */ /* 0x008fc800078e0228 */
[----:B-1----:R-:W-:Y:S02]  /*7ba60*/  IMAD.WIDE R16, R114, 0x4, R38 ;  /* 0x0000000472107825 */ /* 0x002fe400078e0226 */
[----:B------:R-:W3:Y:S02]  /*7ba70*/  LDL.LU R114, [R1+0x18ec] ;  /* 0x0018ec0001727983 */ /* 0x000ee40000300800 */
[----:B--2---:R-:W-:-:S04]  /*7ba80*/  IMAD.WIDE R2, R115, 0x4, R40 ;  /* 0x0000000473027825 */ /* 0x004fc800078e0228 */
[----:B------:R-:W-:Y:S02]  /*7ba90*/  IMAD.WIDE R4, R115, 0x4, R38 ;  /* 0x0000000473047825 */ /* 0x000fe400078e0226 */
[----:B------:R-:W2:Y:S02]  /*7baa0*/  LDL.LU R115, [R1+0x18e4] ;  /* 0x0018e40001737983 */ /* 0x000ea40000300800 */
[C---:B------:R-:W-:Y:S02]  /*7bab0*/  VIADD R20, R252.reuse, 0x1d2 ;  /* 0x000001d2fc147836 */ /* 0x040fe40000000000 */
[----:B------:R-:W-:-:S03]  /*7bac0*/  VIADD R18, R252, 0x1d3 ;  /* 0x000001d3fc127836 */ /* 0x000fc60000000000 */
[----:B------:R-:W-:Y:S01]  /*7bad0*/  ISETP.GE.AND P1, PT, R20, UR6, PT ;  /* 0x0000000614007c0c */ /* 0x000fe2000bf26270 */
[----:B------:R-:W1:Y:S01]  /*7bae0*/  LDCU UR6, c[0x0][0x39c] ;  /* 0x00007380ff0677ac */ /* 0x000e620008000800 */
[----:B------:R-:W-:Y:S01]  /*7baf0*/  ISETP.GE.AND P2, PT, R18, UR7, PT ;  /* 0x0000000712007c0c */ /* 0x000fe2000bf46270 */
[----:B------:R-:W-:Y:S01]  /*7bb00*/  VIADD R18, R252, 0x1d4 ;  /* 0x000001d4fc127836 */ /* 0x000fe20000000000 */
[----:B------:R-:W-:Y:S01]  /*7bb10*/  ISETP.LT.AND P3, PT, R118, UR62, !P1 ;  /* 0x0000003e76007c0c */ /* 0x000fe2000cf61270 */
[----:B------:R-:W-:Y:S01]  /*7bb20*/  VIADD R12, R252, 0x1d5 ;  /* 0x000001d5fc0c7836 */ /* 0x000fe20000000000 */
[----:B------:R-:W-:Y:S01]  /*7bb30*/  ISETP.LT.AND P4, PT, R119, UR62, !P1 ;  /* 0x0000003e77007c0c */ /* 0x000fe2000cf81270 */
[----:B------:R-:W2:Y:S01]  /*7bb40*/  LDCU UR7, c[0x0][0x39c] ;  /* 0x00007380ff0777ac */ /* 0x000ea20008000800 */
[----:B------:R-:W-:Y:S01]  /*7bb50*/  ISETP.GE.AND P1, PT, R18, UR5, PT ;  /* 0x0000000512007c0c */ /* 0x000fe2000bf26270 */
[----:B------:R-:W-:Y:S01]  /*7bb60*/  VIADD R19, R252, 0x1f6 ;  /* 0x000001f6fc137836 */ /* 0x000fe20000000000 */
[----:B------:R-:W-:Y:S01]  /*7bb70*/  LDS.128 R20, [R0+0x400] ;  /* 0x0004000000147984 */ /* 0x000fe20000000c00 */
[----:B------:R-:W1:Y:S01]  /*7bb80*/  LDCU UR5, c[0x0][0x39c] ;  /* 0x00007380ff0577ac */ /* 0x000e620008000800 */
[----:B------:R-:W-:-:S02]  /*7bb90*/  ISETP.LT.AND P5, PT, R118, UR62, !P2 ;  /* 0x0000003e76007c0c */ /* 0x000fc4000d7a1270 */
[C---:B------:R-:W-:Y:S02]  /*7bba0*/  ISETP.LT.AND P6, PT, R119.reuse, UR62, !P2 ;  /* 0x0000003e77007c0c */ /* 0x040fe4000d7c1270 */
[----:B-1----:R-:W-:Y:S01]  /*7bbb0*/  ISETP.GE.AND P2, PT, R12, UR6, PT ;  /* 0x000000060c007c0c */ /* 0x002fe2000bf46270 */
[----:B------:R-:W-:Y:S01]  /*7bbc0*/  VIADD R12, R252, 0x1d6 ;  /* 0x000001d6fc0c7836 */ /* 0x000fe20000000000 */
[----:B------:R4:W-:Y:S01]  /*7bbd0*/  @P3 STG.E desc[UR44][R6.64], R13 ;  /* 0x0000000d06003986 */ /* 0x0009e2000c10192c */
[----:B------:R-:W-:Y:S01]  /*7bbe0*/  ISETP.LT.AND P3, PT, R118, UR62, !P1 ;  /* 0x0000003e76007c0c */ /* 0x000fe2000cf61270 */
[----:B------:R-:W1:Y:S02]  /*7bbf0*/  LDCU UR6, c[0x0][0x39c] ;  /* 0x00007380ff0677ac */ /* 0x000e640008000800 */
[----:B------:R-:W-:Y:S01]  /*7bc00*/  @P4 STG.E desc[UR44][R16.64], R65 ;  /* 0x0000004110004986 */ /* 0x000fe2000c10192c */
[C---:B------:R-:W-:Y:S02]  /*7bc10*/  ISETP.LT.AND P4, PT, R119.reuse, UR62, !P1 ;  /* 0x0000003e77007c0c */ /* 0x040fe4000cf81270 */
[----:B------:R-:W-:Y:S01]  /*7bc20*/  ISETP.GE.AND P1, PT, R12, UR5, PT ;  /* 0x000000050c007c0c */ /* 0x000fe2000bf26270 */
        /* <DEDUP_REMOVED lines=25> */
[----:B------:R-:W-:Y:S01]  /*7bdc0*/  ISETP.GE.AND P2, PT, R18, UR7, PT ;  /* 0x0000000712007c0c */ /* 0x000fe2000bf46270 */
[----:B------:R-:W-:Y:S01]  /*7bdd0*/  VIADD R14, R252, 0x1d9 ;  /* 0x000001d9fc0e7836 */ /* 0x000fe20000000000 */
[----:B------:R-:W1:Y:S02]  /*7bde0*/  LDCU UR7, c[0x0][0x39c] ;  /* 0x00007380ff0777ac */ /* 0x000e640008000800 */
[----:B------:R-:W-:-:S02]  /*7bdf0*/  ISETP.LT.AND P5, PT, R118, UR62, !P2 ;  /* 0x0000003e76007c0c */ /* 0x000fc4000d7a1270 */
[C---:B------:R-:W-:Y:S02]  /*7be00*/  ISETP.LT.AND P6, PT, R119.reuse, UR62, !P2 ;  /* 0x0000003e77007c0c */ /* 0x040fe4000d7c1270 */
[----:B------:R-:W-:Y:S01]  /*7be10*/  ISETP.GE.AND P1, PT, R16, UR6, PT ;  /* 0x0000000610007c0c */ /* 0x000fe2000bf26270 */
[----:B------:R4:W-:Y:S01]  /*7be20*/  @P3 STG.E desc[UR44][R6.64], R15 ;  /* 0x0000000f06003986 */ /* 0x0009e2000c10192c */
[----:B------:R-:W-:Y:S01]  /*7be30*/  ISETP.GE.AND P2, PT, R14, UR5, PT ;  /* 0x000000050e007c0c */ /* 0x000fe2000bf46270 */
[----:B------:R-:W1:Y:S01]  /*7be40*/  LDCU UR6, c[0x0][0x39c] ;  /* 0x00007380ff0677ac */ /* 0x000e620008000800 */
[C---:B------:R-:W-:Y:S01]  /*7be50*/  ISETP.LT.AND P3, PT, R118.reuse, UR62, !P1 ;  /* 0x0000003e76007c0c */ /* 0x040fe2000cf61270 */
[----:B------:R1:W-:Y:S01]  /*7be60*/  @P4 STG.E desc[UR44][R12.64], R67 ;  /* 0x000000430c004986 */ /* 0x0003e2000c10192c */
[----:B------:R-:W-:Y:S01]  /*7be70*/  ISETP.LT.AND P4, PT, R119, UR62, !P1 ;  /* 0x0000003e77007c0c */ /* 0x000fe2000cf81270 */
[----:B------:R-:W1:Y:S02]  /*7be80*/  LDCU UR5, c[0x0][0x39c] ;  /* 0x00007380ff0577ac */ /* 0x000e640008000800 */
[----:B------:R1:W-:Y:S01]  /*7be90*/  @P5 STG.E desc[UR44][R2.64], R87 ;  /* 0x0000005702005986 */ /* 0x0003e2000c10192c */
[----:B------:R-:W-:-:S03]  /*7bea0*/  ISETP.LT.AND P5, PT, R118, UR62, !P2 ;  /* 0x0000003e76007c0c */ /* 0x000fc6000d7a1270 */
        /* <DEDUP_REMOVED lines=19> */
[----:B------:R-:W-:Y:S01]  /*7bfe0*/  VIADD R8, R252, 0x1dd ;  /* 0x000001ddfc087836 */ /* 0x000fe20000000000 */
[----:B------:R-:W2:Y:S02]  /*7bff0*/  LDL.LU R117, [R1+0x1890] ;  /* 0x0018900001757983 */ /* 0x000ea40000300800 */
[----:B------:R-:W-:Y:S01]  /*7c000*/  ISETP.GE.AND P1, PT, R14, UR6, PT ;  /* 0x000000060e007c0c */ /* 0x000fe2000bf26270 */
[----:B------:R-:W-:Y:S01]  /*7c010*/  VIADD R14, R252, 0x1db ;  /* 0x000001dbfc0e7836 */ /* 0x000fe20000000000 */
[----:B------:R-:W1:Y:S04]  /*7c020*/  LDCU UR6, c[0x0][0x39c] ;  /* 0x00007380ff0677ac */ /* 0x000e680008000800 */
[----:B------:R-:W-:Y:S01]  /*7c030*/  ISETP.GE.AND P2, PT, R14, UR7, PT ;  /* 0x000000070e007c0c */ /* 0x000fe2000bf46270 */
[----:B------:R-:W-:Y:S01]  /*7c040*/  VIADD R14, R252, 0x1dc ;  /* 0x000001dcfc0e7836 */ /* 0x000fe20000000000 */
[----:B------:R-:W-:Y:S01]  /*7c050*/  ISETP.LT.AND P3, PT, R118, UR62, !P1 ;  /* 0x0000003e76007c0c */ /* 0x000fe2000cf61270 */
[----:B------:R-:W2:Y:S01]  /*7c060*/  LDCU UR7, c[0x0][0x39c] ;  /* 0x00007380ff0777ac */ /* 0x000ea20008000800 */
[----:B------:R-:W-:-:S02]  /*7c070*/  ISETP.LT.AND P4, PT, R119, UR62, !P1 ;  /* 0x0000003e77007c0c */ /* 0x000fc4000cf81270 */
[----:B------:R-:W-:Y:S01]  /*7c080*/  ISETP.GE.AND P1, PT, R14, UR5, PT ;  /* 0x000000050e007c0c */ /* 0x000fe2000bf26270 */
[----:B------:R-:W1:Y:S01]  /*7c090*/  LDCU UR5, c[0x0][0x39c] ;  /* 0x00007380ff0577ac */ /* 0x000e620008000800 */
[----:B------:R-:W-:Y:S02]  /*7c0a0*/  ISETP.LT.AND P5, PT, R118, UR62, !P2 ;  /* 0x0000003e76007c0c */ /* 0x000fe4000d7a1270 */
[C---:B------:R-:W-:Y:S02]  /*7c0b0*/  ISETP.LT.AND P6, PT, R119.reuse, UR62, !P2 ;  /* 0x0000003e77007c0c */ /* 0x040fe4000d7c1270 */
[----:B-1----:R-:W-:Y:S01]  /*7c0c0*/  ISETP.GE.AND P2, PT, R8, UR6, PT ;  /* 0x0000000608007c0c */ /* 0x002fe2000bf46270 */
[----:B------:R-:W-:Y:S02]  /*7c0d0*/  VIADD R8, R252, 0x1de ;  /* 0x000001defc087836 */ /* 0x000fe40000000000 */
[----:B------:R4:W-:Y:S01]  /*7c0e0*/  @P3 STG.E desc[UR44][R6.64], R9 ;  /* 0x0000000906003986 */ /* 0x0009e2000c10192c */
[----:B------:R-:W-:Y:S01]  /*7c0f0*/  ISETP.LT.AND P3, PT, R118, UR62, !P1 ;  /* 0x0000003e76007c0c */ /* 0x000fe2000cf61270 */
[----:B------:R-:W1:Y:S02]  /*7c100*/  LDCU UR6, c[0x0][0x39c] ;  /* 0x00007380ff0677ac */ /* 0x000e640008000800 */
[----:B------:R-:W-:Y:S01]  /*7c110*/  @P4 STG.E desc[UR44][R12.64], R57 ;  /* 0x000000390c004986 */ /* 0x000fe2000c10192c */
[----:B------:R-:W-:-:S02]  /*7c120*/  ISETP.LT.AND P4, PT, R119, UR62, !P1 ;  /* 0x0000003e77007c0c */ /* 0x000fc4000cf81270 */
[----:B------:R-:W-:Y:S01]  /*7c130*/  ISETP.GE.AND P1, PT, R8, UR5, PT ;  /* 0x0000000508007c0c */ /* 0x000fe2000bf26270 */
[----:B------:R1:W-:Y:S01]  /*7c140*/  @P5 STG.E desc[UR44][R2.64], R77 ;  /* 0x0000004d02005986 */ /* 0x0003e2000c10192c */
[----:B------:R-:W1:Y:S03]  /*7c150*/  LDCU UR5, c[0x0][0x39c] ;  /* 0x00007380ff0577ac */ /* 0x000e660008000800 */
[----:B------:R1:W-:Y:S01]  /*7c160*/  @P6 STG.E desc[UR44][R4.64], R73 ;  /* 0x0000004904006986 */ /* 0x0003e2000c10192c */
[----:B------:R-:W-:Y:S02]  /*7c170*/  ISETP.LT.AND P6, PT, R118, UR62, !P2 ;  /* 0x0000003e76007c0c */ /* 0x000fe4000d7c1270 */
        /* <DEDUP_REMOVED lines=17> */
[----:B------:R-:W-:Y:S01]  /*7c290*/  VIADD R12, R252, 0x1df ;  /* 0x000001dffc0c7836 */ /* 0x000fe20000000000 */
[----:B------:R-:W-:-:S04]  /*7c2a0*/  ISETP.LT.AND P3, PT, R118, UR62, !P1 ;  /* 0x0000003e76007c0c */ /* 0x000fc8000cf61270 */
[----:B------:R-:W-:Y:S01]  /*7c2b0*/  ISETP.GE.AND P5, PT, R12, UR7, PT ;  /* 0x000000070c007c0c */ /* 0x000fe2000bfa6270 */
[----:B------:R-:W-:Y:S01]  /*7c2c0*/  VIADD R13, R252, 0x1e0 ;  /* 0x000001e0fc0d7836 */ /* 0x000fe20000000000 */
[C---:B------:R-:W-:Y:S01]  /*7c2d0*/  ISETP.LT.AND P4, PT, R119.reuse, UR62, !P1 ;  /* 0x0000003e77007c0c */ /* 0x040fe2000cf81270 */
[----:B------:R-:W1:Y:S01]  /*7c2e0*/  LDCU UR7, c[0x0][0x39c] ;  /* 0x00007380ff0777ac */ /* 0x000e620008000800 */
[----:B------:R-:W-:Y:S02]  /*7c2f0*/  ISETP.LT.AND P2, PT, R118, UR62, !P5 ;  /* 0x0000003e76007c0c */ /* 0x000fe4000ef41270 */
[----:B------:R-:W-:Y:S01]  /*7c300*/  ISETP.LT.AND P5, PT, R119, UR62, !P5 ;  /* 0x0000003e77007c0c */ /* 0x000fe2000efa1270 */
[C---:B------:R-:W-:Y:S01]  /*7c310*/  VIADD R12, R252.reuse, 0x1e1 ;  /* 0x000001e1fc0c7836 */ /* 0x040fe20000000000 */
[----:B------:R-:W-:Y:S01]  /*7c320*/  ISETP.GE.AND P1, PT, R13, UR6, PT ;  /* 0x000000060d007c0c */ /* 0x000fe2000bf26270 */
[----:B------:R1:W-:Y:S01]  /*7c330*/  @P3 STG.E desc[UR44][R6.64], R11 ;  /* 0x0000000b06003986 */ /* 0x0003e2000c10192c */
[----:B------:R-:W-:Y:S01]  /*7c340*/  VIADD R10, R252, 0x1e2 ;  /* 0x000001e2fc0a7836 */ /* 0x000fe20000000000 */
[----:B------:R-:W1:Y:S01]  /*7c350*/  LDCU UR6, c[0x0][0x39c] ;  /* 0x00007380ff0677ac */ /* 0x000e620008000800 */
[----:B------:R-:W-:-:S02]  /*7c360*/  ISETP.LT.AND P3, PT, R118, UR62, !P1 ;  /* 0x0000003e76007c0c */ /* 0x000fc4000cf61270 */
[----:B------:R-:W-:Y:S01]  /*7c370*/  ISETP.GE.AND P6, PT, R12, UR5, PT ;  /* 0x000000050c007c0c */ /* 0x000fe2000bfc6270 */
[----:B------:R-:W1:Y:S01]  /*7c380*/  LDCU UR5, c[0x0][0x39c] ;  /* 0x00007380ff0577ac */ /* 0x000e620008000800 */
[----:B------:R4:W-:Y:S01]  /*7c390*/  @P4 STG.E desc[UR44][R8.64], R59 ;  /* 0x0000003b08004986 */ /* 0x0009e2000c10192c */
[----:B------:R-:W-:-:S03]  /*7c3a0*/  ISETP.LT.AND P1, PT, R119, UR62, !P1 ;  /* 0x0000003e77007c0c */ /* 0x000fc6000cf21270 */
[----:B------:R1:W-:Y:S04]  /*7c3b0*/  @P2 STG.E desc[UR44][R2.64], R79 ;  /* 0x0000004f02002986 */ /* 0x0003e8000c10192c */
[----:B------:R4:W-:Y:S01]  /*7c3c0*/  @P5 STG.E desc[UR44][R4.64], R75 ;  /* 0x0000004b04005986 */ /* 0x0009e2000c10192c */
[----:B------:R-:W-:Y:S02]  /*7c3d0*/  ISETP.LT.AND P5, PT, R118, UR62, !P6 ;  /* 0x0000003e76007c0c */ /* 0x000fe4000f7a1270 */
[----:B------:R-:W-:Y:S01]  /*7c3e0*/  ISETP.LT.AND P6, PT, R119, UR62, !P6 ;  /* 0x0000003e77007c0c */ /* 0x000fe2000f7c1270 */
[----:B------:R-:W-:Y:S01]  /*7c3f0*/  IMAD.WIDE R12, R117, 0x4, R40 ;  /* 0x00000004750c7825 */ /* 0x000fe200078e0228 */
[----:B-1----:R-:W-:-:S03]  /*7c400*/  ISETP.GE.AND P4, PT, R10, UR7, PT ;  /* 0x000000070a007c0c */ /* 0x002fc6000bf86270 */
[----:B------:R-:W-:Y:S01]  /*7c410*/  IMAD.WIDE R6, R117, 0x4, R38 ;  /* 0x0000000475067825 */ /* 0x000fe200078e0226 */
[----:B------:R-:W-:Y:S01]  /*7c420*/  @P3 STG.E desc[UR44][R12.64], R68 ;  /* 0x000000440c003986 */ /* 0x000fe2000c10192c */
[----:B------:R-:W-:Y:S02]  /*7c430*/  ISETP.LT.AND P3, PT, R118, UR62, !P4 ;  /* 0x0000003e76007c0c */ /* 0x000fe4000e761270 */
[----:B------:R-:W-:Y:S01]  /*7c440*/  VIADD R10, R252, 0x1e3 ;  /* 0x000001e3fc0a7836 */ /* 0x000fe20000000000 */
[----:B------:R3:W-:Y:S04]  /*7c450*/  @P1 STG.E desc[UR44][R6.64], R96 ;  /* 0x0000006006001986 */ /* 0x0007e8000c10192c */
[----:B------:R-:W-:Y:S01]  /*7c460*/  ISETP.GE.AND P2, PT, R10, UR5, PT ;  /* 0x000000050a007c0c */ /* 0x000fe2000bf46270 */
[----:B------:R-:W-:Y:S01]  /*7c470*/  VIADD R10, R252, 0x1e4 ;  /* 0x000001e4fc0a7836 */ /* 0x000fe20000000000 */
[----:B------:R-:W1:Y:S04]  /*7c480*/  LDCU UR5, c[0x0][0x39c] ;  /* 0x00007380ff0577ac */ /* 0x000e680008000800 */
[----:B------:R-:W-:Y:S01]  /*7c490*/  ISETP.GE.AND P1, PT, R10, UR6, PT ;  /* 0x000000060a007c0c */ /* 0x000fe2000bf26270 */
[----:B------:R-:W1:Y:S01]  /*7c4a0*/  LDCU UR6, c[0x0][0x39c] ;  /* 0x00007380ff0677ac */ /* 0x000e620008000800 */
[----:B----4-:R-:W-:-:S04]  /*7c4b0*/  IMAD.WIDE R8, R112, 0x4, R40 ;  /* 0x0000000470087825 */ /* 0x010fc800078e0228 */
[----:B------:R-:W-:Y:S02]  /*7c4c0*/  IMAD.WIDE R2, R112, 0x4, R38 ;  /* 0x0000000470027825 */ /* 0x000fe400078e0226 */
[----:B------:R-:W4:Y:S04]  /*7c4d0*/  LDL.LU R112, [R1+0x186c] ;  /* 0x00186c0001707983 */ /* 0x000f280000300800 */
[----:B------:R-:W-:Y:S04]  /*7c4e0*/  @P5 STG.E desc[UR44][R8.64], R92 ;  /* 0x0000005c08005986 */ /* 0x000fe8000c10192c */
[----:B------:R1:W-:Y:S04]  /*7c4f0*/  @P6 STG.E desc[UR44][R2.64], R104 ;  /* 0x0000006802006986 */ /* 0x0003e8000c10192c */
[----:B------:R-:W4:Y:S01]  /*7c500*/  LDL.LU R117, [R1+0x1860] ;  /* 0x0018600001757983 */ /* 0x000f220000300800 */
[----:B------:R-:W-:-:S04]  /*7c510*/  IMAD.WIDE R4, R113, 0x4, R40 ;  /* 0x0000000471047825 */ /* 0x000fc800078e0228 */
[----:B------:R-:W-:Y:S01]  /*7c520*/  IMAD.WIDE R10, R113, 0x4, R38 ;  /* 0x00000004710a7825 */ /* 0x000fe200078e0226 */
[----:B------:R1:W-:Y:S03]  /*7c530*/  @P3 STG.E desc[UR44][R4.64], R69 ;  /* 0x0000004504003986 */ /* 0x0003e6000c10192c */
[----:B---3--:R-:W-:-:S04]  /*7c540*/  IMAD.WIDE R6, R114, 0x4, R40 ;  /* 0x0000000472067825 */ /* 0x008fc800078e0228 */
[----:B-1----:R-:W-:Y:S02]  /*7c550*/  IMAD.WIDE R2, R114, 0x4, R38 ;  /* 0x0000000472027825 */ /* 0x002fe400078e0226 */
[----:B------:R-:W3:Y:S04]  /*7c560*/  LDL.LU R114, [R1+0x185c] ;  /* 0x00185c0001727983 */ /* 0x000ee80000300800 */
[----:B------:R-:W3:Y:S01]  /*7c570*/  LDL.LU R113, [R1+0x1854] ;  /* 0x0018540001717983 */ /* 0x000ee20000300800 */
[----:B--2---:R-:W-:-:S04]  /*7c580*/  IMAD.WIDE R8, R115, 0x4, R40 ;  /* 0x0000000473087825 */ /* 0x004fc800078e0228 */
[----:B------:R-:W-:Y:S02]  /*7c590*/  IMAD.WIDE R4, R115, 0x4, R38 ;  /* 0x0000000473047825 */ /* 0x000fe400078e0226 */
[----:B------:R-:W2:Y:S01]  /*7c5a0*/  LDL.LU R115, [R1+0x1850] ;  /* 0x0018500001737983 */ /* 0x000ea20000300800 */
[----:B------:R-:W-:Y:S01]  /*7c5b0*/  ISETP.LT.AND P4, PT, R119, UR62, !P4 ;  /* 0x0000003e77007c0c */ /* 0x000fe2000e781270 */
[----:B------:R-:W-:Y:S01]  /*7c5c0*/  VIADD R12, R252, 0x1e5 ;  /* 0x000001e5fc0c7836 */ /* 0x000fe20000000000 */
[----:B------:R-:W-:-:S04]  /*7c5d0*/  ISETP.LT.AND P5, PT, R118, UR62, !P2 ;  /* 0x0000003e76007c0c */ /* 0x000fc8000d7a1270 */
[----:B------:R-:W-:Y:S01]  /*7c5e0*/  ISETP.GE.AND P3, PT, R12, UR5, PT ;  /* 0x000000050c007c0c */ /* 0x000fe2000bf66270 */
[----:B------:R-:W1:Y:S01]  /*7c5f0*/  LDCU UR5, c[0x0][0x39c] ;  /* 0x00007380ff0577ac */ /* 0x000e620008000800 */
[C---:B------:R-:W-:Y:S02]  /*7c600*/  ISETP.LT.AND P2, PT, R119.reuse, UR62, !P2 ;  /* 0x0000003e77007c0c */ /* 0x040fe4000d741270 */
[----:B------:R-:W-:Y:S02]  /*7c610*/  ISETP.LT.AND P6, PT, R118, UR62, !P1 ;  /* 0x0000003e76007c0c */ /* 0x000fe4000cfc1270 */
[----:B------:R-:W-:Y:S01]  /*7c620*/  ISETP.LT.AND P1, PT, R119, UR62, !P1 ;  /* 0x0000003e77007c0c */ /* 0x000fe2000cf21270 */
[----:B------:R-:W-:Y:S01]  /*7c630*/  @P4 STG.E desc[UR44][R10.64], R97 ;  /* 0x000000610a004986 */ /* 0x000fe2000c10192c */
[----:B------:R-:W-:-:S03]  /*7c640*/  VIADD R12, R252, 0x1e6 ;  /* 0x000001e6fc0c7836 */ /* 0x000fc60000000000 */
[----:B------:R-:W-:Y:S01]  /*7c650*/  @P5 STG.E desc[UR44][R6.64], R93 ;  /* 0x0000005d06005986 */ /* 0x000fe2000c10192c */
[----:B------:R-:W-:Y:S02]  /*7c660*/  ISETP.LT.AND P5, PT, R118, UR62, !P3 ;  /* 0x0000003e76007c0c */ /* 0x000fe4000dfa1270 */
[----:B------:R-:W-:Y:S01]  /*7c670*/  ISETP.GE.AND P4, PT, R12, UR6, PT ;  /* 0x000000060c007c0c */ /* 0x000fe2000bf86270 */
[----:B------:R-:W-:Y:S01]  /*7c680*/  VIADD R12, R252, 0x1e7 ;  /* 0x000001e7fc0c7836 */ /* 0x000fe20000000000 */
[----:B------:R-:W-:Y:S01]  /*7c690*/  ISETP.LT.AND P3, PT, R119, UR62, !P3 ;  /* 0x0000003e77007c0c */ /* 0x000fe2000df61270 */
[----:B------:R-:W-:Y:S04]  /*7c6a0*/  @P2 STG.E desc[UR44][R2.64], R105 ;  /* 0x0000006902002986 */ /* 0x000fe8000c10192c */
[----:B------:R1:W-:Y:S01]  /*7c6b0*/  @P6 STG.E desc[UR44][R8.64], R70 ;  /* 0x0000004608006986 */ /* 0x0003e2000c10192c */
[----:B------:R-:W-:-:S03]  /*7c6c0*/  ISETP.LT.AND P6, PT, R118, UR62, !P4 ;  /* 0x0000003e76007c0c */ /* 0x000fc6000e7c1270 */
[----:B------:R4:W-:Y:S01]  /*7c6d0*/  @P1 STG.E desc[UR44][R4.64], R98 ;  /* 0x0000006204001986 */ /* 0x0009e2000c10192c */
[----:B-1----:R-:W-:Y:S02]  /*7c6e0*/  ISETP.GE.AND P1, PT, R12, UR5, PT ;  /* 0x000000050c007c0c */ /* 0x002fe4000bf26270 */
[----:B------:R-:W-:Y:S01]  /*7c6f0*/  ISETP.LT.AND P4, PT, R119, UR62, !P4 ;  /* 0x0000003e77007c0c */ /* 0x000fe2000e781270 */
[----:B------:R-:W-:Y:S02]  /*7c700*/  VIADD R8, R252, 0x1ea ;  /* 0x000001eafc087836 */ /* 0x000fe40000000000 */
[----:B----4-:R-:W-:-:S04]  /*7c710*/  IMAD.WIDE R10, R112, 0x4, R40 ;  /* 0x00000004700a7825 */ /* 0x010fc800078e0228 */
[----:B------:R-:W-:Y:S01]  /*7c720*/  IMAD.WIDE R2, R112, 0x4, R38 ;  /* 0x0000000470027825 */ /* 0x000fe200078e0226 */
[----:B------:R1:W-:Y:S01]  /*7c730*/  @P5 STG.E desc[UR44][R10.64], R94 ;  /* 0x0000005e0a005986 */ /* 0x0003e2000c10192c */
[----:B------:R-:W-:-:S03]  /*7c740*/  ISETP.LT.AND P5, PT, R118, UR62, !P1 ;  /* 0x0000003e76007c0c */ /* 0x000fc6000cfa1270 */
[----:B------:R4:W-:Y:S01]  /*7c750*/  @P3 STG.E desc[UR44][R2.64], R106 ;  /* 0x0000006a02003986 */ /* 0x0009e2000c10192c */
[----:B------:R-:W-:Y:S01]  /*7c760*/  ISETP.GE.AND P3, PT, R8, UR4, PT ;  /* 0x0000000408007c0c */ /* 0x000fe2000bf66270 */
[C---:B------:R-:W-:Y:S02]  /*7c770*/  IMAD.WIDE R6, R117.reuse, 0x4, R40 ;  /* 0x0000000475067825 */ /* 0x040fe400078e0228 */
[----:B------:R-:W2:Y:S02]  /*7c780*/  LDL.LU R112, [R1+0x1840] ;  /* 0x0018400001707983 */ /* 0x000ea40000300800 */
[----:B------:R-:W-:Y:S02]  /*7c790*/  IMAD.WIDE R4, R117, 0x4, R38 ;  /* 0x0000000475047825 */ /* 0x000fe400078e0226 */
[----:B------:R1:W-:Y:S04]  /*7c7a0*/  @P6 STG.E desc[UR44][R6.64], R71 ;  /* 0x0000004706006986 */ /* 0x0003e8000c10192c */
[----:B------:R2:W-:Y:S01]  /*7c7b0*/  @P4 STG.E desc[UR44][R4.64], R99 ;  /* 0x0000006304004986 */ /* 0x0005e2000c10192c */
[----:B---3--:R-:W-:-:S04]  /*7c7c0*/  IMAD.WIDE R8, R114, 0x4, R40 ;  /* 0x0000000472087825 */ /* 0x008fc800078e0228 */
[----:B-1----:R-:W-:Y:S02]  /*7c7d0*/  IMAD.WIDE R10, R114, 0x4, R38 ;  /* 0x00000004720a7825 */ /* 0x002fe400078e0226 */
[----:B------:R-:W3:Y:S02]  /*7c7e0*/  LDL.LU R114, [R1+0x183c] ;  /* 0x00183c0001727983 */ /* 0x000ee40000300800 */
[C---:B----4-:R-:W-:Y:S02]  /*7c7f0*/  IMAD.WIDE R2, R113.reuse, 0x4, R40 ;  /* 0x0000000471027825 */ /* 0x050fe400078e0228 */
[----:B------:R1:W-:Y:S02]  /*7c800*/  @P5 STG.E desc[UR44][R8.64], R95 ;  /* 0x0000005f08005986 */ /* 0x0003e4000c10192c */
[----:B------:R-:W-:Y:S02]  /*7c810*/  IMAD.WIDE R6, R113, 0x4, R38 ;  /* 0x0000000471067825 */ /* 0x000fe400078e0226 */
[----:B------:R-:W4:Y:S02]  /*7c820*/  LDL.LU R113, [R1+0x1834] ;  /* 0x0018340001717983 */ /* 0x000f240000300800 */
[----:B--2---:R-:W-:-:S04]  /*7c830*/  IMAD.WIDE R4, R115, 0x4, R40 ;  /* 0x0000000473047825 */ /* 0x004fc800078e0228 */
[----:B-1----:R-:W-:Y:S02]  /*7c840*/  IMAD.WIDE R8, R115, 0x4, R38 ;  /* 0x0000000473087825 */ /* 0x002fe400078e0226 */
[----:B------:R-:W2:Y:S01]  /*7c850*/  LDL.LU R115, [R1+0x1830] ;  /* 0x0018300001737983 */ /* 0x000ea20000300800 */
[----:B------:R-:W-:Y:S01]  /*7c860*/  ISETP.LT.AND P1, PT, R119, UR62, !P1 ;  /* 0x0000003e77007c0c */ /* 0x000fe2000cf21270 */
[----:B------:R-:W-:Y:S01]  /*7c870*/  VIADD R13, R252, 0x1e9 ;  /* 0x000001e9fc0d7836 */ /* 0x000fe20000000000 */
[----:B------:R-:W-:Y:S01]  /*7c880*/  ISETP.LT.AND P6, PT, R118, UR62, !P0 ;  /* 0x0000003e76007c0c */ /* 0x000fe2000c7c1270 */
[----:B------:R-:W-:Y:S01]  /*7c890*/  VIADD R12, R252, 0x1eb ;  /* 0x000001ebfc0c7836 */ /* 0x000fe20000000000 */
[----:B------:R-:W-:Y:S01]  /*7c8a0*/  ISETP.LT.AND P5, PT, R118, UR62, !P3 ;  /* 0x0000003e76007c0c */ /* 0x000fe2000dfa1270 */
[----:B------:R-:W4:Y:S01]  /*7c8b0*/  LDL.LU R117, [R1+0x1820] ;  /* 0x0018200001757983 */ /* 0x000f220000300800 */
[----:B------:R-:W-:Y:S02]  /*7c8c0*/  ISETP.GE.AND P2, PT, R13, UR4, PT ;  /* 0x000000040d007c0c */ /* 0x000fe4000bf46270 */
[----:B------:R-:W-:-:S05]  /*7c8d0*/  ISETP.LT.AND P0, PT, R119, UR62, !P0 ;  /* 0x0000003e77007c0c */ /* 0x000fca000c701270 */
[----:B------:R1:W-:Y:S01]  /*7c8e0*/  @P1 STG.E desc[UR44][R10.64], R107 ;  /* 0x0000006b0a001986 */ /* 0x0003e2000c10192c */
[----:B------:R-:W-:Y:S02]  /*7c8f0*/  ISETP.LT.AND P1, PT, R118, UR62, !P2 ;  /* 0x0000003e76007c0c */ /* 0x000fe4000d721270 */
[C---:B------:R-:W-:Y:S02]  /*7c900*/  ISETP.LT.AND P2, PT, R119.reuse, UR62, !P2 ;  /* 0x0000003e77007c0c */ /* 0x040fe4000d741270 */
[----:B------:R-:W-:Y:S01]  /*7c910*/  ISETP.GE.AND P4, PT, R12, UR4, PT ;  /* 0x000000040c007c0c */ /* 0x000fe2000bf86270 */
[----:B------:R-:W-:Y:S01]  /*7c920*/  VIADD R12, R252, 0x1ec ;  /* 0x000001ecfc0c7836 */ /* 0x000fe20000000000 */
[----:B------:R-:W-:Y:S01]  /*7c930*/  ISETP.LT.AND P3, PT, R119, UR62, !P3 ;  /* 0x0000003e77007c0c */ /* 0x000fe2000df61270 */
[----:B------:R1:W-:Y:S03]  /*7c940*/  @P6 STG.E desc[UR44][R2.64], R60 ;  /* 0x0000003c02006986 */ /* 0x0003e6000c10192c */
[----:B------:R-:W-:Y:S01]  /*7c950*/  ISETP.GE.AND P6, PT, R12, UR4, PT ;  /* 0x000000040c007c0c */ /* 0x000fe2000bfc6270 */
[----:B------:R-:W-:Y:S01]  /*7c960*/  VIADD R12, R252, 0x1ed ;  /* 0x000001edfc0c7836 */ /* 0x000fe20000000000 */
[----:B------:R3:W-:Y:S04]  /*7c970*/  @P0 STG.E desc[UR44][R6.64], R88 ;  /* 0x0000005806000986 */ /* 0x0007e8000c10192c */
[----:B------:R-:W-:Y:S01]  /*7c980*/  @P1 STG.E desc[UR44][R4.64], R100 ;  /* 0x0000006404001986 */ /* 0x000fe2000c10192c */
[----:B------:R-:W-:-:S03]  /*7c990*/  ISETP.GE.AND P0, PT, R12, UR4, PT ;  /* 0x000000040c007c0c */ /* 0x000fc6000bf06270 */
[----:B------:R1:W-:Y:S01]  /*7c9a0*/  @P2 STG.E desc[UR44][R8.64], R108 ;  /* 0x0000006c08002986 */ /* 0x0003e2000c10192c */
[C---:B------:R-:W-:Y:S02]  /*7c9b0*/  VIADD R12, R252.reuse, 0x1ef ;  /* 0x000001effc0c7836 */ /* 0x040fe40000000000 */
[----:B------:R-:W-:-:S05]  /*7c9c0*/  VIADD R13, R252, 0x1ee ;  /* 0x000001eefc0d7836 */ /* 0x000fca0000000000 */
[----:B------:R-:W-:Y:S01]  /*7c9d0*/  ISETP.GE.AND P2, PT, R13, UR4, PT ;  /* 0x000000040d007c0c */ /* 0x000fe2000bf46270 */
[----:B-1----:R-:W-:-:S04]  /*7c9e0*/  IMAD.WIDE R10, R112, 0x4, R40 ;  /* 0x00000004700a7825 */ /* 0x002fc800078e0228 */
[----:B------:R-:W-:Y:S01]  /*7c9f0*/  IMAD.WIDE R2, R112, 0x4, R38 ;  /* 0x0000000470027825 */ /* 0x000fe200078e0226 */
[----:B------:R4:W-:Y:S04]  /*7ca00*/  @P5 STG.E desc[UR44][R10.64], R61 ;  /* 0x0000003d0a005986 */ /* 0x0009e8000c10192c */
[----:B------:R1:W-:Y:S01]  /*7ca10*/  @P3 STG.E desc[UR44][R2.64], R89 ;  /* 0x0000005902003986 */ /* 0x0003e2000c10192c */
[----:B------:R-:W-:Y:S01]  /*7ca20*/  ISETP.GE.AND P3, PT, R12, UR4, PT ;  /* 0x000000040c007c0c */ /* 0x000fe2000bf66270 */
[----:B---3--:R-:W-:-:S04]  /*7ca30*/  IMAD.WIDE R6, R114, 0x4, R40 ;  /* 0x0000000472067825 */ /* 0x008fc800078e0228 */
[----:B------:R-:W-:Y:S02]  /*7ca40*/  IMAD.WIDE R8, R114, 0x4, R38 ;  /* 0x0000000472087825 */ /* 0x000fe400078e0226 */
[----:B------:R-:W3:Y:S04]  /*7ca50*/  LDL.LU R114, [R1+0x181c] ;  /* 0x00181c0001727983 */ /* 0x000ee80000300800 */
[----:B------:R-:W3:Y:S01]  /*7ca60*/  LDL.LU R112, [R1+0x1810] ;  /* 0x0018100001707983 */ /* 0x000ee20000300800 */
[----:B--2---:R-:W-:-:S04]  /*7ca70*/  IMAD.WIDE R12, R115, 0x4, R40 ;  /* 0x00000004730c7825 */ /* 0x004fc800078e0228 */
[----:B------:R-:W-:Y:S02]  /*7ca80*/  IMAD.WIDE R14, R115, 0x4, R38 ;  /* 0x00000004730e7825 */ /* 0x000fe400078e0226 */
[----:B------:R-:W2:Y:S01]  /*7ca90*/  LDL.LU R115, [R1+0x180c] ;  /* 0x00180c0001737983 */ /* 0x000ea20000300800 */
[C---:B------:R-:W-:Y:S02]  /*7caa0*/  ISETP.LT.AND P1, PT, R118.reuse, UR62, !P4 ;  /* 0x0000003e76007c0c */ /* 0x040fe4000e721270 */
[----:B------:R-:W-:Y:S02]  /*7cab0*/  ISETP.LT.AND P4, PT, R119, UR62, !P4 ;  /* 0x0000003e77007c0c */ /* 0x000fe4000e781270 */
[----:B------:R-:W-:Y:S01]  /*7cac0*/  ISETP.LT.AND P5, PT, R118, UR62, !P6 ;  /* 0x0000003e76007c0c */ /* 0x000fe2000f7a1270 */
[----:B----4-:R-:W-:Y:S01]  /*7cad0*/  IMAD.WIDE R10, R113, 0x4, R40 ;  /* 0x00000004710a7825 */ /* 0x010fe200078e0228 */
[----:B------:R-:W-:-:S07]  /*7cae0*/  ISETP.LT.AND P6, PT, R119, UR62, !P6 ;  /* 0x0000003e77007c0c */ /* 0x000fce000f7c1270 */
[----:B------:R-:W-:Y:S01]  /*7caf0*/  @P1 STG.E desc[UR44][R6.64], R101 ;  /* 0x0000006506001986 */ /* 0x000fe2000c10192c */
[----:B------:R-:W-:Y:S02]  /*7cb00*/  ISETP.LT.AND P1, PT, R118, UR62, !P0 ;  /* 0x0000003e76007c0c */ /* 0x000fe4000c721270 */
[----:B------:R-:W-:Y:S01]  /*7cb10*/  ISETP.LT.AND P0, PT, R119, UR62, !P0 ;  /* 0x0000003e77007c0c */ /* 0x000fe2000c701270 */
[----:B------:R4:W-:Y:S01]  /*7cb20*/  @P4 STG.E desc[UR44][R8.64], R109 ;  /* 0x0000006d08004986 */ /* 0x0009e2000c10192c */
[----:B-1----:R-:W-:-:S03]  /*7cb30*/  IMAD.WIDE R2, R113, 0x4, R38 ;  /* 0x0000000471027825 */ /* 0x002fc600078e0226 */
[----:B------:R1:W-:Y:S01]  /*7cb40*/  @P5 STG.E desc[UR44][R10.64], R62 ;  /* 0x0000003e0a005986 */ /* 0x0003e2000c10192c */
[----:B------:R-:W-:-:S03]  /*7cb50*/  ISETP.LT.AND P5, PT, R118, UR62, !P2 ;  /* 0x0000003e76007c0c */ /* 0x000fc6000d7a1270 */
[----:B------:R1:W-:Y:S01]  /*7cb60*/  @P6 STG.E desc[UR44][R2.64], R90 ;  /* 0x0000005a02006986 */ /* 0x0003e2000c10192c */
[----:B------:R-:W-:-:S03]  /*7cb70*/  ISETP.LT.AND P2, PT, R119, UR62, !P2 ;  /* 0x0000003e77007c0c */ /* 0x000fc6000d741270 */
[----:B------:R3:W-:Y:S01]  /*7cb80*/  @P1 STG.E desc[UR44][R12.64], R102 ;  /* 0x000000660c001986 */ /* 0x0007e2000c10192c */
[----:B----4-:R-:W-:-:S03]  /*7cb90*/  IMAD.WIDE R8, R117, 0x4, R40 ;  /* 0x0000000475087825 */ /* 0x010fc600078e0228 */
[----:B------:R-:W-:Y:S01]  /*7cba0*/  @P0 STG.E desc[UR44][R14.64], R110 ;  /* 0x0000006e0e000986 */ /* 0x000fe2000c10192c */
[----:B-1----:R-:W-:Y:S01]  /*7cbb0*/  VIADD R10, R252, 0x1f2 ;  /* 0x000001f2fc0a7836 */ /* 0x002fe20000000000 */
[----:B------:R-:W-:Y:S02]  /*7cbc0*/  ISETP.LT.AND P0, PT, R118, UR62, !P3 ;  /* 0x0000003e76007c0c */ /* 0x000fe4000df01270 */
[----:B------:R-:W-:Y:S02]  /*7cbd0*/  @P5 STG.E desc[UR44][R8.64], R63 ;  /* 0x0000003f08005986 */ /* 0x000fe4000c10192c */
[----:B------:R-:W-:Y:S02]  /*7cbe0*/  ISETP.GE.AND P5, PT, R10, UR4, PT ;  /* 0x000000040a007c0c */ /* 0x000fe4000bfa6270 */
[----:B------:R-:W4:Y:S01]  /*7cbf0*/  LDL.LU R113, [R1+0x17fc] ;  /* 0x0017fc0001717983 */ /* 0x000f220000300800 */
[----:B------:R-:W-:-:S05]  /*7cc00*/  IMAD.WIDE R2, R117, 0x4, R38 ;  /* 0x0000000475027825 */ /* 0x000fca00078e0226 */
[----:B------:R2:W-:Y:S01]  /*7cc10*/  @P2 STG.E desc[UR44][R2.64], R91 ;  /* 0x0000005b02002986 */ /* 0x0005e2000c10192c */
[----:B---3--:R-:W-:-:S04]  /*7cc20*/  IMAD.WIDE R10, R114, 0x4, R40 ;  /* 0x00000004720a7825 */ /* 0x008fc800078e0228 */
[----:B------:R-:W-:Y:S02]  /*7cc30*/  IMAD.WIDE R12, R114, 0x4, R38 ;  /* 0x00000004720c7825 */ /* 0x000fe400078e0226 */
[----:B------:R-:W3:Y:S04]  /*7cc40*/  LDL.LU R114, [R1+0x17f8] ;  /* 0x0017f80001727983 */ /* 0x000ee80000300800 */
[----:B------:R1:W-:Y:S04]  /*7cc50*/  @P0 STG.E desc[UR44][R10.64], R103 ;  /* 0x000000670a000986 */ /* 0x0003e8000c10192c */
[----:B------:R-:W3:Y:S01]  /*7cc60*/  LDL.LU R117, [R1+0x17f0] ;  /* 0x0017f00001757983 */ /* 0x000ee20000300800 */
[----:B--2---:R-:W-:-:S04]  /*7cc70*/  IMAD.WIDE R2, R115, 0x4, R40 ;  /* 0x0000000473027825 */ /* 0x004fc800078e0228 */
[----:B-1----:R-:W-:Y:S02]  /*7cc80*/  IMAD.WIDE R10, R115, 0x4, R38 ;  /* 0x00000004730a7825 */ /* 0x002fe400078e0226 */
[----:B------:R-:W2:Y:S02]  /*7cc90*/  LDL.LU R115, [R1+0x17ec] ;  /* 0x0017ec0001737983 */ /* 0x000ea40000300800 */
[----:B------:R-:W-:Y:S01]  /*7cca0*/  VIADD R4, R252, 0x1f0 ;  /* 0x000001f0fc047836 */ /* 0x000fe20000000000 */
[----:B------:R-:W-:-:S04]  /*7ccb0*/  ISETP.LT.AND P3, PT, R119, UR62, !P3 ;  /* 0x0000003e77007c0c */ /* 0x000fc8000df61270 */
[----:B------:R-:W-:Y:S02]  /*7ccc0*/  ISETP.GE.AND P4, PT, R4, UR4, PT ;  /* 0x0000000404007c0c */ /* 0x000fe4000bf86270 */
[----:B------:R-:W1:Y:S02]  /*7ccd0*/  LDS.128 R4, [R0] ;  /* 0x0000000000047984 */ /* 0x000e640000000c00 */
[----:B------:R-:W-:Y:S01]  /*7cce0*/  ISETP.LT.AND P1, PT, R118, UR62, !P4 ;  /* 0x0000003e76007c0c */ /* 0x000fe2000e721270 */
[----:B------:R-:W-:Y:S02]  /*7ccf0*/  VIADD R16, R252, 0x1f1 ;  /* 0x000001f1fc107836 */ /* 0x000fe40000000000 */
[----:B------:R-:W-:-:S03]  /*7cd00*/  IMAD.WIDE R14, R112, 0x4, R40 ;  /* 0x00000004700e7825 */ /* 0x000fc600078e0228 */
[----:B------:R-:W-:Y:S01]  /*7cd10*/  ISETP.GE.AND P6, PT, R16, UR4, PT ;  /* 0x0000000410007c0c */ /* 0x000fe2000bfc6270 */
[----:B------:R4:W-:Y:S01]  /*7cd20*/  @P3 STG.E desc[UR44][R12.64], R111 ;  /* 0x0000006f0c003986 */ /* 0x0009e2000c10192c */
[----:B------:R-:W-:-:S05]  /*7cd30*/  ISETP.LT.AND P4, PT, R119, UR62, !P4 ;  /* 0x0000003e77007c0c */ /* 0x000fca000e781270 */
[----:B------:R-:W-:Y:S01]  /*7cd40*/  @P1 STG.E desc[UR44][R14.64], R120 ;  /* 0x000000780e001986 */ /* 0x000fe2000c10192c */
[----:B------:R-:W-:Y:S01]  /*7cd50*/  ISETP.LT.AND P1, PT, R118, UR62, !P6 ;  /* 0x0000003e76007c0c */ /* 0x000fe2000f721270 */
[----:B------:R-:W-:Y:S02]  /*7cd60*/  VIADD R16, R252, 0x1f3 ;  /* 0x000001f3fc107836 */ /* 0x000fe40000000000 */
[----:B------:R-:W-:Y:S01]  /*7cd70*/  IMAD.WIDE R8, R112, 0x4, R38 ;  /* 0x0000000470087825 */ /* 0x000fe200078e0226 */
[C---:B------:R-:W-:Y:S01]  /*7cd80*/  ISETP.LT.AND P6, PT, R119.reuse, UR62, !P6 ;  /* 0x0000003e77007c0c */ /* 0x040fe2000f7c1270 */
[----:B------:R-:W2:Y:S01]  /*7cd90*/  LDL.LU R112, [R1+0x17d8] ;  /* 0x0017d80001707983 */ /* 0x000ea20000300800 */
[----:B------:R-:W-:Y:S02]  /*7cda0*/  ISETP.GE.AND P2, PT, R16, UR4, PT ;  /* 0x0000000410007c0c */ /* 0x000fe4000bf46270 */
[----:B------:R-:W-:Y:S01]  /*7cdb0*/  ISETP.LT.AND P3, PT, R118, UR62, !P5 ;  /* 0x0000003e76007c0c */ /* 0x000fe2000ef61270 */
[----:B------:R1:W-:Y:S01]  /*7cdc0*/  @P4 STG.E desc[UR44][R8.64], R136 ;  /* 0x0000008808004986 */ /* 0x0003e2000c10192c */
[----:B------:R-:W-:-:S03]  /*7cdd0*/  ISETP.LT.AND P5, PT, R119, UR62, !P5 ;  /* 0x0000003e77007c0c */ /* 0x000fc6000efa1270 */
[----:B------:R-:W-:Y:S01]  /*7cde0*/  @P1 STG.E desc[UR44][R2.64], R152 ;  /* 0x0000009802001986 */ /* 0x000fe2000c10192c */
[----:B------:R-:W-:Y:S02]  /*7cdf0*/  ISETP.LT.AND P1, PT, R118, UR62, !P2 ;  /* 0x0000003e76007c0c */ /* 0x000fe4000d721270 */
[----:B------:R-:W-:Y:S01]  /*7ce00*/  ISETP.LT.AND P2, PT, R119, UR62, !P2 ;  /* 0x0000003e77007c0c */ /* 0x000fe2000d741270 */
[C---:B------:R-:W-:Y:S02]  /*7ce10*/  VIADD R17, R252.reuse, 0x1f4 ;  /* 0x000001f4fc117836 */ /* 0x040fe40000000000 */
[----:B------:R-:W-:Y:S02]  /*7ce20*/  VIADD R16, R252, 0x1f5 ;  /* 0x000001f5fc107836 */ /* 0x000fe40000000000 */
[----:B----4-:R-:W-:Y:S01]  /*7ce30*/  IMAD.WIDE R12, R113, 0x4, R40 ;  /* 0x00000004710c7825 */ /* 0x010fe200078e0228 */
[----:B------:R-:W-:-:S03]  /*7ce40*/  ISETP.GE.AND P0, PT, R17, UR4, PT ;  /* 0x0000000411007c0c */ /* 0x000fc6000bf06270 */
[----:B-1----:R-:W-:Y:S01]  /*7ce50*/  IMAD.WIDE R8, R113, 0x4, R38 ;  /* 0x0000000471087825 */ /* 0x002fe200078e0226 */
[----:B------:R-:W-:Y:S01]  /*7ce60*/  ISETP.GE.AND P4, PT, R16, UR4, PT ;  /* 0x0000000410007c0c */ /* 0x000fe2000bf86270 */
[----:B------:R1:W-:Y:S01]  /*7ce70*/  @P6 STG.E desc[UR44][R10.64], R4 ;  /* 0x000000040a006986 */ /* 0x0003e2000c10192c */
[----:B------:R-:W-:-:S03]  /*7ce80*/  ISETP.LT.AND P6, PT, R118, UR62, !P0 ;  /* 0x0000003e76007c0c */ /* 0x000fc6000c7c1270 */
[----:B------:R-:W-:Y:S04]  /*7ce90*/  @P3 STG.E desc[UR44][R12.64], R121 ;  /* 0x000000790c003986 */ /* 0x000fe8000c10192c */
[----:B------:R-:W-:Y:S01]  /*7cea0*/  @P5 STG.E desc[UR44][R8.64], R137 ;  /* 0x0000008908005986 */ /* 0x000fe2000c10192c */
[----:B-1----:R-:W-:-:S03]  /*7ceb0*/  VIADD R4, R252, 0x1f8 ;  /* 0x000001f8fc047836 */ /* 0x002fc60000000000 */
[----:B------:R-:W4:Y:S01]  /*7cec0*/  LDL.LU R113, [R1+0x17d4] ;  /* 0x0017d40001717983 */ /* 0x000f220000300800 */
[----:B---3--:R-:W-:-:S04]  /*7ced0*/  IMAD.WIDE R14, R114, 0x4, R40 ;  /* 0x00000004720e7825 */ /* 0x008fc800078e0228 */
[--C-:B------:R-:W-:Y:S01]  /*7cee0*/  IMAD.WIDE R16, R114, 0x4, R38.reuse ;  /* 0x0000000472107825 */ /* 0x100fe200078e0226 */
[----:B------:R-:W-:Y:S01]  /*7cef0*/  @P1 STG.E desc[UR44][R14.64], R153 ;  /* 0x000000990e001986 */ /* 0x000fe2000c10192c */
[----:B------:R-:W-:Y:S02]  /*7cf00*/  ISETP.LT.AND P1, PT, R119, UR62, !P0 ;  /* 0x0000003e77007c0c */ /* 0x000fe4000c721270 */
[----:B------:R-:W-:Y:S01]  /*7cf10*/  ISETP.GE.AND P0, PT, R4, UR4, PT ;  /* 0x0000000404007c0c */ /* 0x000fe2000bf06270 */
[----:B------:R-:W3:Y:S04]  /*7cf20*/  LDL.LU R114, [R1+0x17cc] ;  /* 0x0017cc0001727983 */ /* 0x000ee80000300800 */
[----:B------:R1:W-:Y:S01]  /*7cf30*/  @P2 STG.E desc[UR44][R16.64], R5 ;  /* 0x0000000510002986 */ /* 0x0003e2000c10192c */
[----:B--2---:R-:W-:-:S04]  /*7cf40*/  IMAD.WIDE R10, R115, 0x4, R38 ;  /* 0x00000004730a7825 */ /* 0x004fc800078e0226 */
[--C-:B-1----:R-:W-:Y:S02]  /*7cf50*/  IMAD.WIDE R4, R115, 0x4, R40.reuse ;  /* 0x0000000473047825 */ /* 0x102fe400078e0228 */
[----:B------:R-:W2:Y:S02]  /*7cf60*/  LDL.LU R115, [R1+0x17c4] ;  /* 0x0017c40001737983 */ /* 0x000ea40000300800 */
[----:B------:R-:W-:Y:S01]  /*7cf70*/  IMAD.WIDE R2, R117, 0x4, R40 ;  /* 0x0000000475027825 */ /* 0x000fe200078e0228 */
[----:B------:R-:W-:Y:S01]  /*7cf80*/  ISETP.GE.AND P3, PT, R19, UR4, PT ;  /* 0x0000000413007c0c */ /* 0x000fe2000bf66270 */
[----:B------:R-:W2:Y:S02]  /*7cf90*/  LDL.LU R116, [R1+0x17b8] ;  /* 0x0017b80001747983 */ /* 0x000ea40000300800 */
[----:B------:R-:W-:Y:S01]  /*7cfa0*/  IMAD.WIDE R8, R117, 0x4, R38 ;  /* 0x0000000475087825 */ /* 0x000fe200078e0226 */
[----:B------:R-:W-:-:S03]  /*7cfb0*/  ISETP.LT.AND P2, PT, R118, UR62, !P4 ;  /* 0x0000003e76007c0c */ /* 0x000fc6000e741270 */
[----:B------:R-:W-:Y:S01]  /*7cfc0*/  VIADD R12, R252, 0x1f9 ;  /* 0x000001f9fc0c7836 */ /* 0x000fe20000000000 */
[----:B------:R1:W-:Y:S01]  /*7cfd0*/  @P6 STG.E desc[UR44][R2.64], R122 ;  /* 0x0000007a02006986 */ /* 0x0003e2000c10192c */
[----:B------:R-:W-:Y:S02]  /*7cfe0*/  ISETP.LT.AND P4, PT, R119, UR62, !P4 ;  /* 0x0000003e77007c0c */ /* 0x000fe4000e781270 */
[----:B------:R-:W-:Y:S01]  /*7cff0*/  ISETP.LT.AND P6, PT, R118, UR62, !P3 ;  /* 0x0000003e76007c0c */ /* 0x000fe2000dfc1270 */
[----:B------:R-:W-:Y:S01]  /*7d000*/  @P1 STG.E desc[UR44][R8.64], R138 ;  /* 0x0000008a08001986 */ /* 0x000fe2000c10192c */
[----:B------:R-:W-:-:S03]  /*7d010*/  ISETP.GE.AND P1, PT, R12, UR4, PT ;  /* 0x000000040c007c0c */ /* 0x000fc6000bf26270 */
[----:B------:R-:W2:Y:S01]  /*7d020*/  LDL.LU R117, [R1+0x17b0] ;  /* 0x0017b00001757983 */ /* 0x000ea20000300800 */
[----:B------:R-:W-:Y:S01]  /*7d030*/  ISETP.LT.AND P3, PT, R119, UR62, !P3 ;  /* 0x0000003e77007c0c */ /* 0x000fe2000df61270 */
[----:B------:R-:W-:-:S04]  /*7d040*/  IMAD.WIDE R12, R112, 0x4, R40 ;  /* 0x00000004700c7825 */ /* 0x000fc800078e0228 */
[----:B-1----:R-:W-:Y:S02]  /*7d050*/  IMAD.WIDE R2, R112, 0x4, R38 ;  /* 0x0000000470027825 */ /* 0x002fe400078e0226 */
[----:B------:R-:W2:Y:S04]  /*7d060*/  LDL.LU R112, [R1+0x17a8] ;  /* 0x0017a80001707983 */ /* 0x000ea80000300800 */
[----:B------:R4:W-:Y:S04]  /*7d070*/  @P2 STG.E desc[UR44][R4.64], R154 ;  /* 0x0000009a04002986 */ /* 0x0009e8000c10192c */
[----:B------:R3:W-:Y:S04]  /*7d080*/  @P4 STG.E desc[UR44][R10.64], R6 ;  /* 0x000000060a004986 */ /* 0x0007e8000c10192c */
[----:B------:R-:W-:Y:S04]  /*7d090*/  @P6 STG.E desc[UR44][R12.64], R123 ;  /* 0x0000007b0c006986 */ /* 0x000fe8000c10192c */
[----:B------:R1:W-:Y:S01]  /*7d0a0*/  @P3 STG.E desc[UR44][R2.64], R139 ;  /* 0x0000008b02003986 */ /* 0x0003e2000c10192c */
[----:B----4-:R-:W-:-:S04]  /*7d0b0*/  IMAD.WIDE R4, R113, 0x4, R40 ;  /* 0x0000000471047825 */ /* 0x010fc800078e0228 */
[----:B------:R-:W-:Y:S02]  /*7d0c0*/  IMAD.WIDE R8, R113, 0x4, R38 ;  /* 0x0000000471087825 */ /* 0x000fe400078e0226 */
[----:B------:R-:W4:Y:S02]  /*7d0d0*/  LDL.LU R113, [R1+0x17a4] ;  /* 0x0017a40001717983 */ /* 0x000f240000300800 */
[----:B---3--:R-:W-:-:S04]  /*7d0e0*/  IMAD.WIDE R10, R114, 0x4, R40 ;  /* 0x00000004720a7825 */ /* 0x008fc800078e0228 */
[----:B-1----:R-:W-:Y:S02]  /*7d0f0*/  IMAD.WIDE R2, R114, 0x4, R38 ;  /* 0x0000000472027825 */ /* 0x002fe400078e0226 */
[----:B------:R-:W3:Y:S02]  /*7d100*/  LDL.LU R114, [R1+0x1794] ;  /* 0x0017940001727983 */ /* 0x000ee40000300800 */
[----:B--2---:R-:W-:-:S04]  /*7d110*/  IMAD.WIDE R12, R115, 0x4, R40 ;  /* 0x00000004730c7825 */ /* 0x004fc800078e0228 */
[----:B------:R-:W-:Y:S02]  /*7d120*/  IMAD.WIDE R14, R115, 0x4, R38 ;  /* 0x00000004730e7825 */ /* 0x000fe400078e0226 */
[----:B------:R-:W2:Y:S02]  /*7d130*/  LDL.LU R115, [R1+0x1a50] ;  /* 0x001a500001737983 */ /* 0x000ea40000300800 */
[----:B------:R-:W-:-:S05]  /*7d140*/  VIADD R18, R252, 0x1f7 ;  /* 0x000001f7fc127836 */ /* 0x000fca0000000000 */
[----:B------:R-:W-:Y:S01]  /*7d150*/  ISETP.GE.AND P5, PT, R18, UR4, PT ;  /* 0x0000000412007c0c */ /* 0x000fe2000bfa6270 */
[----:B------:R-:W-:-:S03]  /*7d160*/  VIADD R0, R252, 0x1fa ;  /* 0x000001fafc007836 */ /* 0x000fc60000000000 */
[C---:B------:R-:W-:Y:S02]  /*7d170*/  ISETP.LT.AND P2, PT, R118.reuse, UR62, !P5 ;  /* 0x0000003e76007c0c */ /* 0x040fe4000ef41270 */
[C---:B------:R-:W-:Y:S02]  /*7d180*/  ISETP.LT.AND P5, PT, R119.reuse, UR62, !P5 ;  /* 0x0000003e77007c0c */ /* 0x040fe4000efa1270 */
[C---:B------:R-:W-:Y:S02]  /*7d190*/  ISETP.LT.AND P6, PT, R118.reuse, UR62, !P0 ;  /* 0x0000003e76007c0c */ /* 0x040fe4000c7c1270 */
[C---:B------:R-:W-:Y:S02]  /*7d1a0*/  ISETP.LT.AND P0, PT, R119.reuse, UR62, !P0 ;  /* 0x0000003e77007c0c */ /* 0x040fe4000c701270 */
[----:B------:R-:W-:Y:S02]  /*7d1b0*/  ISETP.LT.AND P3, PT, R118, UR62, !P1 ;  /* 0x0000003e76007c0c */ /* 0x000fe4000cf61270 */
[----:B------:R-:W-:-:S02]  /*7d1c0*/  ISETP.LT.AND P1, PT, R119, UR62, !P1 ;  /* 0x0000003e77007c0c */ /* 0x000fc4000cf21270 */
[----:B------:R-:W-:Y:S01]  /*7d1d0*/  ISETP.GE.AND P4, PT, R0, UR4, PT ;  /* 0x0000000400007c0c */ /* 0x000fe2000bf86270 */
[----:B------:R-:W-:Y:S01]  /*7d1e0*/  VIADD R0, R252, 0x1fb ;  /* 0x000001fbfc007836 */ /* 0x000fe20000000000 */
[----:B------:R1:W-:Y:S04]  /*7d1f0*/  @P2 STG.E desc[UR44][R4.64], R155 ;  /* 0x0000009b04002986 */ /* 0x0003e8000c10192c */
[----:B------:R-:W-:Y:S01]  /*7d200*/  ISETP.GE.AND P2, PT, R0, UR4, PT ;  /* 0x0000000400007c0c */ /* 0x000fe2000bf46270 */
[----:B------:R-:W-:Y:S01]  /*7d210*/  VIADD R0, R252, 0x1fc ;  /* 0x000001fcfc007836 */ /* 0x000fe20000000000 */
[----:B------:R-:W-:Y:S04]  /*7d220*/  @P5 STG.E desc[UR44][R8.64], R7 ;  /* 0x0000000708005986 */ /* 0x000fe8000c10192c */
[----:B------:R-:W-:Y:S01]  /*7d230*/  @P6 STG.E desc[UR44][R10.64], R124 ;  /* 0x0000007c0a006986 */ /* 0x000fe2000c10192c */
[----:B------:R-:W-:-:S03]  /*7d240*/  ISETP.LT.AND P6, PT, R118, UR62, !P4 ;  /* 0x0000003e76007c0c */ /* 0x000fc6000e7c1270 */
[----:B------:R1:W-:Y:S01]  /*7d250*/  @P0 STG.E desc[UR44][R2.64], R140 ;  /* 0x0000008c02000986 */ /* 0x0003e2000c10192c */
[----:B------:R-:W-:Y:S02]  /*7d260*/  ISETP.GE.AND P5, PT, R0, UR4, PT ;  /* 0x0000000400007c0c */ /* 0x000fe4000bfa6270 */
[----:B------:R-:W-:Y:S01]  /*7d270*/  ISETP.LT.AND P4, PT, R119, UR62, !P4 ;  /* 0x0000003e77007c0c */ /* 0x000fe2000e781270 */
[----:B------:R-:W-:Y:S01]  /*7d280*/  @P3 STG.E desc[UR44][R12.64], R156 ;  /* 0x0000009c0c003986 */ /* 0x000fe2000c10192c */
[----:B------:R-:W-:-:S03]  /*7d290*/  VIADD R6, R252, 0x1fd ;  /* 0x000001fdfc067836 */ /* 0x000fc60000000000 */
[----:B------:R-:W-:Y:S01]  /*7d2a0*/  @P1 STG.E desc[UR44][R14.64], R20 ;  /* 0x000000140e001986 */ /* 0x000fe2000c10192c */
[C---:B------:R-:W-:Y:S02]  /*7d2b0*/  ISETP.LT.AND P1, PT, R118.reuse, UR62, !P2 ;  /* 0x0000003e76007c0c */ /* 0x040fe4000d721270 */
[----:B------:R-:W-:Y:S02]  /*7d2c0*/  ISETP.LT.AND P2, PT, R119, UR62, !P2 ;  /* 0x0000003e77007c0c */ /* 0x000fe4000d741270 */
[----:B------:R-:W-:Y:S01]  /*7d2d0*/  ISETP.LT.AND P3, PT, R118, UR62, !P5 ;  /* 0x0000003e76007c0c */ /* 0x000fe2000ef61270 */
[----:B-1----:R-:W-:Y:S01]  /*7d2e0*/  IMAD.WIDE R4, R116, 0x4, R40 ;  /* 0x0000000474047825 */ /* 0x002fe200078e0228 */
[----:B------:R-:W-:-:S03]  /*7d2f0*/  ISETP.GE.AND P0, PT, R6, UR4, PT ;  /* 0x0000000406007c0c */ /* 0x000fc6000bf06270 */
[----:B------:R-:W-:Y:S01]  /*7d300*/  IMAD.WIDE R2, R116, 0x4, R38 ;  /* 0x0000000474027825 */ /* 0x000fe200078e0226 */
[----:B------:R-:W-:Y:S03]  /*7d310*/  @P6 STG.E desc[UR44][R4.64], R125 ;  /* 0x0000007d04006986 */ /* 0x000fe6000c10192c */
[----:B------:R-:W-:Y:S02]  /*7d320*/  VIADD R0, R252, 0x1fe ;  /* 0x000001fefc007836 */ /* 0x000fe40000000000 */
[C---:B------:R-:W-:Y:S01]  /*7d330*/  IMAD.WIDE R6, R117.reuse, 0x4, R40 ;  /* 0x0000000475067825 */ /* 0x040fe200078e0228 */
[----:B------:R1:W-:Y:S03]  /*7d340*/  @P4 STG.E desc[UR44][R2.64], R141 ;  /* 0x0000008d02004986 */ /* 0x0003e6000c10192c */
[----:B------:R-:W-:Y:S01]  /*7d350*/  IMAD.WIDE R8, R117, 0x4, R38 ;  /* 0x0000000475087825 */ /* 0x000fe200078e0226 */
[----:B------:R-:W-:-:S03]  /*7d360*/  ISETP.GE.AND P6, PT, R0, UR4, PT ;  /* 0x0000000400007c0c */ /* 0x000fc6000bfc6270 */
[----:B------:R-:W-:Y:S02]  /*7d370*/  VIADD R252, R252, 0x1ff ;  /* 0x000001fffcfc7836 */ /* 0x000fe40000000000 */
[----:B------:R-:W-:Y:S01]  /*7d380*/  IMAD.WIDE R10, R112, 0x4, R40 ;  /* 0x00000004700a7825 */ /* 0x000fe200078e0228 */
[----:B------:R1:W-:Y:S01]  /*7d390*/  @P1 STG.E desc[UR44][R6.64], R157 ;  /* 0x0000009d06001986 */ /* 0x0003e2000c10192c */
[C---:B------:R-:W-:Y:S02]  /*7d3a0*/  ISETP.LT.AND P5, PT, R119.reuse, UR62, !P5 ;  /* 0x0000003e77007c0c */ /* 0x040fe4000efa1270 */
[----:B------:R-:W-:Y:S01]  /*7d3b0*/  ISETP.GE.AND P4, PT, R252, UR4, PT ;  /* 0x00000004fc007c0c */ /* 0x000fe2000bf86270 */
[----:B------:R3:W-:Y:S01]  /*7d3c0*/  @P2 STG.E desc[UR44][R8.64], R21 ;  /* 0x0000001508002986 */ /* 0x0007e2000c10192c */
[C---:B------:R-:W-:Y:S02]  /*7d3d0*/  ISETP.LT.AND P2, PT, R118.reuse, UR62, !P0 ;  /* 0x0000003e76007c0c */ /* 0x040fe4000c741270 */
[----:B------:R-:W-:Y:S01]  /*7d3e0*/  ISETP.LT.AND P0, PT, R119, UR62, !P0 ;  /* 0x0000003e77007c0c */ /* 0x000fe2000c701270 */
[----:B------:R3:W-:Y:S01]  /*7d3f0*/  @P3 STG.E desc[UR44][R10.64], R126 ;  /* 0x0000007e0a003986 */ /* 0x0007e2000c10192c */
[----:B------:R-:W-:-:S02]  /*7d400*/  ISETP.LT.AND P3, PT, R118, UR62, !P6 ;  /* 0x0000003e76007c0c */ /* 0x000fc4000f761270 */
[C---:B------:R-:W-:Y:S02]  /*7d410*/  ISETP.LT.AND P6, PT, R119.reuse, UR62, !P6 ;  /* 0x0000003e77007c0c */ /* 0x040fe4000f7c1270 */
[----:B------:R-:W-:Y:S02]  /*7d420*/  ISETP.LT.AND P1, PT, R118, UR62, !P4 ;  /* 0x0000003e76007c0c */ /* 0x000fe4000e721270 */
[----:B------:R-:W-:Y:S01]  /*7d430*/  ISETP.LT.AND P4, PT, R119, UR62, !P4 ;  /* 0x0000003e77007c0c */ /* 0x000fe2000e781270 */
[----:B-1----:R-:W-:-:S04]  /*7d440*/  IMAD.WIDE R2, R112, 0x4, R38 ;  /* 0x0000000470027825 */ /* 0x002fc800078e0226 */
[C---:B----4-:R-:W-:Y:S01]  /*7d450*/  IMAD.WIDE R4, R113.reuse, 0x4, R40 ;  /* 0x0000000471047825 */ /* 0x050fe200078e0228 */
[----:B------:R1:W-:Y:S03]  /*7d460*/  @P5 STG.E desc[UR44][R2.64], R142 ;  /* 0x0000008e02005986 */ /* 0x0003e6000c10192c */
[----:B------:R-:W-:Y:S01]  /*7d470*/  IMAD.WIDE R6, R113, 0x4, R38 ;  /* 0x0000000471067825 */ /* 0x000fe200078e0226 */
[----:B------:R1:W-:Y:S04]  /*7d480*/  @P2 STG.E desc[UR44][R4.64], R158 ;  /* 0x0000009e04002986 */ /* 0x0003e8000c10192c */
[----:B------:R1:W-:Y:S01]  /*7d490*/  @P0 STG.E desc[UR44][R6.64], R22 ;  /* 0x0000001606000986 */ /* 0x0003e2000c10192c */
[----:B---3--:R-:W-:-:S04]  /*7d4a0*/  IMAD.WIDE R8, R114, 0x4, R40 ;  /* 0x0000000472087825 */ /* 0x008fc800078e0228 */
[----:B------:R-:W-:Y:S01]  /*7d4b0*/  IMAD.WIDE R10, R114, 0x4, R38 ;  /* 0x00000004720a7825 */ /* 0x000fe200078e0226 */
[----:B------:R1:W-:Y:S04]  /*7d4c0*/  @P3 STG.E desc[UR44][R8.64], R127 ;  /* 0x0000007f08003986 */ /* 0x0003e8000c10192c */
[----:B------:R1:W-:Y:S01]  /*7d4d0*/  @P6 STG.E desc[UR44][R10.64], R143 ;  /* 0x0000008f0a006986 */ /* 0x0003e2000c10192c */
[----:B--2---:R-:W-:-:S05]  /*7d4e0*/  IMAD.WIDE R40, R115, 0x4, R40 ;  /* 0x0000000473287825 */ /* 0x004fca00078e0228 */
[----:B------:R1:W-:Y:S01]  /*7d4f0*/  @P1 STG.E desc[UR44][R40.64], R159 ;  /* 0x0000009f28001986 */ /* 0x0003e2000c10192c */
[----:B------:R-:W-:Y:S01]  /*7d500*/  IMAD.WIDE R38, R115, 0x4, R38 ;  /* 0x0000000473267825 */ /* 0x000fe200078e0226 */
[----:B------:R-:W-:Y:S06]  /*7d510*/  @!P4 EXIT ;  /* 0x000000000000c94d */ /* 0x000fec0003800000 */
[----:B------:R-:W-:Y:S01]  /*7d520*/  STG.E desc[UR44][R38.64], R23 ;  /* 0x0000001726007986 */ /* 0x000fe2000c10192c */
[----:B------:R-:W-:Y:S05]  /*7d530*/  EXIT ;  /* 0x000000000000794d */ /* 0x000fea0003800000 */
.L_x_3:
[----:B------:R-:W-:-:S00]  /*7d540*/  BRA `(.L_x_3) ;  /* 0xfffffffc00fc7947 */ /* 0x000fc0000383ffff */
[----:B------:R-:W-:-:S00]  /*7d550*/  NOP ;  /* 0x0000000000007918 */ /* 0x000fc00000000000 */
        /* <DEDUP_REMOVED lines=10> */
.L_x_4:


//--------------------- .nv.shared.matmul_kernel  --------------------------
	.section	.nv.shared.matmul_kernel,"aw",@nobits
	.sectionflags	@""
	.align	16
	.zero		1024


//--------------------- .nv.shared.reserved.0     --------------------------
	.section	.nv.shared.reserved.0,"aw",@nobits
	.weak		__nv_reservedSMEM_offset_0_alias
	.size		__nv_reservedSMEM_offset_0_alias, 0, 64
	.other		__nv_reservedSMEM_offset_0_alias,@"STO_CUDA_RESERVED_SHARED STV_DEFAULT"
__nv_reservedSMEM_offset_0_alias:
	.zero		0
	.zero		64


//--------------------- .nv.constant0.matmul_kernel --------------------------
	.section	.nv.constant0.matmul_kernel,"a",@progbits
	.sectionflags	@""
	.align	4
.nv.constant0.matmul_kernel:
	.zero		976


//--------------------- SYMBOLS --------------------------

	.type		.nv.reservedSmem.offset0,@object
	.size		.nv.reservedSmem.offset0,0x4
	.type		.nv.reservedSmem.cap,@object
	.size		.nv.reservedSmem.cap,0x4
